	.target	sm_100a

	.elftype	@"ET_EXEC"


//--------------------- .note.nv.tkinfo           --------------------------
	.section	.note.nv.tkinfo,"",@"SHT_NOTE"
	.sectionflags	@"SHF_NOTE_NV_TKINFO"
	.tkinfo
        /*0018*/ 	.word	0x00000002
        /*0030*/ 	.string	""
        /*0030*/ 	.string	"ptxas"
        /*0030*/ 	.string	"Cuda compilation tools, release 13.0, V13.0.88"
        /*0030*/ 	.string	"Build cuda_13.0.r13.0/compiler.36424714_0"
        /*0030*/ 	.string	"-arch sm_100a -m 64 "



//--------------------- .note.nv.cuinfo           --------------------------
	.section	.note.nv.cuinfo,"",@"SHT_NOTE"
	.sectionflags	@"SHF_NOTE_NV_CUINFO"
        /*0018*/ 	.short	0x0002
        /*001a*/ 	.short	0x0064
        /*001c*/ 	.short	0x0082
	.zero		2


//--------------------- .nv.info                  --------------------------
	.section	.nv.info,"",@"SHT_CUDA_INFO"
	.align	4


	//----- nvinfo : EIATTR_REGCOUNT
	.align		4
        /*0000*/ 	.byte	0x04, 0x2f
        /*0002*/ 	.short	(.L_41 - .L_40)
	.align		4
.L_40:
        /*0004*/ 	.word	index@(_ZN2at6native29vectorized_elementwise_kernelILi8EZZZNS0_15cos_kernel_cudaERNS_18TensorIteratorBaseEENKUlvE0_clEvENKUlvE_clEvEUldE_St5arrayIPcLm2EEEEviT0_T1_)
        /*0008*/ 	.word	0x00000030


	//----- nvinfo : EIATTR_FRAME_SIZE
	.align		4
.L_41:
        /*000c*/ 	.byte	0x04, 0x11
        /*000e*/ 	.short	(.L_43 - .L_42)
	.align		4
.L_42:
        /*0010*/ 	.word	index@($_ZN2at6native29vectorized_elementwise_kernelILi8EZZZNS0_15cos_kernel_cudaERNS_18TensorIteratorBaseEENKUlvE0_clEvENKUlvE_clEvEUldE_St5arrayIPcLm2EEEEviT0_T1_$__internal_trig_reduction_slowpathd)
        /*0014*/ 	.word	0x00000028


	//----- nvinfo : EIATTR_FRAME_SIZE
	.align		4
.L_43:
        /*0018*/ 	.byte	0x04, 0x11
        /*001a*/ 	.short	(.L_45 - .L_44)
	.align		4
.L_44:
        /*001c*/ 	.word	index@(_ZN2at6native29vectorized_elementwise_kernelILi8EZZZNS0_15cos_kernel_cudaERNS_18TensorIteratorBaseEENKUlvE0_clEvENKUlvE_clEvEUldE_St5arrayIPcLm2EEEEviT0_T1_)
        /*0020*/ 	.word	0x00000028


	//----- nvinfo : EIATTR_REGCOUNT
	.align		4
.L_45:
        /*0024*/ 	.byte	0x04, 0x2f
        /*0026*/ 	.short	(.L_47 - .L_46)
	.align		4
.L_46:
        /*0028*/ 	.word	index@(_ZN2at6native29vectorized_elementwise_kernelILi4EZZZNS0_15cos_kernel_cudaERNS_18TensorIteratorBaseEENKUlvE0_clEvENKUlvE_clEvEUldE_St5arrayIPcLm2EEEEviT0_T1_)
        /*002c*/ 	.word	0x00000030


	//----- nvinfo : EIATTR_FRAME_SIZE
	.align		4
.L_47:
        /*0030*/ 	.byte	0x04, 0x11
        /*0032*/ 	.short	(.L_49 - .L_48)
	.align		4
.L_48:
        /*0034*/ 	.word	index@($_ZN2at6native29vectorized_elementwise_kernelILi4EZZZNS0_15cos_kernel_cudaERNS_18TensorIteratorBaseEENKUlvE0_clEvENKUlvE_clEvEUldE_St5arrayIPcLm2EEEEviT0_T1_$__internal_trig_reduction_slowpathd)
        /*0038*/ 	.word	0x00000028


	//----- nvinfo : EIATTR_FRAME_SIZE
	.align		4
.L_49:
        /*003c*/ 	.byte	0x04, 0x11
        /*003e*/ 	.short	(.L_51 - .L_50)
	.align		4
.L_50:
        /*0040*/ 	.word	index@(_ZN2at6native29vectorized_elementwise_kernelILi4EZZZNS0_15cos_kernel_cudaERNS_18TensorIteratorBaseEENKUlvE0_clEvENKUlvE_clEvEUldE_St5arrayIPcLm2EEEEviT0_T1_)
        /*0044*/ 	.word	0x00000028


	//----- nvinfo : EIATTR_REGCOUNT
	.align		4
.L_51:
        /*0048*/ 	.byte	0x04, 0x2f
        /*004a*/ 	.short	(.L_53 - .L_52)
	.align		4
.L_52:
        /*004c*/ 	.word	index@(_ZN2at6native29vectorized_elementwise_kernelILi2EZZZNS0_15cos_kernel_cudaERNS_18TensorIteratorBaseEENKUlvE0_clEvENKUlvE_clEvEUldE_St5arrayIPcLm2EEEEviT0_T1_)
        /*0050*/ 	.word	0x00000030


	//----- nvinfo : EIATTR_FRAME_SIZE
	.align		4
.L_53:
        /*0054*/ 	.byte	0x04, 0x11
        /*0056*/ 	.short	(.L_55 - .L_54)
	.align		4
.L_54:
        /*0058*/ 	.word	index@($_ZN2at6native29vectorized_elementwise_kernelILi2EZZZNS0_15cos_kernel_cudaERNS_18TensorIteratorBaseEENKUlvE0_clEvENKUlvE_clEvEUldE_St5arrayIPcLm2EEEEviT0_T1_$__internal_trig_reduction_slowpathd)
        /*005c*/ 	.word	0x00000028


	//----- nvinfo : EIATTR_FRAME_SIZE
	.align		4
.L_55:
        /*0060*/ 	.byte	0x04, 0x11
        /*0062*/ 	.short	(.L_57 - .L_56)
	.align		4
.L_56:
        /*0064*/ 	.word	index@(_ZN2at6native29vectorized_elementwise_kernelILi2EZZZNS0_15cos_kernel_cudaERNS_18TensorIteratorBaseEENKUlvE0_clEvENKUlvE_clEvEUldE_St5arrayIPcLm2EEEEviT0_T1_)
        /*0068*/ 	.word	0x00000028


	//----- nvinfo : EIATTR_REGCOUNT
	.align		4
.L_57:
        /*006c*/ 	.byte	0x04, 0x2f
        /*006e*/ 	.short	(.L_59 - .L_58)
	.align		4
.L_58:
        /*0070*/ 	.word	index@(_ZN2at6native27unrolled_elementwise_kernelIZZZNS0_15cos_kernel_cudaERNS_18TensorIteratorBaseEENKUlvE0_clEvENKUlvE_clEvEUldE_St5arrayIPcLm2EELi4E23TrivialOffsetCalculatorILi1EjESB_NS0_6memory15LoadWithoutCastENSC_16StoreWithoutCastEEEviT_T0_T2_T3_T4_T5_)
        /*0074*/ 	.word	0x00000020


	//----- nvinfo : EIATTR_FRAME_SIZE
	.align		4
.L_59:
        /*0078*/ 	.byte	0x04, 0x11
        /*007a*/ 	.short	(.L_61 - .L_60)
	.align		4
.L_60:
        /*007c*/ 	.word	index@($_ZN2at6native27unrolled_elementwise_kernelIZZZNS0_15cos_kernel_cudaERNS_18TensorIteratorBaseEENKUlvE0_clEvENKUlvE_clEvEUldE_St5arrayIPcLm2EELi4E23TrivialOffsetCalculatorILi1EjESB_NS0_6memory15LoadWithoutCastENSC_16StoreWithoutCastEEEviT_T0_T2_T3_T4_T5_$__internal_trig_reduction_slowpathd)
        /*0080*/ 	.word	0x00000028


	//----- nvinfo : EIATTR_FRAME_SIZE
	.align		4
.L_61:
        /*0084*/ 	.byte	0x04, 0x11
        /*0086*/ 	.short	(.L_63 - .L_62)
	.align		4
.L_62:
        /*0088*/ 	.word	index@(_ZN2at6native27unrolled_elementwise_kernelIZZZNS0_15cos_kernel_cudaERNS_18TensorIteratorBaseEENKUlvE0_clEvENKUlvE_clEvEUldE_St5arrayIPcLm2EELi4E23TrivialOffsetCalculatorILi1EjESB_NS0_6memory15LoadWithoutCastENSC_16StoreWithoutCastEEEviT_T0_T2_T3_T4_T5_)
        /*008c*/ 	.word	0x00000028


	//----- nvinfo : EIATTR_REGCOUNT
	.align		4
.L_63:
        /*0090*/ 	.byte	0x04, 0x2f
        /*0092*/ 	.short	(.L_65 - .L_64)
	.align		4
.L_64:
        /*0094*/ 	.word	index@(_ZN2at6native18elementwise_kernelILi128ELi2EZNS0_22gpu_kernel_impl_nocastIZZZNS0_15cos_kernel_cudaERNS_18TensorIteratorBaseEENKUlvE0_clEvENKUlvE_clEvEUldE_EEvS4_RKT_EUliE_EEviT1_)
        /*0098*/ 	.word	0x0000001e


	//----- nvinfo : EIATTR_FRAME_SIZE
	.align		4
.L_65:
        /*009c*/ 	.byte	0x04, 0x11
        /*009e*/ 	.short	(.L_67 - .L_66)
	.align		4
.L_66:
        /*00a0*/ 	.word	index@($_ZN2at6native18elementwise_kernelILi128ELi2EZNS0_22gpu_kernel_impl_nocastIZZZNS0_15cos_kernel_cudaERNS_18TensorIteratorBaseEENKUlvE0_clEvENKUlvE_clEvEUldE_EEvS4_RKT_EUliE_EEviT1_$__internal_trig_reduction_slowpathd)
        /*00a4*/ 	.word	0x00000028


	//----- nvinfo : EIATTR_FRAME_SIZE
	.align		4
.L_67:
        /*00a8*/ 	.byte	0x04, 0x11
        /*00aa*/ 	.short	(.L_69 - .L_68)
	.align		4
.L_68:
        /*00ac*/ 	.word	index@(_ZN2at6native18elementwise_kernelILi128ELi2EZNS0_22gpu_kernel_impl_nocastIZZZNS0_15cos_kernel_cudaERNS_18TensorIteratorBaseEENKUlvE0_clEvENKUlvE_clEvEUldE_EEvS4_RKT_EUliE_EEviT1_)
        /*00b0*/ 	.word	0x00000028


	//----- nvinfo : EIATTR_REGCOUNT
	.align		4
.L_69:
        /*00b4*/ 	.byte	0x04, 0x2f
        /*00b6*/ 	.short	(.L_71 - .L_70)
	.align		4
.L_70:
        /*00b8*/ 	.word	index@(_ZN2at6native27unrolled_elementwise_kernelIZZZNS0_15cos_kernel_cudaERNS_18TensorIteratorBaseEENKUlvE0_clEvENKUlvE_clEvEUldE_St5arrayIPcLm2EELi4E23TrivialOffsetCalculatorILi1EjESB_NS0_6memory12LoadWithCastILi1EEENSC_13StoreWithCastILi1EEEEEviT_T0_T2_T3_T4_T5_)
        /*00bc*/ 	.word	0x00000028


	//----- nvinfo : EIATTR_FRAME_SIZE
	.align		4
.L_71:
        /*00c0*/ 	.byte	0x04, 0x11
        /*00c2*/ 	.short	(.L_73 - .L_72)
	.align		4
.L_72:
        /*00c4*/ 	.word	index@($_ZN2at6native27unrolled_elementwise_kernelIZZZNS0_15cos_kernel_cudaERNS_18TensorIteratorBaseEENKUlvE0_clEvENKUlvE_clEvEUldE_St5arrayIPcLm2EELi4E23TrivialOffsetCalculatorILi1EjESB_NS0_6memory12LoadWithCastILi1EEENSC_13StoreWithCastILi1EEEEEviT_T0_T2_T3_T4_T5_$__internal_trig_reduction_slowpathd)
        /*00c8*/ 	.word	0x00000028


	//----- nvinfo : EIATTR_FRAME_SIZE
	.align		4
.L_73:
        /*00cc*/ 	.byte	0x04, 0x11
        /*00ce*/ 	.short	(.L_75 - .L_74)
	.align		4
.L_74:
        /*00d0*/ 	.word	index@(_ZN2at6native27unrolled_elementwise_kernelIZZZNS0_15cos_kernel_cudaERNS_18TensorIteratorBaseEENKUlvE0_clEvENKUlvE_clEvEUldE_St5arrayIPcLm2EELi4E23TrivialOffsetCalculatorILi1EjESB_NS0_6memory12LoadWithCastILi1EEENSC_13StoreWithCastILi1EEEEEviT_T0_T2_T3_T4_T5_)
        /*00d4*/ 	.word	0x00000028


	//----- nvinfo : EIATTR_REGCOUNT
	.align		4
.L_75:
        /*00d8*/ 	.byte	0x04, 0x2f
        /*00da*/ 	.short	(.L_77 - .L_76)
	.align		4
.L_76:
        /*00dc*/ 	.word	index@(_ZN2at6native18elementwise_kernelILi128ELi4EZNS0_15gpu_kernel_implIZZZNS0_15cos_kernel_cudaERNS_18TensorIteratorBaseEENKUlvE0_clEvENKUlvE_clEvEUldE_EEvS4_RKT_EUliE_EEviT1_)
        /*00e0*/ 	.word	0x0000001c


	//----- nvinfo : EIATTR_FRAME_SIZE
	.align		4
.L_77:
        /*00e4*/ 	.byte	0x04, 0x11
        /*00e6*/ 	.short	(.L_79 - .L_78)
	.align		4
.L_78:
        /*00e8*/ 	.word	index@($_ZN2at6native18elementwise_kernelILi128ELi4EZNS0_15gpu_kernel_implIZZZNS0_15cos_kernel_cudaERNS_18TensorIteratorBaseEENKUlvE0_clEvENKUlvE_clEvEUldE_EEvS4_RKT_EUliE_EEviT1_$__internal_trig_reduction_slowpathd)
        /*00ec*/ 	.word	0x00000028


	//----- nvinfo : EIATTR_FRAME_SIZE
	.align		4
.L_79:
        /*00f0*/ 	.byte	0x04, 0x11
        /*00f2*/ 	.short	(.L_81 - .L_80)
	.align		4
.L_80:
        /*00f4*/ 	.word	index@(_ZN2at6native18elementwise_kernelILi128ELi4EZNS0_15gpu_kernel_implIZZZNS0_15cos_kernel_cudaERNS_18TensorIteratorBaseEENKUlvE0_clEvENKUlvE_clEvEUldE_EEvS4_RKT_EUliE_EEviT1_)
        /*00f8*/ 	.word	0x00000028


	//----- nvinfo : EIATTR_REGCOUNT
	.align		4
.L_81:
        /*00fc*/ 	.byte	0x04, 0x2f
        /*00fe*/ 	.short	(.L_83 - .L_82)
	.align		4
.L_82:
        /*0100*/ 	.word	index@(_ZN2at6native29vectorized_elementwise_kernelILi8EZZZNS0_15cos_kernel_cudaERNS_18TensorIteratorBaseEENKUlvE0_clEvENKUlvE0_clEvEUlfE_St5arrayIPcLm2EEEEviT0_T1_)
        /*0104*/ 	.word	0x00000020


	//----- nvinfo : EIATTR_FRAME_SIZE
	.align		4
.L_83:
        /*0108*/ 	.byte	0x04, 0x11
        /*010a*/ 	.short	(.L_85 - .L_84)
	.align		4
.L_84:
        /*010c*/ 	.word	index@(_ZN2at6native29vectorized_elementwise_kernelILi8EZZZNS0_15cos_kernel_cudaERNS_18TensorIteratorBaseEENKUlvE0_clEvENKUlvE0_clEvEUlfE_St5arrayIPcLm2EEEEviT0_T1_)
        /*0110*/ 	.word	0x00000000


	//----- nvinfo : EIATTR_REGCOUNT
	.align		4
.L_85:
        /*0114*/ 	.byte	0x04, 0x2f
        /*0116*/ 	.short	(.L_87 - .L_86)
	.align		4
.L_86:
        /*0118*/ 	.word	index@(_ZN2at6native29vectorized_elementwise_kernelILi4EZZZNS0_15cos_kernel_cudaERNS_18TensorIteratorBaseEENKUlvE0_clEvENKUlvE0_clEvEUlfE_St5arrayIPcLm2EEEEviT0_T1_)
        /*011c*/ 	.word	0x00000020


	//----- nvinfo : EIATTR_FRAME_SIZE
	.align		4
.L_87:
        /*0120*/ 	.byte	0x04, 0x11
        /*0122*/ 	.short	(.L_89 - .L_88)
	.align		4
.L_88:
        /*0124*/ 	.word	index@(_ZN2at6native29vectorized_elementwise_kernelILi4EZZZNS0_15cos_kernel_cudaERNS_18TensorIteratorBaseEENKUlvE0_clEvENKUlvE0_clEvEUlfE_St5arrayIPcLm2EEEEviT0_T1_)
        /*0128*/ 	.word	0x00000000


	//----- nvinfo : EIATTR_REGCOUNT
	.align		4
.L_89:
        /*012c*/ 	.byte	0x04, 0x2f
        /*012e*/ 	.short	(.L_91 - .L_90)
	.align		4
.L_90:
        /*0130*/ 	.word	index@(_ZN2at6native29vectorized_elementwise_kernelILi2EZZZNS0_15cos_kernel_cudaERNS_18TensorIteratorBaseEENKUlvE0_clEvENKUlvE0_clEvEUlfE_St5arrayIPcLm2EEEEviT0_T1_)
        /*0134*/ 	.word	0x00000020


	//----- nvinfo : EIATTR_FRAME_SIZE
	.align		4
.L_91:
        /*0138*/ 	.byte	0x04, 0x11
        /*013a*/ 	.short	(.L_93 - .L_92)
	.align		4
.L_92:
        /*013c*/ 	.word	index@(_ZN2at6native29vectorized_elementwise_kernelILi2EZZZNS0_15cos_kernel_cudaERNS_18TensorIteratorBaseEENKUlvE0_clEvENKUlvE0_clEvEUlfE_St5arrayIPcLm2EEEEviT0_T1_)
        /*0140*/ 	.word	0x00000000


	//----- nvinfo : EIATTR_REGCOUNT
	.align		4
.L_93:
        /*0144*/ 	.byte	0x04, 0x2f
        /*0146*/ 	.short	(.L_95 - .L_94)
	.align		4
.L_94:
        /*0148*/ 	.word	index@(_ZN2at6native27unrolled_elementwise_kernelIZZZNS0_15cos_kernel_cudaERNS_18TensorIteratorBaseEENKUlvE0_clEvENKUlvE0_clEvEUlfE_St5arrayIPcLm2EELi4E23TrivialOffsetCalculatorILi1EjESB_NS0_6memory15LoadWithoutCastENSC_16StoreWithoutCastEEEviT_T0_T2_T3_T4_T5_)
        /*014c*/ 	.word	0x00000017


	//----- nvinfo : EIATTR_FRAME_SIZE
	.align		4
.L_95:
        /*0150*/ 	.byte	0x04, 0x11
        /*0152*/ 	.short	(.L_97 - .L_96)
	.align		4
.L_96:
        /*0154*/ 	.word	index@(_ZN2at6native27unrolled_elementwise_kernelIZZZNS0_15cos_kernel_cudaERNS_18TensorIteratorBaseEENKUlvE0_clEvENKUlvE0_clEvEUlfE_St5arrayIPcLm2EELi4E23TrivialOffsetCalculatorILi1EjESB_NS0_6memory15LoadWithoutCastENSC_16StoreWithoutCastEEEviT_T0_T2_T3_T4_T5_)
        /*0158*/ 	.word	0x00000000


	//----- nvinfo : EIATTR_REGCOUNT
	.align		4
.L_97:
        /*015c*/ 	.byte	0x04, 0x2f
        /*015e*/ 	.short	(.L_99 - .L_98)
	.align		4
.L_98:
        /*0160*/ 	.word	index@(_ZN2at6native18elementwise_kernelILi128ELi2EZNS0_22gpu_kernel_impl_nocastIZZZNS0_15cos_kernel_cudaERNS_18TensorIteratorBaseEENKUlvE0_clEvENKUlvE0_clEvEUlfE_EEvS4_RKT_EUliE_EEviT1_)
        /*0164*/ 	.word	0x00000014


	//----- nvinfo : EIATTR_FRAME_SIZE
	.align		4
.L_99:
        /*0168*/ 	.byte	0x04, 0x11
        /*016a*/ 	.short	(.L_101 - .L_100)
	.align		4
.L_100:
        /*016c*/ 	.word	index@(_ZN2at6native18elementwise_kernelILi128ELi2EZNS0_22gpu_kernel_impl_nocastIZZZNS0_15cos_kernel_cudaERNS_18TensorIteratorBaseEENKUlvE0_clEvENKUlvE0_clEvEUlfE_EEvS4_RKT_EUliE_EEviT1_)
        /*0170*/ 	.word	0x00000000


	//----- nvinfo : EIATTR_REGCOUNT
	.align		4
.L_101:
        /*0174*/ 	.byte	0x04, 0x2f
        /*0176*/ 	.short	(.L_103 - .L_102)
	.align		4
.L_102:
        /*0178*/ 	.word	index@(_ZN2at6native27unrolled_elementwise_kernelIZZZNS0_15cos_kernel_cudaERNS_18TensorIteratorBaseEENKUlvE0_clEvENKUlvE0_clEvEUlfE_St5arrayIPcLm2EELi4E23TrivialOffsetCalculatorILi1EjESB_NS0_6memory12LoadWithCastILi1EEENSC_13StoreWithCastILi1EEEEEviT_T0_T2_T3_T4_T5_)
        /*017c*/ 	.word	0x0000001d


	//----- nvinfo : EIATTR_FRAME_SIZE
	.align		4
.L_103:
        /*0180*/ 	.byte	0x04, 0x11
        /*0182*/ 	.short	(.L_105 - .L_104)
	.align		4
.L_104:
        /*0184*/ 	.word	index@(_ZN2at6native27unrolled_elementwise_kernelIZZZNS0_15cos_kernel_cudaERNS_18TensorIteratorBaseEENKUlvE0_clEvENKUlvE0_clEvEUlfE_St5arrayIPcLm2EELi4E23TrivialOffsetCalculatorILi1EjESB_NS0_6memory12LoadWithCastILi1EEENSC_13StoreWithCastILi1EEEEEviT_T0_T2_T3_T4_T5_)
        /*0188*/ 	.word	0x00000000


	//----- nvinfo : EIATTR_REGCOUNT
	.align		4
.L_105:
        /*018c*/ 	.byte	0x04, 0x2f
        /*018e*/ 	.short	(.L_107 - .L_106)
	.align		4
.L_106:
        /*0190*/ 	.word	index@(_ZN2at6native18elementwise_kernelILi128ELi4EZNS0_15gpu_kernel_implIZZZNS0_15cos_kernel_cudaERNS_18TensorIteratorBaseEENKUlvE0_clEvENKUlvE0_clEvEUlfE_EEvS4_RKT_EUliE_EEviT1_)
        /*0194*/ 	.word	0x00000018


	//----- nvinfo : EIATTR_FRAME_SIZE
	.align		4
.L_107:
        /*0198*/ 	.byte	0x04, 0x11
        /*019a*/ 	.short	(.L_109 - .L_108)
	.align		4
.L_108:
        /*019c*/ 	.word	index@(_ZN2at6native18elementwise_kernelILi128ELi4EZNS0_15gpu_kernel_implIZZZNS0_15cos_kernel_cudaERNS_18TensorIteratorBaseEENKUlvE0_clEvENKUlvE0_clEvEUlfE_EEvS4_RKT_EUliE_EEviT1_)
        /*01a0*/ 	.word	0x00000000


	//----- nvinfo : EIATTR_REGCOUNT
	.align		4
.L_109:
        /*01a4*/ 	.byte	0x04, 0x2f
        /*01a6*/ 	.short	(.L_111 - .L_110)
	.align		4
.L_110:
        /*01a8*/ 	.word	index@(_ZN2at6native29vectorized_elementwise_kernelILi8EZZZNS0_15cos_kernel_cudaERNS_18TensorIteratorBaseEENKUlvE0_clEvENKUlvE1_clEvEUlN3c104HalfEE_St5arrayIPcLm2EEEEviT0_T1_)
        /*01ac*/ 	.word	0x00000020


	//----- nvinfo : EIATTR_FRAME_SIZE
	.align		4
.L_111:
        /*01b0*/ 	.byte	0x04, 0x11
        /*01b2*/ 	.short	(.L_113 - .L_112)
	.align		4
.L_112:
        /*01b4*/ 	.word	index@(_ZN2at6native29vectorized_elementwise_kernelILi8EZZZNS0_15cos_kernel_cudaERNS_18TensorIteratorBaseEENKUlvE0_clEvENKUlvE1_clEvEUlN3c104HalfEE_St5arrayIPcLm2EEEEviT0_T1_)
        /*01b8*/ 	.word	0x00000000


	//----- nvinfo : EIATTR_REGCOUNT
	.align		4
.L_113:
        /*01bc*/ 	.byte	0x04, 0x2f
        /*01be*/ 	.short	(.L_115 - .L_114)
	.align		4
.L_114:
        /*01c0*/ 	.word	index@(_ZN2at6native29vectorized_elementwise_kernelILi4EZZZNS0_15cos_kernel_cudaERNS_18TensorIteratorBaseEENKUlvE0_clEvENKUlvE1_clEvEUlN3c104HalfEE_St5arrayIPcLm2EEEEviT0_T1_)
        /*01c4*/ 	.word	0x00000020


	//----- nvinfo : EIATTR_FRAME_SIZE
	.align		4
.L_115:
        /*01c8*/ 	.byte	0x04, 0x11
        /*01ca*/ 	.short	(.L_117 - .L_116)
	.align		4
.L_116:
        /*01cc*/ 	.word	index@(_ZN2at6native29vectorized_elementwise_kernelILi4EZZZNS0_15cos_kernel_cudaERNS_18TensorIteratorBaseEENKUlvE0_clEvENKUlvE1_clEvEUlN3c104HalfEE_St5arrayIPcLm2EEEEviT0_T1_)
        /*01d0*/ 	.word	0x00000000


	//----- nvinfo : EIATTR_REGCOUNT
	.align		4
.L_117:
        /*01d4*/ 	.byte	0x04, 0x2f
        /*01d6*/ 	.short	(.L_119 - .L_118)
	.align		4
.L_118:
        /*01d8*/ 	.word	index@(_ZN2at6native29vectorized_elementwise_kernelILi2EZZZNS0_15cos_kernel_cudaERNS_18TensorIteratorBaseEENKUlvE0_clEvENKUlvE1_clEvEUlN3c104HalfEE_St5arrayIPcLm2EEEEviT0_T1_)
        /*01dc*/ 	.word	0x00000020


	//----- nvinfo : EIATTR_FRAME_SIZE
	.align		4
.L_119:
        /*01e0*/ 	.byte	0x04, 0x11
        /*01e2*/ 	.short	(.L_121 - .L_120)
	.align		4
.L_120:
        /*01e4*/ 	.word	index@(_ZN2at6native29vectorized_elementwise_kernelILi2EZZZNS0_15cos_kernel_cudaERNS_18TensorIteratorBaseEENKUlvE0_clEvENKUlvE1_clEvEUlN3c104HalfEE_St5arrayIPcLm2EEEEviT0_T1_)
        /*01e8*/ 	.word	0x00000000


	//----- nvinfo : EIATTR_REGCOUNT
	.align		4
.L_121:
        /*01ec*/ 	.byte	0x04, 0x2f
        /*01ee*/ 	.short	(.L_123 - .L_122)
	.align		4
.L_122:
        /*01f0*/ 	.word	index@(_ZN2at6native27unrolled_elementwise_kernelIZZZNS0_15cos_kernel_cudaERNS_18TensorIteratorBaseEENKUlvE0_clEvENKUlvE1_clEvEUlN3c104HalfEE_St5arrayIPcLm2EELi4E23TrivialOffsetCalculatorILi1EjESD_NS0_6memory15LoadWithoutCastENSE_16StoreWithoutCastEEEviT_T0_T2_T3_T4_T5_)
        /*01f4*/ 	.word	0x00000016


	//----- nvinfo : EIATTR_FRAME_SIZE
	.align		4
.L_123:
        /*01f8*/ 	.byte	0x04, 0x11
        /*01fa*/ 	.short	(.L_125 - .L_124)
	.align		4
.L_124:
        /*01fc*/ 	.word	index@(_ZN2at6native27unrolled_elementwise_kernelIZZZNS0_15cos_kernel_cudaERNS_18TensorIteratorBaseEENKUlvE0_clEvENKUlvE1_clEvEUlN3c104HalfEE_St5arrayIPcLm2EELi4E23TrivialOffsetCalculatorILi1EjESD_NS0_6memory15LoadWithoutCastENSE_16StoreWithoutCastEEEviT_T0_T2_T3_T4_T5_)
        /*0200*/ 	.word	0x00000000


	//----- nvinfo : EIATTR_REGCOUNT
	.align		4
.L_125:
        /*0204*/ 	.byte	0x04, 0x2f
        /*0206*/ 	.short	(.L_127 - .L_126)
	.align		4
.L_126:
        /*0208*/ 	.word	index@(_ZN2at6native18elementwise_kernelILi128ELi4EZNS0_22gpu_kernel_impl_nocastIZZZNS0_15cos_kernel_cudaERNS_18TensorIteratorBaseEENKUlvE0_clEvENKUlvE1_clEvEUlN3c104HalfEE_EEvS4_RKT_EUliE_EEviT1_)
        /*020c*/ 	.word	0x00000014


	//----- nvinfo : EIATTR_FRAME_SIZE
	.align		4
.L_127:
        /*0210*/ 	.byte	0x04, 0x11
        /*0212*/ 	.short	(.L_129 - .L_128)
	.align		4
.L_128:
        /*0214*/ 	.word	index@(_ZN2at6native18elementwise_kernelILi128ELi4EZNS0_22gpu_kernel_impl_nocastIZZZNS0_15cos_kernel_cudaERNS_18TensorIteratorBaseEENKUlvE0_clEvENKUlvE1_clEvEUlN3c104HalfEE_EEvS4_RKT_EUliE_EEviT1_)
        /*0218*/ 	.word	0x00000000


	//----- nvinfo : EIATTR_REGCOUNT
	.align		4
.L_129:
        /*021c*/ 	.byte	0x04, 0x2f
        /*021e*/ 	.short	(.L_131 - .L_130)
	.align		4
.L_130:
        /*0220*/ 	.word	index@(_ZN2at6native27unrolled_elementwise_kernelIZZZNS0_15cos_kernel_cudaERNS_18TensorIteratorBaseEENKUlvE0_clEvENKUlvE1_clEvEUlN3c104HalfEE_St5arrayIPcLm2EELi4E23TrivialOffsetCalculatorILi1EjESD_NS0_6memory12LoadWithCastILi1EEENSE_13StoreWithCastILi1EEEEEviT_T0_T2_T3_T4_T5_)
        /*0224*/ 	.word	0x0000001c


	//----- nvinfo : EIATTR_FRAME_SIZE
	.align		4
.L_131:
        /*0228*/ 	.byte	0x04, 0x11
        /*022a*/ 	.short	(.L_133 - .L_132)
	.align		4
.L_132:
        /*022c*/ 	.word	index@(_ZN2at6native27unrolled_elementwise_kernelIZZZNS0_15cos_kernel_cudaERNS_18TensorIteratorBaseEENKUlvE0_clEvENKUlvE1_clEvEUlN3c104HalfEE_St5arrayIPcLm2EELi4E23TrivialOffsetCalculatorILi1EjESD_NS0_6memory12LoadWithCastILi1EEENSE_13StoreWithCastILi1EEEEEviT_T0_T2_T3_T4_T5_)
        /*0230*/ 	.word	0x00000000


	//----- nvinfo : EIATTR_REGCOUNT
	.align		4
.L_133:
        /*0234*/ 	.byte	0x04, 0x2f
        /*0236*/ 	.short	(.L_135 - .L_134)
	.align		4
.L_134:
        /*0238*/ 	.word	index@(_ZN2at6native18elementwise_kernelILi128ELi4EZNS0_15gpu_kernel_implIZZZNS0_15cos_kernel_cudaERNS_18TensorIteratorBaseEENKUlvE0_clEvENKUlvE1_clEvEUlN3c104HalfEE_EEvS4_RKT_EUliE_EEviT1_)
        /*023c*/ 	.word	0x00000018


	//----- nvinfo : EIATTR_FRAME_SIZE
	.align		4
.L_135:
        /*0240*/ 	.byte	0x04, 0x11
        /*0242*/ 	.short	(.L_137 - .L_136)
	.align		4
.L_136:
        /*0244*/ 	.word	index@(_ZN2at6native18elementwise_kernelILi128ELi4EZNS0_15gpu_kernel_implIZZZNS0_15cos_kernel_cudaERNS_18TensorIteratorBaseEENKUlvE0_clEvENKUlvE1_clEvEUlN3c104HalfEE_EEvS4_RKT_EUliE_EEviT1_)
        /*0248*/ 	.word	0x00000000


	//----- nvinfo : EIATTR_REGCOUNT
	.align		4
.L_137:
        /*024c*/ 	.byte	0x04, 0x2f
        /*024e*/ 	.short	(.L_139 - .L_138)
	.align		4
.L_138:
        /*0250*/ 	.word	index@(_ZN2at6native29vectorized_elementwise_kernelILi8EZZZNS0_15cos_kernel_cudaERNS_18TensorIteratorBaseEENKUlvE0_clEvENKUlvE2_clEvEUlN3c108BFloat16EE_St5arrayIPcLm2EEEEviT0_T1_)
        /*0254*/ 	.word	0x00000020


	//----- nvinfo : EIATTR_FRAME_SIZE
	.align		4
.L_139:
        /*0258*/ 	.byte	0x04, 0x11
        /*025a*/ 	.short	(.L_141 - .L_140)
	.align		4
.L_140:
        /*025c*/ 	.word	index@(_ZN2at6native29vectorized_elementwise_kernelILi8EZZZNS0_15cos_kernel_cudaERNS_18TensorIteratorBaseEENKUlvE0_clEvENKUlvE2_clEvEUlN3c108BFloat16EE_St5arrayIPcLm2EEEEviT0_T1_)
        /*0260*/ 	.word	0x00000000


	//----- nvinfo : EIATTR_REGCOUNT
	.align		4
.L_141:
        /*0264*/ 	.byte	0x04, 0x2f
        /*0266*/ 	.short	(.L_143 - .L_142)
	.align		4
.L_142:
        /*0268*/ 	.word	index@(_ZN2at6native29vectorized_elementwise_kernelILi4EZZZNS0_15cos_kernel_cudaERNS_18TensorIteratorBaseEENKUlvE0_clEvENKUlvE2_clEvEUlN3c108BFloat16EE_St5arrayIPcLm2EEEEviT0_T1_)
        /*026c*/ 	.word	0x00000020


	//----- nvinfo : EIATTR_FRAME_SIZE
	.align		4
.L_143:
        /*0270*/ 	.byte	0x04, 0x11
        /*0272*/ 	.short	(.L_145 - .L_144)
	.align		4
.L_144:
        /*0274*/ 	.word	index@(_ZN2at6native29vectorized_elementwise_kernelILi4EZZZNS0_15cos_kernel_cudaERNS_18TensorIteratorBaseEENKUlvE0_clEvENKUlvE2_clEvEUlN3c108BFloat16EE_St5arrayIPcLm2EEEEviT0_T1_)
        /*0278*/ 	.word	0x00000000


	//----- nvinfo : EIATTR_REGCOUNT
	.align		4
.L_145:
        /*027c*/ 	.byte	0x04, 0x2f
        /*027e*/ 	.short	(.L_147 - .L_146)
	.align		4
.L_146:
        /*0280*/ 	.word	index@(_ZN2at6native29vectorized_elementwise_kernelILi2EZZZNS0_15cos_kernel_cudaERNS_18TensorIteratorBaseEENKUlvE0_clEvENKUlvE2_clEvEUlN3c108BFloat16EE_St5arrayIPcLm2EEEEviT0_T1_)
        /*0284*/ 	.word	0x00000020


	//----- nvinfo : EIATTR_FRAME_SIZE
	.align		4
.L_147:
        /*0288*/ 	.byte	0x04, 0x11
        /*028a*/ 	.short	(.L_149 - .L_148)
	.align		4
.L_148:
        /*028c*/ 	.word	index@(_ZN2at6native29vectorized_elementwise_kernelILi2EZZZNS0_15cos_kernel_cudaERNS_18TensorIteratorBaseEENKUlvE0_clEvENKUlvE2_clEvEUlN3c108BFloat16EE_St5arrayIPcLm2EEEEviT0_T1_)
        /*0290*/ 	.word	0x00000000


	//----- nvinfo : EIATTR_REGCOUNT
	.align		4
.L_149:
        /*0294*/ 	.byte	0x04, 0x2f
        /*0296*/ 	.short	(.L_151 - .L_150)
	.align		4
.L_150:
        /*0298*/ 	.word	index@(_ZN2at6native27unrolled_elementwise_kernelIZZZNS0_15cos_kernel_cudaERNS_18TensorIteratorBaseEENKUlvE0_clEvENKUlvE2_clEvEUlN3c108BFloat16EE_St5arrayIPcLm2EELi4E23TrivialOffsetCalculatorILi1EjESD_NS0_6memory15LoadWithoutCastENSE_16StoreWithoutCastEEEviT_T0_T2_T3_T4_T5_)
        /*029c*/ 	.word	0x00000016


	//----- nvinfo : EIATTR_FRAME_SIZE
	.align		4
.L_151:
        /*02a0*/ 	.byte	0x04, 0x11
        /*02a2*/ 	.short	(.L_153 - .L_152)
	.align		4
.L_152:
        /*02a4*/ 	.word	index@(_ZN2at6native27unrolled_elementwise_kernelIZZZNS0_15cos_kernel_cudaERNS_18TensorIteratorBaseEENKUlvE0_clEvENKUlvE2_clEvEUlN3c108BFloat16EE_St5arrayIPcLm2EELi4E23TrivialOffsetCalculatorILi1EjESD_NS0_6memory15LoadWithoutCastENSE_16StoreWithoutCastEEEviT_T0_T2_T3_T4_T5_)
        /*02a8*/ 	.word	0x00000000


	//----- nvinfo : EIATTR_REGCOUNT
	.align		4
.L_153:
        /*02ac*/ 	.byte	0x04, 0x2f
        /*02ae*/ 	.short	(.L_155 - .L_154)
	.align		4
.L_154:
        /*02b0*/ 	.word	index@(_ZN2at6native18elementwise_kernelILi128ELi4EZNS0_22gpu_kernel_impl_nocastIZZZNS0_15cos_kernel_cudaERNS_18TensorIteratorBaseEENKUlvE0_clEvENKUlvE2_clEvEUlN3c108BFloat16EE_EEvS4_RKT_EUliE_EEviT1_)
        /*02b4*/ 	.word	0x00000014


	//----- nvinfo : EIATTR_FRAME_SIZE
	.align		4
.L_155:
        /*02b8*/ 	.byte	0x04, 0x11
        /*02ba*/ 	.short	(.L_157 - .L_156)
	.align		4
.L_156:
        /*02bc*/ 	.word	index@(_ZN2at6native18elementwise_kernelILi128ELi4EZNS0_22gpu_kernel_impl_nocastIZZZNS0_15cos_kernel_cudaERNS_18TensorIteratorBaseEENKUlvE0_clEvENKUlvE2_clEvEUlN3c108BFloat16EE_EEvS4_RKT_EUliE_EEviT1_)
        /*02c0*/ 	.word	0x00000000


	//----- nvinfo : EIATTR_REGCOUNT
	.align		4
.L_157:
        /*02c4*/ 	.byte	0x04, 0x2f
        /*02c6*/ 	.short	(.L_159 - .L_158)
	.align		4
.L_158:
        /*02c8*/ 	.word	index@(_ZN2at6native27unrolled_elementwise_kernelIZZZNS0_15cos_kernel_cudaERNS_18TensorIteratorBaseEENKUlvE0_clEvENKUlvE2_clEvEUlN3c108BFloat16EE_St5arrayIPcLm2EELi4E23TrivialOffsetCalculatorILi1EjESD_NS0_6memory12LoadWithCastILi1EEENSE_13StoreWithCastILi1EEEEEviT_T0_T2_T3_T4_T5_)
        /*02cc*/ 	.word	0x0000001c


	//----- nvinfo : EIATTR_FRAME_SIZE
	.align		4
.L_159:
        /*02d0*/ 	.byte	0x04, 0x11
        /*02d2*/ 	.short	(.L_161 - .L_160)
	.align		4
.L_160:
        /*02d4*/ 	.word	index@(_ZN2at6native27unrolled_elementwise_kernelIZZZNS0_15cos_kernel_cudaERNS_18TensorIteratorBaseEENKUlvE0_clEvENKUlvE2_clEvEUlN3c108BFloat16EE_St5arrayIPcLm2EELi4E23TrivialOffsetCalculatorILi1EjESD_NS0_6memory12LoadWithCastILi1EEENSE_13StoreWithCastILi1EEEEEviT_T0_T2_T3_T4_T5_)
        /*02d8*/ 	.word	0x00000000


	//----- nvinfo : EIATTR_REGCOUNT
	.align		4
.L_161:
        /*02dc*/ 	.byte	0x04, 0x2f
        /*02de*/ 	.short	(.L_163 - .L_162)
	.align		4
.L_162:
        /*02e0*/ 	.word	index@(_ZN2at6native18elementwise_kernelILi128ELi4EZNS0_15gpu_kernel_implIZZZNS0_15cos_kernel_cudaERNS_18TensorIteratorBaseEENKUlvE0_clEvENKUlvE2_clEvEUlN3c108BFloat16EE_EEvS4_RKT_EUliE_EEviT1_)
        /*02e4*/ 	.word	0x00000018


	//----- nvinfo : EIATTR_FRAME_SIZE
	.align		4
.L_163:
        /*02e8*/ 	.byte	0x04, 0x11
        /*02ea*/ 	.short	(.L_165 - .L_164)
	.align		4
.L_164:
        /*02ec*/ 	.word	index@(_ZN2at6native18elementwise_kernelILi128ELi4EZNS0_15gpu_kernel_implIZZZNS0_15cos_kernel_cudaERNS_18TensorIteratorBaseEENKUlvE0_clEvENKUlvE2_clEvEUlN3c108BFloat16EE_EEvS4_RKT_EUliE_EEviT1_)
        /*02f0*/ 	.word	0x00000000


	//----- nvinfo : EIATTR_MIN_STACK_SIZE
	.align		4
.L_165:
        /*02f4*/ 	.byte	0x04, 0x12
        /*02f6*/ 	.short	(.L_167 - .L_166)
	.align		4
.L_166:
        /*02f8*/ 	.word	index@(_ZN2at6native18elementwise_kernelILi128ELi4EZNS0_15gpu_kernel_implIZZZNS0_15cos_kernel_cudaERNS_18TensorIteratorBaseEENKUlvE0_clEvENKUlvE2_clEvEUlN3c108BFloat16EE_EEvS4_RKT_EUliE_EEviT1_)
        /*02fc*/ 	.word	0x00000000


	//----- nvinfo : EIATTR_MIN_STACK_SIZE
	.align		4
.L_167:
        /*0300*/ 	.byte	0x04, 0x12
        /*0302*/ 	.short	(.L_169 - .L_168)
	.align		4
.L_168:
        /*0304*/ 	.word	index@(_ZN2at6native27unrolled_elementwise_kernelIZZZNS0_15cos_kernel_cudaERNS_18TensorIteratorBaseEENKUlvE0_clEvENKUlvE2_clEvEUlN3c108BFloat16EE_St5arrayIPcLm2EELi4E23TrivialOffsetCalculatorILi1EjESD_NS0_6memory12LoadWithCastILi1EEENSE_13StoreWithCastILi1EEEEEviT_T0_T2_T3_T4_T5_)
        /*0308*/ 	.word	0x00000000


	//----- nvinfo : EIATTR_MIN_STACK_SIZE
	.align		4
.L_169:
        /*030c*/ 	.byte	0x04, 0x12
        /*030e*/ 	.short	(.L_171 - .L_170)
	.align		4
.L_170:
        /*0310*/ 	.word	index@(_ZN2at6native18elementwise_kernelILi128ELi4EZNS0_22gpu_kernel_impl_nocastIZZZNS0_15cos_kernel_cudaERNS_18TensorIteratorBaseEENKUlvE0_clEvENKUlvE2_clEvEUlN3c108BFloat16EE_EEvS4_RKT_EUliE_EEviT1_)
        /*0314*/ 	.word	0x00000000


	//----- nvinfo : EIATTR_MIN_STACK_SIZE
	.align		4
.L_171:
        /*0318*/ 	.byte	0x04, 0x12
        /*031a*/ 	.short	(.L_173 - .L_172)
	.align		4
.L_172:
        /*031c*/ 	.word	index@(_ZN2at6native27unrolled_elementwise_kernelIZZZNS0_15cos_kernel_cudaERNS_18TensorIteratorBaseEENKUlvE0_clEvENKUlvE2_clEvEUlN3c108BFloat16EE_St5arrayIPcLm2EELi4E23TrivialOffsetCalculatorILi1EjESD_NS0_6memory15LoadWithoutCastENSE_16StoreWithoutCastEEEviT_T0_T2_T3_T4_T5_)
        /*0320*/ 	.word	0x00000000


	//----- nvinfo : EIATTR_MIN_STACK_SIZE
	.align		4
.L_173:
        /*0324*/ 	.byte	0x04, 0x12
        /*0326*/ 	.short	(.L_175 - .L_174)
	.align		4
.L_174:
        /*0328*/ 	.word	index@(_ZN2at6native29vectorized_elementwise_kernelILi2EZZZNS0_15cos_kernel_cudaERNS_18TensorIteratorBaseEENKUlvE0_clEvENKUlvE2_clEvEUlN3c108BFloat16EE_St5arrayIPcLm2EEEEviT0_T1_)
        /*032c*/ 	.word	0x00000000


	//----- nvinfo : EIATTR_MIN_STACK_SIZE
	.align		4
.L_175:
        /*0330*/ 	.byte	0x04, 0x12
        /*0332*/ 	.short	(.L_177 - .L_176)
	.align		4
.L_176:
        /*0334*/ 	.word	index@(_ZN2at6native29vectorized_elementwise_kernelILi4EZZZNS0_15cos_kernel_cudaERNS_18TensorIteratorBaseEENKUlvE0_clEvENKUlvE2_clEvEUlN3c108BFloat16EE_St5arrayIPcLm2EEEEviT0_T1_)
        /*0338*/ 	.word	0x00000000


	//----- nvinfo : EIATTR_MIN_STACK_SIZE
	.align		4
.L_177:
        /*033c*/ 	.byte	0x04, 0x12
        /*033e*/ 	.short	(.L_179 - .L_178)
	.align		4
.L_178:
        /*0340*/ 	.word	index@(_ZN2at6native29vectorized_elementwise_kernelILi8EZZZNS0_15cos_kernel_cudaERNS_18TensorIteratorBaseEENKUlvE0_clEvENKUlvE2_clEvEUlN3c108BFloat16EE_St5arrayIPcLm2EEEEviT0_T1_)
        /*0344*/ 	.word	0x00000000


	//----- nvinfo : EIATTR_MIN_STACK_SIZE
	.align		4
.L_179:
        /*0348*/ 	.byte	0x04, 0x12
        /*034a*/ 	.short	(.L_181 - .L_180)
	.align		4
.L_180:
        /*034c*/ 	.word	index@(_ZN2at6native18elementwise_kernelILi128ELi4EZNS0_15gpu_kernel_implIZZZNS0_15cos_kernel_cudaERNS_18TensorIteratorBaseEENKUlvE0_clEvENKUlvE1_clEvEUlN3c104HalfEE_EEvS4_RKT_EUliE_EEviT1_)
        /*0350*/ 	.word	0x00000000


	//----- nvinfo : EIATTR_MIN_STACK_SIZE
	.align		4
.L_181:
        /*0354*/ 	.byte	0x04, 0x12
        /*0356*/ 	.short	(.L_183 - .L_182)
	.align		4
.L_182:
        /*0358*/ 	.word	index@(_ZN2at6native27unrolled_elementwise_kernelIZZZNS0_15cos_kernel_cudaERNS_18TensorIteratorBaseEENKUlvE0_clEvENKUlvE1_clEvEUlN3c104HalfEE_St5arrayIPcLm2EELi4E23TrivialOffsetCalculatorILi1EjESD_NS0_6memory12LoadWithCastILi1EEENSE_13StoreWithCastILi1EEEEEviT_T0_T2_T3_T4_T5_)
        /*035c*/ 	.word	0x00000000


	//----- nvinfo : EIATTR_MIN_STACK_SIZE
	.align		4
.L_183:
        /*0360*/ 	.byte	0x04, 0x12
        /*0362*/ 	.short	(.L_185 - .L_184)
	.align		4
.L_184:
        /*0364*/ 	.word	index@(_ZN2at6native18elementwise_kernelILi128ELi4EZNS0_22gpu_kernel_impl_nocastIZZZNS0_15cos_kernel_cudaERNS_18TensorIteratorBaseEENKUlvE0_clEvENKUlvE1_clEvEUlN3c104HalfEE_EEvS4_RKT_EUliE_EEviT1_)
        /*0368*/ 	.word	0x00000000


	//----- nvinfo : EIATTR_MIN_STACK_SIZE
	.align		4
.L_185:
        /*036c*/ 	.byte	0x04, 0x12
        /*036e*/ 	.short	(.L_187 - .L_186)
	.align		4
.L_186:
        /*0370*/ 	.word	index@(_ZN2at6native27unrolled_elementwise_kernelIZZZNS0_15cos_kernel_cudaERNS_18TensorIteratorBaseEENKUlvE0_clEvENKUlvE1_clEvEUlN3c104HalfEE_St5arrayIPcLm2EELi4E23TrivialOffsetCalculatorILi1EjESD_NS0_6memory15LoadWithoutCastENSE_16StoreWithoutCastEEEviT_T0_T2_T3_T4_T5_)
        /*0374*/ 	.word	0x00000000


	//----- nvinfo : EIATTR_MIN_STACK_SIZE
	.align		4
.L_187:
        /*0378*/ 	.byte	0x04, 0x12
        /*037a*/ 	.short	(.L_189 - .L_188)
	.align		4
.L_188:
        /*037c*/ 	.word	index@(_ZN2at6native29vectorized_elementwise_kernelILi2EZZZNS0_15cos_kernel_cudaERNS_18TensorIteratorBaseEENKUlvE0_clEvENKUlvE1_clEvEUlN3c104HalfEE_St5arrayIPcLm2EEEEviT0_T1_)
        /*0380*/ 	.word	0x00000000


	//----- nvinfo : EIATTR_MIN_STACK_SIZE
	.align		4
.L_189:
        /*0384*/ 	.byte	0x04, 0x12
        /*0386*/ 	.short	(.L_191 - .L_190)
	.align		4
.L_190:
        /*0388*/ 	.word	index@(_ZN2at6native29vectorized_elementwise_kernelILi4EZZZNS0_15cos_kernel_cudaERNS_18TensorIteratorBaseEENKUlvE0_clEvENKUlvE1_clEvEUlN3c104HalfEE_St5arrayIPcLm2EEEEviT0_T1_)
        /*038c*/ 	.word	0x00000000


	//----- nvinfo : EIATTR_MIN_STACK_SIZE
	.align		4
.L_191:
        /*0390*/ 	.byte	0x04, 0x12
        /*0392*/ 	.short	(.L_193 - .L_192)
	.align		4
.L_192:
        /*0394*/ 	.word	index@(_ZN2at6native29vectorized_elementwise_kernelILi8EZZZNS0_15cos_kernel_cudaERNS_18TensorIteratorBaseEENKUlvE0_clEvENKUlvE1_clEvEUlN3c104HalfEE_St5arrayIPcLm2EEEEviT0_T1_)
        /*0398*/ 	.word	0x00000000


	//----- nvinfo : EIATTR_MIN_STACK_SIZE
	.align		4
.L_193:
        /*039c*/ 	.byte	0x04, 0x12
        /*039e*/ 	.short	(.L_195 - .L_194)
	.align		4
.L_194:
        /*03a0*/ 	.word	index@(_ZN2at6native18elementwise_kernelILi128ELi4EZNS0_15gpu_kernel_implIZZZNS0_15cos_kernel_cudaERNS_18TensorIteratorBaseEENKUlvE0_clEvENKUlvE0_clEvEUlfE_EEvS4_RKT_EUliE_EEviT1_)
        /*03a4*/ 	.word	0x00000000


	//----- nvinfo : EIATTR_MIN_STACK_SIZE
	.align		4
.L_195:
        /*03a8*/ 	.byte	0x04, 0x12
        /*03aa*/ 	.short	(.L_197 - .L_196)
	.align		4
.L_196:
        /*03ac*/ 	.word	index@(_ZN2at6native27unrolled_elementwise_kernelIZZZNS0_15cos_kernel_cudaERNS_18TensorIteratorBaseEENKUlvE0_clEvENKUlvE0_clEvEUlfE_St5arrayIPcLm2EELi4E23TrivialOffsetCalculatorILi1EjESB_NS0_6memory12LoadWithCastILi1EEENSC_13StoreWithCastILi1EEEEEviT_T0_T2_T3_T4_T5_)
        /*03b0*/ 	.word	0x00000000


	//----- nvinfo : EIATTR_MIN_STACK_SIZE
	.align		4
.L_197:
        /*03b4*/ 	.byte	0x04, 0x12
        /*03b6*/ 	.short	(.L_199 - .L_198)
	.align		4
.L_198:
        /*03b8*/ 	.word	index@(_ZN2at6native18elementwise_kernelILi128ELi2EZNS0_22gpu_kernel_impl_nocastIZZZNS0_15cos_kernel_cudaERNS_18TensorIteratorBaseEENKUlvE0_clEvENKUlvE0_clEvEUlfE_EEvS4_RKT_EUliE_EEviT1_)
        /*03bc*/ 	.word	0x00000000


	//----- nvinfo : EIATTR_MIN_STACK_SIZE
	.align		4
.L_199:
        /*03c0*/ 	.byte	0x04, 0x12
        /*03c2*/ 	.short	(.L_201 - .L_200)
	.align		4
.L_200:
        /*03c4*/ 	.word	index@(_ZN2at6native27unrolled_elementwise_kernelIZZZNS0_15cos_kernel_cudaERNS_18TensorIteratorBaseEENKUlvE0_clEvENKUlvE0_clEvEUlfE_St5arrayIPcLm2EELi4E23TrivialOffsetCalculatorILi1EjESB_NS0_6memory15LoadWithoutCastENSC_16StoreWithoutCastEEEviT_T0_T2_T3_T4_T5_)
        /*03c8*/ 	.word	0x00000000


	//----- nvinfo : EIATTR_MIN_STACK_SIZE
	.align		4
.L_201:
        /*03cc*/ 	.byte	0x04, 0x12
        /*03ce*/ 	.short	(.L_203 - .L_202)
	.align		4
.L_202:
        /*03d0*/ 	.word	index@(_ZN2at6native29vectorized_elementwise_kernelILi2EZZZNS0_15cos_kernel_cudaERNS_18TensorIteratorBaseEENKUlvE0_clEvENKUlvE0_clEvEUlfE_St5arrayIPcLm2EEEEviT0_T1_)
        /*03d4*/ 	.word	0x00000000


	//----- nvinfo : EIATTR_MIN_STACK_SIZE
	.align		4
.L_203:
        /*03d8*/ 	.byte	0x04, 0x12
        /*03da*/ 	.short	(.L_205 - .L_204)
	.align		4
.L_204:
        /*03dc*/ 	.word	index@(_ZN2at6native29vectorized_elementwise_kernelILi4EZZZNS0_15cos_kernel_cudaERNS_18TensorIteratorBaseEENKUlvE0_clEvENKUlvE0_clEvEUlfE_St5arrayIPcLm2EEEEviT0_T1_)
        /*03e0*/ 	.word	0x00000000


	//----- nvinfo : EIATTR_MIN_STACK_SIZE
	.align		4
.L_205:
        /*03e4*/ 	.byte	0x04, 0x12
        /*03e6*/ 	.short	(.L_207 - .L_206)
	.align		4
.L_206:
        /*03e8*/ 	.word	index@(_ZN2at6native29vectorized_elementwise_kernelILi8EZZZNS0_15cos_kernel_cudaERNS_18TensorIteratorBaseEENKUlvE0_clEvENKUlvE0_clEvEUlfE_St5arrayIPcLm2EEEEviT0_T1_)
        /*03ec*/ 	.word	0x00000000


	//----- nvinfo : EIATTR_MIN_STACK_SIZE
	.align		4
.L_207:
        /*03f0*/ 	.byte	0x04, 0x12
        /*03f2*/ 	.short	(.L_209 - .L_208)
	.align		4
.L_208:
        /*03f4*/ 	.word	index@(_ZN2at6native18elementwise_kernelILi128ELi4EZNS0_15gpu_kernel_implIZZZNS0_15cos_kernel_cudaERNS_18TensorIteratorBaseEENKUlvE0_clEvENKUlvE_clEvEUldE_EEvS4_RKT_EUliE_EEviT1_)
        /*03f8*/ 	.word	0x00000028


	//----- nvinfo : EIATTR_MIN_STACK_SIZE
	.align		4
.L_209:
        /*03fc*/ 	.byte	0x04, 0x12
        /*03fe*/ 	.short	(.L_211 - .L_210)
	.align		4
.L_210:
        /*0400*/ 	.word	index@(_ZN2at6native27unrolled_elementwise_kernelIZZZNS0_15cos_kernel_cudaERNS_18TensorIteratorBaseEENKUlvE0_clEvENKUlvE_clEvEUldE_St5arrayIPcLm2EELi4E23TrivialOffsetCalculatorILi1EjESB_NS0_6memory12LoadWithCastILi1EEENSC_13StoreWithCastILi1EEEEEviT_T0_T2_T3_T4_T5_)
        /*0404*/ 	.word	0x00000028


	//----- nvinfo : EIATTR_MIN_STACK_SIZE
	.align		4
.L_211:
        /*0408*/ 	.byte	0x04, 0x12
        /*040a*/ 	.short	(.L_213 - .L_212)
	.align		4
.L_212:
        /*040c*/ 	.word	index@(_ZN2at6native18elementwise_kernelILi128ELi2EZNS0_22gpu_kernel_impl_nocastIZZZNS0_15cos_kernel_cudaERNS_18TensorIteratorBaseEENKUlvE0_clEvENKUlvE_clEvEUldE_EEvS4_RKT_EUliE_EEviT1_)
        /*0410*/ 	.word	0x00000028


	//----- nvinfo : EIATTR_MIN_STACK_SIZE
	.align		4
.L_213:
        /*0414*/ 	.byte	0x04, 0x12
        /*0416*/ 	.short	(.L_215 - .L_214)
	.align		4
.L_214:
        /*0418*/ 	.word	index@(_ZN2at6native27unrolled_elementwise_kernelIZZZNS0_15cos_kernel_cudaERNS_18TensorIteratorBaseEENKUlvE0_clEvENKUlvE_clEvEUldE_St5arrayIPcLm2EELi4E23TrivialOffsetCalculatorILi1EjESB_NS0_6memory15LoadWithoutCastENSC_16StoreWithoutCastEEEviT_T0_T2_T3_T4_T5_)
        /*041c*/ 	.word	0x00000028


	//----- nvinfo : EIATTR_MIN_STACK_SIZE
	.align		4
.L_215:
        /*0420*/ 	.byte	0x04, 0x12
        /*0422*/ 	.short	(.L_217 - .L_216)
	.align		4
.L_216:
        /*0424*/ 	.word	index@(_ZN2at6native29vectorized_elementwise_kernelILi2EZZZNS0_15cos_kernel_cudaERNS_18TensorIteratorBaseEENKUlvE0_clEvENKUlvE_clEvEUldE_St5arrayIPcLm2EEEEviT0_T1_)
        /*0428*/ 	.word	0x00000028


	//----- nvinfo : EIATTR_MIN_STACK_SIZE
	.align		4
.L_217:
        /*042c*/ 	.byte	0x04, 0x12
        /*042e*/ 	.short	(.L_219 - .L_218)
	.align		4
.L_218:
        /*0430*/ 	.word	index@(_ZN2at6native29vectorized_elementwise_kernelILi4EZZZNS0_15cos_kernel_cudaERNS_18TensorIteratorBaseEENKUlvE0_clEvENKUlvE_clEvEUldE_St5arrayIPcLm2EEEEviT0_T1_)
        /*0434*/ 	.word	0x00000028


	//----- nvinfo : EIATTR_MIN_STACK_SIZE
	.align		4
.L_219:
        /*0438*/ 	.byte	0x04, 0x12
        /*043a*/ 	.short	(.L_221 - .L_220)
	.align		4
.L_220:
        /*043c*/ 	.word	index@(_ZN2at6native29vectorized_elementwise_kernelILi8EZZZNS0_15cos_kernel_cudaERNS_18TensorIteratorBaseEENKUlvE0_clEvENKUlvE_clEvEUldE_St5arrayIPcLm2EEEEviT0_T1_)
        /*0440*/ 	.word	0x00000028
.L_221:


//--------------------- .nv.compat                --------------------------
	.section	.nv.compat,"",@"SHT_CUDA_COMPAT_INFO"
	.align	4
        /*0000*/ 	.byte	0x02, 0x09, 0x01, 0x00, 0x02, 0x02, 0x01, 0x00, 0x02, 0x05, 0x05, 0x00, 0x03, 0x07, 0x01, 0x01
        /*0010*/ 	.byte	0x02, 0x03, 0x00, 0x00, 0x02, 0x06, 0x01, 0x00, 0x04, 0x0b, 0x08, 0x00, 0x01, 0x00, 0x00, 0x00
        /*0020*/ 	.byte	0x00, 0x00, 0x00, 0x00


//--------------------- .nv.info._ZN2at6native18elementwise_kernelILi128ELi4EZNS0_15gpu_kernel_implIZZZNS0_15cos_kernel_cudaERNS_18TensorIteratorBaseEENKUlvE0_clEvENKUlvE2_clEvEUlN3c108BFloat16EE_EEvS4_RKT_EUliE_EEviT1_ --------------------------
	.section	.nv.info._ZN2at6native18elementwise_kernelILi128ELi4EZNS0_15gpu_kernel_implIZZZNS0_15cos_kernel_cudaERNS_18TensorIteratorBaseEENKUlvE0_clEvENKUlvE2_clEvEUlN3c108BFloat16EE_EEvS4_RKT_EUliE_EEviT1_,"",@"SHT_CUDA_INFO"
	.sectionflags	@""
	.align	4


	//----- nvinfo : EIATTR_CUDA_API_VERSION
	.align		4
        /*0000*/ 	.byte	0x04, 0x37
        /*0002*/ 	.short	(.L_223 - .L_222)
.L_222:
        /*0004*/ 	.word	0x00000082


	//----- nvinfo : EIATTR_KPARAM_INFO
	.align		4
.L_223:
        /*0008*/ 	.byte	0x04, 0x17
        /*000a*/ 	.short	(.L_225 - .L_224)
.L_224:
        /*000c*/ 	.word	0x00000000
        /*0010*/ 	.short	0x0001
        /*0012*/ 	.short	0x0008
        /*0014*/ 	.byte	0x00, 0xf0, 0x61, 0x08


	//----- nvinfo : EIATTR_KPARAM_INFO
	.align		4
.L_225:
        /*0018*/ 	.byte	0x04, 0x17
        /*001a*/ 	.short	(.L_227 - .L_226)
.L_226:
        /*001c*/ 	.word	0x00000000
        /*0020*/ 	.short	0x0000
        /*0022*/ 	.short	0x0000
        /*0024*/ 	.byte	0x00, 0xf0, 0x11, 0x00


	//----- nvinfo : EIATTR_SPARSE_MMA_MASK
	.align		4
.L_227:
        /*0028*/ 	.byte	0x03, 0x50
        /*002a*/ 	.short	0x0000


	//----- nvinfo : EIATTR_MAXREG_COUNT
	.align		4
        /*002c*/ 	.byte	0x03, 0x1b
        /*002e*/ 	.short	0x0080


	//----- nvinfo : EIATTR_EXTERNS
	.align		4
        /*0030*/ 	.byte	0x04, 0x0f
        /*0032*/ 	.short	(.L_229 - .L_228)


	//   ....[0]....
	.align		4
.L_228:
        /*0034*/ 	.word	index@(__assertfail)


	//----- nvinfo : EIATTR_MERCURY_ISA_VERSION
	.align		4
.L_229:
        /*0038*/ 	.byte	0x03, 0x5f
        /*003a*/ 	.short	0x0101


	//----- nvinfo : EIATTR_VRC_CTA_INIT_COUNT
	.align		4
        /*003c*/ 	.byte	0x02, 0x4a
	.zero		1
	.zero		1


	//----- nvinfo : EIATTR_SYSCALL_OFFSETS
	.align		4
        /*0040*/ 	.byte	0x04, 0x46
        /*0042*/ 	.short	(.L_231 - .L_230)


	//   ....[0]....
.L_230:
        /*0044*/ 	.word	0x00002210


	//   ....[1]....
        /*0048*/ 	.word	0x00003130


	//   ....[2]....
        /*004c*/ 	.word	0x000054e0


	//   ....[3]....
        /*0050*/ 	.word	0x00006250


	//   ....[4]....
        /*0054*/ 	.word	0x000086f0


	//   ....[5]....
        /*0058*/ 	.word	0x00009460


	//   ....[6]....
        /*005c*/ 	.word	0x0000b910


	//   ....[7]....
        /*0060*/ 	.word	0x0000c650


	//----- nvinfo : EIATTR_EXIT_INSTR_OFFSETS
	.align		4
.L_231:
        /*0064*/ 	.byte	0x04, 0x1c
        /*0066*/ 	.short	(.L_233 - .L_232)


	//   ....[0]....
.L_232:
        /*0068*/ 	.word	0x00009720


	//   ....[1]....
        /*006c*/ 	.word	0x0000bad0


	//   ....[2]....
        /*0070*/ 	.word	0x0000bb10


	//   ....[3]....
        /*0074*/ 	.word	0x0000bbb0


	//   ....[4]....
        /*0078*/ 	.word	0x0000bbf0


	//   ....[5]....
        /*007c*/ 	.word	0x0000bc30


	//   ....[6]....
        /*0080*/ 	.word	0x0000bcc0


	//   ....[7]....
        /*0084*/ 	.word	0x0000bd00


	//   ....[8]....
        /*0088*/ 	.word	0x0000bda0


	//   ....[9]....
        /*008c*/ 	.word	0x0000bdf0


	//   ....[10]....
        /*0090*/ 	.word	0x0000be40


	//   ....[11]....
        /*0094*/ 	.word	0x0000bf20


	//   ....[12]....
        /*0098*/ 	.word	0x0000c090


	//   ....[13]....
        /*009c*/ 	.word	0x0000c200


	//   ....[14]....
        /*00a0*/ 	.word	0x0000c360


	//   ....[15]....
        /*00a4*/ 	.word	0x0000c3a0


	//   ....[16]....
        /*00a8*/ 	.word	0x0000c3e0


	//   ....[17]....
        /*00ac*/ 	.word	0x0000c490


	//   ....[18]....
        /*00b0*/ 	.word	0x0000c4f0


	//   ....[19]....
        /*00b4*/ 	.word	0x0000c660


	//   ....[20]....
        /*00b8*/ 	.word	0x0000c770


	//   ....[21]....
        /*00bc*/ 	.word	0x0000c8b0


	//   ....[22]....
        /*00c0*/ 	.word	0x0000c8d0


	//----- nvinfo : EIATTR_MAX_THREADS
	.align		4
.L_233:
        /*00c4*/ 	.byte	0x04, 0x05
        /*00c6*/ 	.short	(.L_235 - .L_234)
.L_234:
        /*00c8*/ 	.word	0x00000080
        /*00cc*/ 	.word	0x00000001
        /*00d0*/ 	.word	0x00000001


	//----- nvinfo : EIATTR_CRS_STACK_SIZE
	.align		4
.L_235:
        /*00d4*/ 	.byte	0x04, 0x1e
        /*00d6*/ 	.short	(.L_237 - .L_236)
.L_236:
        /*00d8*/ 	.word	0x00000000


	//----- nvinfo : EIATTR_CBANK_PARAM_SIZE
	.align		4
.L_237:
        /*00dc*/ 	.byte	0x03, 0x19
        /*00de*/ 	.short	0x0220


	//----- nvinfo : EIATTR_PARAM_CBANK
	.align		4
        /*00e0*/ 	.byte	0x04, 0x0a
        /*00e2*/ 	.short	(.L_239 - .L_238)
	.align		4
.L_238:
        /*00e4*/ 	.word	index@(.nv.constant0._ZN2at6native18elementwise_kernelILi128ELi4EZNS0_15gpu_kernel_implIZZZNS0_15cos_kernel_cudaERNS_18TensorIteratorBaseEENKUlvE0_clEvENKUlvE2_clEvEUlN3c108BFloat16EE_EEvS4_RKT_EUliE_EEviT1_)
        /*00e8*/ 	.short	0x0380
        /*00ea*/ 	.short	0x0220


	//----- nvinfo : EIATTR_SW_WAR
	.align		4
.L_239:
        /*00ec*/ 	.byte	0x04, 0x36
        /*00ee*/ 	.short	(.L_241 - .L_240)
.L_240:
        /*00f0*/ 	.word	0x00000008
.L_241:


//--------------------- .nv.info._ZN2at6native27unrolled_elementwise_kernelIZZZNS0_15cos_kernel_cudaERNS_18TensorIteratorBaseEENKUlvE0_clEvENKUlvE2_clEvEUlN3c108BFloat16EE_St5arrayIPcLm2EELi4E23TrivialOffsetCalculatorILi1EjESD_NS0_6memory12LoadWithCastILi1EEENSE_13StoreWithCastILi1EEEEEviT_T0_T2_T3_T4_T5_ --------------------------
	.section	.nv.info._ZN2at6native27unrolled_elementwise_kernelIZZZNS0_15cos_kernel_cudaERNS_18TensorIteratorBaseEENKUlvE0_clEvENKUlvE2_clEvEUlN3c108BFloat16EE_St5arrayIPcLm2EELi4E23TrivialOffsetCalculatorILi1EjESD_NS0_6memory12LoadWithCastILi1EEENSE_13StoreWithCastILi1EEEEEviT_T0_T2_T3_T4_T5_,"",@"SHT_CUDA_INFO"
	.sectionflags	@""
	.align	4


	//----- nvinfo : EIATTR_CUDA_API_VERSION
	.align		4
        /*0000*/ 	.byte	0x04, 0x37
        /*0002*/ 	.short	(.L_243 - .L_242)
.L_242:
        /*0004*/ 	.word	0x00000082


	//----- nvinfo : EIATTR_KPARAM_INFO
	.align		4
.L_243:
        /*0008*/ 	.byte	0x04, 0x17
        /*000a*/ 	.short	(.L_245 - .L_244)
.L_244:
        /*000c*/ 	.word	0x00000000
        /*0010*/ 	.short	0x0006
        /*0012*/ 	.short	0x0024
        /*0014*/ 	.byte	0x00, 0xf0, 0x21, 0x00


	//----- nvinfo : EIATTR_KPARAM_INFO
	.align		4
.L_245:
        /*0018*/ 	.byte	0x04, 0x17
        /*001a*/ 	.short	(.L_247 - .L_246)
.L_246:
        /*001c*/ 	.word	0x00000000
        /*0020*/ 	.short	0x0005
        /*0022*/ 	.short	0x001c
        /*0024*/ 	.byte	0x00, 0xf0, 0x21, 0x00


	//----- nvinfo : EIATTR_KPARAM_INFO
	.align		4
.L_247:
        /*0028*/ 	.byte	0x04, 0x17
        /*002a*/ 	.short	(.L_249 - .L_248)
.L_248:
        /*002c*/ 	.word	0x00000000
        /*0030*/ 	.short	0x0004
        /*0032*/ 	.short	0x0019
        /*0034*/ 	.byte	0x00, 0xf0, 0x05, 0x00


	//----- nvinfo : EIATTR_KPARAM_INFO
	.align		4
.L_249:
        /*0038*/ 	.byte	0x04, 0x17
        /*003a*/ 	.short	(.L_251 - .L_250)
.L_250:
        /*003c*/ 	.word	0x00000000
        /*0040*/ 	.short	0x0003
        /*0042*/ 	.short	0x0018
        /*0044*/ 	.byte	0x00, 0xf0, 0x05, 0x00


	//----- nvinfo : EIATTR_KPARAM_INFO
	.align		4
.L_251:
        /*0048*/ 	.byte	0x04, 0x17
        /*004a*/ 	.short	(.L_253 - .L_252)
.L_252:
        /*004c*/ 	.word	0x00000000
        /*0050*/ 	.short	0x0002
        /*0052*/ 	.short	0x0008
        /*0054*/ 	.byte	0x00, 0xf0, 0x41, 0x00


	//----- nvinfo : EIATTR_KPARAM_INFO
	.align		4
.L_253:
        /*0058*/ 	.byte	0x04, 0x17
        /*005a*/ 	.short	(.L_255 - .L_254)
.L_254:
        /*005c*/ 	.word	0x00000000
        /*0060*/ 	.short	0x0001
        /*0062*/ 	.short	0x0004
        /*0064*/ 	.byte	0x00, 0xf0, 0x05, 0x00


	//----- nvinfo : EIATTR_KPARAM_INFO
	.align		4
.L_255:
        /*0068*/ 	.byte	0x04, 0x17
        /*006a*/ 	.short	(.L_257 - .L_256)
.L_256:
        /*006c*/ 	.word	0x00000000
        /*0070*/ 	.short	0x0000
        /*0072*/ 	.short	0x0000
        /*0074*/ 	.byte	0x00, 0xf0, 0x11, 0x00


	//----- nvinfo : EIATTR_SPARSE_MMA_MASK
	.align		4
.L_257:
        /*0078*/ 	.byte	0x03, 0x50
        /*007a*/ 	.short	0x0000


	//----- nvinfo : EIATTR_MAXREG_COUNT
	.align		4
        /*007c*/ 	.byte	0x03, 0x1b
        /*007e*/ 	.short	0x00ff


	//----- nvinfo : EIATTR_EXTERNS
	.align		4
        /*0080*/ 	.byte	0x04, 0x0f
        /*0082*/ 	.short	(.L_259 - .L_258)


	//   ....[0]....
	.align		4
.L_258:
        /*0084*/ 	.word	index@(__assertfail)


	//----- nvinfo : EIATTR_MERCURY_ISA_VERSION
	.align		4
.L_259:
        /*0088*/ 	.byte	0x03, 0x5f
        /*008a*/ 	.short	0x0101


	//----- nvinfo : EIATTR_VRC_CTA_INIT_COUNT
	.align		4
        /*008c*/ 	.byte	0x02, 0x4a
	.zero		1
	.zero		1


	//----- nvinfo : EIATTR_SYSCALL_OFFSETS
	.align		4
        /*0090*/ 	.byte	0x04, 0x46
        /*0092*/ 	.short	(.L_261 - .L_260)


	//   ....[0]....
.L_260:
        /*0094*/ 	.word	0x00001000


	//   ....[1]....
        /*0098*/ 	.word	0x000021e0


	//   ....[2]....
        /*009c*/ 	.word	0x00003300


	//   ....[3]....
        /*00a0*/ 	.word	0x00004330


	//   ....[4]....
        /*00a4*/ 	.word	0x00005470


	//   ....[5]....
        /*00a8*/ 	.word	0x00006350


	//   ....[6]....
        /*00ac*/ 	.word	0x000072d0


	//   ....[7]....
        /*00b0*/ 	.word	0x00008250


	//----- nvinfo : EIATTR_EXIT_INSTR_OFFSETS
	.align		4
.L_261:
        /*00b4*/ 	.byte	0x04, 0x1c
        /*00b6*/ 	.short	(.L_263 - .L_262)


	//   ....[0]....
.L_262:
        /*00b8*/ 	.word	0x00007580


	//   ....[1]....
        /*00bc*/ 	.word	0x000076d0


	//   ....[2]....
        /*00c0*/ 	.word	0x00007710


	//   ....[3]....
        /*00c4*/ 	.word	0x000077b0


	//   ....[4]....
        /*00c8*/ 	.word	0x000077f0


	//   ....[5]....
        /*00cc*/ 	.word	0x00007830


	//   ....[6]....
        /*00d0*/ 	.word	0x000078c0


	//   ....[7]....
        /*00d4*/ 	.word	0x00007900


	//   ....[8]....
        /*00d8*/ 	.word	0x000079a0


	//   ....[9]....
        /*00dc*/ 	.word	0x000079f0


	//   ....[10]....
        /*00e0*/ 	.word	0x00007a40


	//   ....[11]....
        /*00e4*/ 	.word	0x00007b20


	//   ....[12]....
        /*00e8*/ 	.word	0x00007c90


	//   ....[13]....
        /*00ec*/ 	.word	0x00007e00


	//   ....[14]....
        /*00f0*/ 	.word	0x00007f60


	//   ....[15]....
        /*00f4*/ 	.word	0x00007fa0


	//   ....[16]....
        /*00f8*/ 	.word	0x00007fe0


	//   ....[17]....
        /*00fc*/ 	.word	0x00008090


	//   ....[18]....
        /*0100*/ 	.word	0x000080f0


	//   ....[19]....
        /*0104*/ 	.word	0x00008260


	//   ....[20]....
        /*0108*/ 	.word	0x00008370


	//   ....[21]....
        /*010c*/ 	.word	0x000084b0


	//   ....[22]....
        /*0110*/ 	.word	0x000084d0


	//----- nvinfo : EIATTR_MAX_THREADS
	.align		4
.L_263:
        /*0114*/ 	.byte	0x04, 0x05
        /*0116*/ 	.short	(.L_265 - .L_264)
.L_264:
        /*0118*/ 	.word	0x00000080
        /*011c*/ 	.word	0x00000001
        /*0120*/ 	.word	0x00000001


	//----- nvinfo : EIATTR_CRS_STACK_SIZE
	.align		4
.L_265:
        /*0124*/ 	.byte	0x04, 0x1e
        /*0126*/ 	.short	(.L_267 - .L_266)
.L_266:
        /*0128*/ 	.word	0x00000000


	//----- nvinfo : EIATTR_CBANK_PARAM_SIZE
	.align		4
.L_267:
        /*012c*/ 	.byte	0x03, 0x19
        /*012e*/ 	.short	0x002c


	//----- nvinfo : EIATTR_PARAM_CBANK
	.align		4
        /*0130*/ 	.byte	0x04, 0x0a
        /*0132*/ 	.short	(.L_269 - .L_268)
	.align		4
.L_268:
        /*0134*/ 	.word	index@(.nv.constant0._ZN2at6native27unrolled_elementwise_kernelIZZZNS0_15cos_kernel_cudaERNS_18TensorIteratorBaseEENKUlvE0_clEvENKUlvE2_clEvEUlN3c108BFloat16EE_St5arrayIPcLm2EELi4E23TrivialOffsetCalculatorILi1EjESD_NS0_6memory12LoadWithCastILi1EEENSE_13StoreWithCastILi1EEEEEviT_T0_T2_T3_T4_T5_)
        /*0138*/ 	.short	0x0380
        /*013a*/ 	.short	0x002c


	//----- nvinfo : EIATTR_SW_WAR
	.align		4
.L_269:
        /*013c*/ 	.byte	0x04, 0x36
        /*013e*/ 	.short	(.L_271 - .L_270)
.L_270:
        /*0140*/ 	.word	0x00000008
.L_271:


//--------------------- .nv.info._ZN2at6native18elementwise_kernelILi128ELi4EZNS0_22gpu_kernel_impl_nocastIZZZNS0_15cos_kernel_cudaERNS_18TensorIteratorBaseEENKUlvE0_clEvENKUlvE2_clEvEUlN3c108BFloat16EE_EEvS4_RKT_EUliE_EEviT1_ --------------------------
	.section	.nv.info._ZN2at6native18elementwise_kernelILi128ELi4EZNS0_22gpu_kernel_impl_nocastIZZZNS0_15cos_kernel_cudaERNS_18TensorIteratorBaseEENKUlvE0_clEvENKUlvE2_clEvEUlN3c108BFloat16EE_EEvS4_RKT_EUliE_EEviT1_,"",@"SHT_CUDA_INFO"
	.sectionflags	@""
	.align	4


	//----- nvinfo : EIATTR_CUDA_API_VERSION
	.align		4
        /*0000*/ 	.byte	0x04, 0x37
        /*0002*/ 	.short	(.L_273 - .L_272)
.L_272:
        /*0004*/ 	.word	0x00000082


	//----- nvinfo : EIATTR_KPARAM_INFO
	.align		4
.L_273:
        /*0008*/ 	.byte	0x04, 0x17
        /*000a*/ 	.short	(.L_275 - .L_274)
.L_274:
        /*000c*/ 	.word	0x00000000
        /*0010*/ 	.short	0x0001
        /*0012*/ 	.short	0x0008
        /*0014*/ 	.byte	0x00, 0xf0, 0x61, 0x08


	//----- nvinfo : EIATTR_KPARAM_INFO
	.align		4
.L_275:
        /*0018*/ 	.byte	0x04, 0x17
        /*001a*/ 	.short	(.L_277 - .L_276)
.L_276:
        /*001c*/ 	.word	0x00000000
        /*0020*/ 	.short	0x0000
        /*0022*/ 	.short	0x0000
        /*0024*/ 	.byte	0x00, 0xf0, 0x11, 0x00


	//----- nvinfo : EIATTR_SPARSE_MMA_MASK
	.align		4
.L_277:
        /*0028*/ 	.byte	0x03, 0x50
        /*002a*/ 	.short	0x0000


	//----- nvinfo : EIATTR_MAXREG_COUNT
	.align		4
        /*002c*/ 	.byte	0x03, 0x1b
        /*002e*/ 	.short	0x0080


	//----- nvinfo : EIATTR_MERCURY_ISA_VERSION
	.align		4
        /*0030*/ 	.byte	0x03, 0x5f
        /*0032*/ 	.short	0x0101


	//----- nvinfo : EIATTR_VRC_CTA_INIT_COUNT
	.align		4
        /*0034*/ 	.byte	0x02, 0x4a
	.zero		1
	.zero		1


	//----- nvinfo : EIATTR_EXIT_INSTR_OFFSETS
	.align		4
        /*0038*/ 	.byte	0x04, 0x1c
        /*003a*/ 	.short	(.L_279 - .L_278)


	//   ....[0]....
.L_278:
        /*003c*/ 	.word	0x00000330


	//   ....[1]....
        /*0040*/ 	.word	0x000003c0


	//   ....[2]....
        /*0044*/ 	.word	0x00003f10


	//   ....[3]....
        /*0048*/ 	.word	0x00005270


	//----- nvinfo : EIATTR_MAX_THREADS
	.align		4
.L_279:
        /*004c*/ 	.byte	0x04, 0x05
        /*004e*/ 	.short	(.L_281 - .L_280)
.L_280:
        /*0050*/ 	.word	0x00000080
        /*0054*/ 	.word	0x00000001
        /*0058*/ 	.word	0x00000001


	//----- nvinfo : EIATTR_CRS_STACK_SIZE
	.align		4
.L_281:
        /*005c*/ 	.byte	0x04, 0x1e
        /*005e*/ 	.short	(.L_283 - .L_282)
.L_282:
        /*0060*/ 	.word	0x00000000


	//----- nvinfo : EIATTR_CBANK_PARAM_SIZE
	.align		4
.L_283:
        /*0064*/ 	.byte	0x03, 0x19
        /*0066*/ 	.short	0x0220


	//----- nvinfo : EIATTR_PARAM_CBANK
	.align		4
        /*0068*/ 	.byte	0x04, 0x0a
        /*006a*/ 	.short	(.L_285 - .L_284)
	.align		4
.L_284:
        /*006c*/ 	.word	index@(.nv.constant0._ZN2at6native18elementwise_kernelILi128ELi4EZNS0_22gpu_kernel_impl_nocastIZZZNS0_15cos_kernel_cudaERNS_18TensorIteratorBaseEENKUlvE0_clEvENKUlvE2_clEvEUlN3c108BFloat16EE_EEvS4_RKT_EUliE_EEviT1_)
        /*0070*/ 	.short	0x0380
        /*0072*/ 	.short	0x0220


	//----- nvinfo : EIATTR_SW_WAR
	.align		4
.L_285:
        /*0074*/ 	.byte	0x04, 0x36
        /*0076*/ 	.short	(.L_287 - .L_286)
.L_286:
        /*0078*/ 	.word	0x00000008
.L_287:


//--------------------- .nv.info._ZN2at6native27unrolled_elementwise_kernelIZZZNS0_15cos_kernel_cudaERNS_18TensorIteratorBaseEENKUlvE0_clEvENKUlvE2_clEvEUlN3c108BFloat16EE_St5arrayIPcLm2EELi4E23TrivialOffsetCalculatorILi1EjESD_NS0_6memory15LoadWithoutCastENSE_16StoreWithoutCastEEEviT_T0_T2_T3_T4_T5_ --------------------------
	.section	.nv.info._ZN2at6native27unrolled_elementwise_kernelIZZZNS0_15cos_kernel_cudaERNS_18TensorIteratorBaseEENKUlvE0_clEvENKUlvE2_clEvEUlN3c108BFloat16EE_St5arrayIPcLm2EELi4E23TrivialOffsetCalculatorILi1EjESD_NS0_6memory15LoadWithoutCastENSE_16StoreWithoutCastEEEviT_T0_T2_T3_T4_T5_,"",@"SHT_CUDA_INFO"
	.sectionflags	@""
	.align	4


	//----- nvinfo : EIATTR_CUDA_API_VERSION
	.align		4
        /*0000*/ 	.byte	0x04, 0x37
        /*0002*/ 	.short	(.L_289 - .L_288)
.L_288:
        /*0004*/ 	.word	0x00000082


	//----- nvinfo : EIATTR_KPARAM_INFO
	.align		4
.L_289:
        /*0008*/ 	.byte	0x04, 0x17
        /*000a*/ 	.short	(.L_291 - .L_290)
.L_290:
        /*000c*/ 	.word	0x00000000
        /*0010*/ 	.short	0x0006
        /*0012*/ 	.short	0x001b
        /*0014*/ 	.byte	0x00, 0xf0, 0x05, 0x00


	//----- nvinfo : EIATTR_KPARAM_INFO
	.align		4
.L_291:
        /*0018*/ 	.byte	0x04, 0x17
        /*001a*/ 	.short	(.L_293 - .L_292)
.L_292:
        /*001c*/ 	.word	0x00000000
        /*0020*/ 	.short	0x0005
        /*0022*/ 	.short	0x001a
        /*0024*/ 	.byte	0x00, 0xf0, 0x05, 0x00


	//----- nvinfo : EIATTR_KPARAM_INFO
	.align		4
.L_293:
        /*0028*/ 	.byte	0x04, 0x17
        /*002a*/ 	.short	(.L_295 - .L_294)
.L_294:
        /*002c*/ 	.word	0x00000000
        /*0030*/ 	.short	0x0004
        /*0032*/ 	.short	0x0019
        /*0034*/ 	.byte	0x00, 0xf0, 0x05, 0x00


	//----- nvinfo : EIATTR_KPARAM_INFO
	.align		4
.L_295:
        /*0038*/ 	.byte	0x04, 0x17
        /*003a*/ 	.short	(.L_297 - .L_296)
.L_296:
        /*003c*/ 	.word	0x00000000
        /*0040*/ 	.short	0x0003
        /*0042*/ 	.short	0x0018
        /*0044*/ 	.byte	0x00, 0xf0, 0x05, 0x00


	//----- nvinfo : EIATTR_KPARAM_INFO
	.align		4
.L_297:
        /*0048*/ 	.byte	0x04, 0x17
        /*004a*/ 	.short	(.L_299 - .L_298)
.L_298:
        /*004c*/ 	.word	0x00000000
        /*0050*/ 	.short	0x0002
        /*0052*/ 	.short	0x0008
        /*0054*/ 	.byte	0x00, 0xf0, 0x41, 0x00


	//----- nvinfo : EIATTR_KPARAM_INFO
	.align		4
.L_299:
        /*0058*/ 	.byte	0x04, 0x17
        /*005a*/ 	.short	(.L_301 - .L_300)
.L_300:
        /*005c*/ 	.word	0x00000000
        /*0060*/ 	.short	0x0001
        /*0062*/ 	.short	0x0004
        /*0064*/ 	.byte	0x00, 0xf0, 0x05, 0x00


	//----- nvinfo : EIATTR_KPARAM_INFO
	.align		4
.L_301:
        /*0068*/ 	.byte	0x04, 0x17
        /*006a*/ 	.short	(.L_303 - .L_302)
.L_302:
        /*006c*/ 	.word	0x00000000
        /*0070*/ 	.short	0x0000
        /*0072*/ 	.short	0x0000
        /*0074*/ 	.byte	0x00, 0xf0, 0x11, 0x00


	//----- nvinfo : EIATTR_SPARSE_MMA_MASK
	.align		4
.L_303:
        /*0078*/ 	.byte	0x03, 0x50
        /*007a*/ 	.short	0x0000


	//----- nvinfo : EIATTR_MAXREG_COUNT
	.align		4
        /*007c*/ 	.byte	0x03, 0x1b
        /*007e*/ 	.short	0x00ff


	//----- nvinfo : EIATTR_MERCURY_ISA_VERSION
	.align		4
        /*0080*/ 	.byte	0x03, 0x5f
        /*0082*/ 	.short	0x0101


	//----- nvinfo : EIATTR_VRC_CTA_INIT_COUNT
	.align		4
        /*0084*/ 	.byte	0x02, 0x4a
	.zero		1
	.zero		1


	//----- nvinfo : EIATTR_EXIT_INSTR_OFFSETS
	.align		4
        /*0088*/ 	.byte	0x04, 0x1c
        /*008a*/ 	.short	(.L_305 - .L_304)


	//   ....[0]....
.L_304:
        /*008c*/ 	.word	0x000004b0


	//   ....[1]....
        /*0090*/ 	.word	0x00000520


	//----- nvinfo : EIATTR_MAX_THREADS
	.align		4
.L_305:
        /*0094*/ 	.byte	0x04, 0x05
        /*0096*/ 	.short	(.L_307 - .L_306)
.L_306:
        /*0098*/ 	.word	0x00000080
        /*009c*/ 	.word	0x00000001
        /*00a0*/ 	.word	0x00000001


	//----- nvinfo : EIATTR_CRS_STACK_SIZE
	.align		4
.L_307:
        /*00a4*/ 	.byte	0x04, 0x1e
        /*00a6*/ 	.short	(.L_309 - .L_308)
.L_308:
        /*00a8*/ 	.word	0x00000000


	//----- nvinfo : EIATTR_CBANK_PARAM_SIZE
	.align		4
.L_309:
        /*00ac*/ 	.byte	0x03, 0x19
        /*00ae*/ 	.short	0x001c


	//----- nvinfo : EIATTR_PARAM_CBANK
	.align		4
        /*00b0*/ 	.byte	0x04, 0x0a
        /*00b2*/ 	.short	(.L_311 - .L_310)
	.align		4
.L_310:
        /*00b4*/ 	.word	index@(.nv.constant0._ZN2at6native27unrolled_elementwise_kernelIZZZNS0_15cos_kernel_cudaERNS_18TensorIteratorBaseEENKUlvE0_clEvENKUlvE2_clEvEUlN3c108BFloat16EE_St5arrayIPcLm2EELi4E23TrivialOffsetCalculatorILi1EjESD_NS0_6memory15LoadWithoutCastENSE_16StoreWithoutCastEEEviT_T0_T2_T3_T4_T5_)
        /*00b8*/ 	.short	0x0380
        /*00ba*/ 	.short	0x001c


	//----- nvinfo : EIATTR_SW_WAR
	.align		4
.L_311:
        /*00bc*/ 	.byte	0x04, 0x36
        /*00be*/ 	.short	(.L_313 - .L_312)
.L_312:
        /*00c0*/ 	.word	0x00000008
.L_313:


//--------------------- .nv.info._ZN2at6native29vectorized_elementwise_kernelILi2EZZZNS0_15cos_kernel_cudaERNS_18TensorIteratorBaseEENKUlvE0_clEvENKUlvE2_clEvEUlN3c108BFloat16EE_St5arrayIPcLm2EEEEviT0_T1_ --------------------------
	.section	.nv.info._ZN2at6native29vectorized_elementwise_kernelILi2EZZZNS0_15cos_kernel_cudaERNS_18TensorIteratorBaseEENKUlvE0_clEvENKUlvE2_clEvEUlN3c108BFloat16EE_St5arrayIPcLm2EEEEviT0_T1_,"",@"SHT_CUDA_INFO"
	.sectionflags	@""
	.align	4


	//----- nvinfo : EIATTR_CUDA_API_VERSION
	.align		4
        /*0000*/ 	.byte	0x04, 0x37
        /*0002*/ 	.short	(.L_315 - .L_314)
.L_314:
        /*0004*/ 	.word	0x00000082


	//----- nvinfo : EIATTR_KPARAM_INFO
	.align		4
.L_315:
        /*0008*/ 	.byte	0x04, 0x17
        /*000a*/ 	.short	(.L_317 - .L_316)
.L_316:
        /*000c*/ 	.word	0x00000000
        /*0010*/ 	.short	0x0002
        /*0012*/ 	.short	0x0008
        /*0014*/ 	.byte	0x00, 0xf0, 0x41, 0x00


	//----- nvinfo : EIATTR_KPARAM_INFO
	.align		4
.L_317:
        /*0018*/ 	.byte	0x04, 0x17
        /*001a*/ 	.short	(.L_319 - .L_318)
.L_318:
        /*001c*/ 	.word	0x00000000
        /*0020*/ 	.short	0x0001
        /*0022*/ 	.short	0x0004
        /*0024*/ 	.byte	0x00, 0xf0, 0x05, 0x00


	//----- nvinfo : EIATTR_KPARAM_INFO
	.align		4
.L_319:
        /*0028*/ 	.byte	0x04, 0x17
        /*002a*/ 	.short	(.L_321 - .L_320)
.L_320:
        /*002c*/ 	.word	0x00000000
        /*0030*/ 	.short	0x0000
        /*0032*/ 	.short	0x0000
        /*0034*/ 	.byte	0x00, 0xf0, 0x11, 0x00


	//----- nvinfo : EIATTR_SPARSE_MMA_MASK
	.align		4
.L_321:
        /*0038*/ 	.byte	0x03, 0x50
        /*003a*/ 	.short	0x0000


	//----- nvinfo : EIATTR_MAXREG_COUNT
	.align		4
        /*003c*/ 	.byte	0x03, 0x1b
        /*003e*/ 	.short	0x00ff


	//----- nvinfo : EIATTR_MERCURY_ISA_VERSION
	.align		4
        /*0040*/ 	.byte	0x03, 0x5f
        /*0042*/ 	.short	0x0101


	//----- nvinfo : EIATTR_VRC_CTA_INIT_COUNT
	.align		4
        /*0044*/ 	.byte	0x02, 0x4a
	.zero		1
	.zero		1


	//----- nvinfo : EIATTR_EXIT_INSTR_OFFSETS
	.align		4
        /*0048*/ 	.byte	0x04, 0x1c
        /*004a*/ 	.short	(.L_323 - .L_322)


	//   ....[0]....
.L_322:
        /*004c*/ 	.word	0x00000a50


	//   ....[1]....
        /*0050*/ 	.word	0x00000aa0


	//   ....[2]....
        /*0054*/ 	.word	0x00000da0


	//----- nvinfo : EIATTR_MAX_THREADS
	.align		4
.L_323:
        /*0058*/ 	.byte	0x04, 0x05
        /*005a*/ 	.short	(.L_325 - .L_324)
.L_324:
        /*005c*/ 	.word	0x00000080
        /*0060*/ 	.word	0x00000001
        /*0064*/ 	.word	0x00000001


	//----- nvinfo : EIATTR_CRS_STACK_SIZE
	.align		4
.L_325:
        /*0068*/ 	.byte	0x04, 0x1e
        /*006a*/ 	.short	(.L_327 - .L_326)
.L_326:
        /*006c*/ 	.word	0x00000000


	//----- nvinfo : EIATTR_CBANK_PARAM_SIZE
	.align		4
.L_327:
        /*0070*/ 	.byte	0x03, 0x19
        /*0072*/ 	.short	0x0018


	//----- nvinfo : EIATTR_PARAM_CBANK
	.align		4
        /*0074*/ 	.byte	0x04, 0x0a
        /*0076*/ 	.short	(.L_329 - .L_328)
	.align		4
.L_328:
        /*0078*/ 	.word	index@(.nv.constant0._ZN2at6native29vectorized_elementwise_kernelILi2EZZZNS0_15cos_kernel_cudaERNS_18TensorIteratorBaseEENKUlvE0_clEvENKUlvE2_clEvEUlN3c108BFloat16EE_St5arrayIPcLm2EEEEviT0_T1_)
        /*007c*/ 	.short	0x0380
        /*007e*/ 	.short	0x0018


	//----- nvinfo : EIATTR_SW_WAR
	.align		4
.L_329:
        /*0080*/ 	.byte	0x04, 0x36
        /*0082*/ 	.short	(.L_331 - .L_330)
.L_330:
        /*0084*/ 	.word	0x00000008
.L_331:


//--------------------- .nv.info._ZN2at6native29vectorized_elementwise_kernelILi4EZZZNS0_15cos_kernel_cudaERNS_18TensorIteratorBaseEENKUlvE0_clEvENKUlvE2_clEvEUlN3c108BFloat16EE_St5arrayIPcLm2EEEEviT0_T1_ --------------------------
	.section	.nv.info._ZN2at6native29vectorized_elementwise_kernelILi4EZZZNS0_15cos_kernel_cudaERNS_18TensorIteratorBaseEENKUlvE0_clEvENKUlvE2_clEvEUlN3c108BFloat16EE_St5arrayIPcLm2EEEEviT0_T1_,"",@"SHT_CUDA_INFO"
	.sectionflags	@""
	.align	4


	//----- nvinfo : EIATTR_CUDA_API_VERSION
	.align		4
        /*0000*/ 	.byte	0x04, 0x37
        /*0002*/ 	.short	(.L_333 - .L_332)
.L_332:
        /*0004*/ 	.word	0x00000082


	//----- nvinfo : EIATTR_KPARAM_INFO
	.align		4
.L_333:
        /*0008*/ 	.byte	0x04, 0x17
        /*000a*/ 	.short	(.L_335 - .L_334)
.L_334:
        /*000c*/ 	.word	0x00000000
        /*0010*/ 	.short	0x0002
        /*0012*/ 	.short	0x0008
        /*0014*/ 	.byte	0x00, 0xf0, 0x41, 0x00


	//----- nvinfo : EIATTR_KPARAM_INFO
	.align		4
.L_335:
        /*0018*/ 	.byte	0x04, 0x17
        /*001a*/ 	.short	(.L_337 - .L_336)
.L_336:
        /*001c*/ 	.word	0x00000000
        /*0020*/ 	.short	0x0001
        /*0022*/ 	.short	0x0004
        /*0024*/ 	.byte	0x00, 0xf0, 0x05, 0x00


	//----- nvinfo : EIATTR_KPARAM_INFO
	.align		4
.L_337:
        /*0028*/ 	.byte	0x04, 0x17
        /*002a*/ 	.short	(.L_339 - .L_338)
.L_338:
        /*002c*/ 	.word	0x00000000
        /*0030*/ 	.short	0x0000
        /*0032*/ 	.short	0x0000
        /*0034*/ 	.byte	0x00, 0xf0, 0x11, 0x00


	//----- nvinfo : EIATTR_SPARSE_MMA_MASK
	.align		4
.L_339:
        /*0038*/ 	.byte	0x03, 0x50
        /*003a*/ 	.short	0x0000


	//----- nvinfo : EIATTR_MAXREG_COUNT
	.align		4
        /*003c*/ 	.byte	0x03, 0x1b
        /*003e*/ 	.short	0x00ff


	//----- nvinfo : EIATTR_MERCURY_ISA_VERSION
	.align		4
        /*0040*/ 	.byte	0x03, 0x5f
        /*0042*/ 	.short	0x0101


	//----- nvinfo : EIATTR_VRC_CTA_INIT_COUNT
	.align		4
        /*0044*/ 	.byte	0x02, 0x4a
	.zero		1
	.zero		1


	//----- nvinfo : EIATTR_EXIT_INSTR_OFFSETS
	.align		4
        /*0048*/ 	.byte	0x04, 0x1c
        /*004a*/ 	.short	(.L_341 - .L_340)


	//   ....[0]....
.L_340:
        /*004c*/ 	.word	0x00000a50


	//   ....[1]....
        /*0050*/ 	.word	0x00000aa0


	//   ....[2]....
        /*0054*/ 	.word	0x00000d60


	//----- nvinfo : EIATTR_MAX_THREADS
	.align		4
.L_341:
        /*0058*/ 	.byte	0x04, 0x05
        /*005a*/ 	.short	(.L_343 - .L_342)
.L_342:
        /*005c*/ 	.word	0x00000080
        /*0060*/ 	.word	0x00000001
        /*0064*/ 	.word	0x00000001


	//----- nvinfo : EIATTR_CRS_STACK_SIZE
	.align		4
.L_343:
        /*0068*/ 	.byte	0x04, 0x1e
        /*006a*/ 	.short	(.L_345 - .L_344)
.L_344:
        /*006c*/ 	.word	0x00000000


	//----- nvinfo : EIATTR_CBANK_PARAM_SIZE
	.align		4
.L_345:
        /*0070*/ 	.byte	0x03, 0x19
        /*0072*/ 	.short	0x0018


	//----- nvinfo : EIATTR_PARAM_CBANK
	.align		4
        /*0074*/ 	.byte	0x04, 0x0a
        /*0076*/ 	.short	(.L_347 - .L_346)
	.align		4
.L_346:
        /*0078*/ 	.word	index@(.nv.constant0._ZN2at6native29vectorized_elementwise_kernelILi4EZZZNS0_15cos_kernel_cudaERNS_18TensorIteratorBaseEENKUlvE0_clEvENKUlvE2_clEvEUlN3c108BFloat16EE_St5arrayIPcLm2EEEEviT0_T1_)
        /*007c*/ 	.short	0x0380
        /*007e*/ 	.short	0x0018


	//----- nvinfo : EIATTR_SW_WAR
	.align		4
.L_347:
        /*0080*/ 	.byte	0x04, 0x36
        /*0082*/ 	.short	(.L_349 - .L_348)
.L_348:
        /*0084*/ 	.word	0x00000008
.L_349:


//--------------------- .nv.info._ZN2at6native29vectorized_elementwise_kernelILi8EZZZNS0_15cos_kernel_cudaERNS_18TensorIteratorBaseEENKUlvE0_clEvENKUlvE2_clEvEUlN3c108BFloat16EE_St5arrayIPcLm2EEEEviT0_T1_ --------------------------
	.section	.nv.info._ZN2at6native29vectorized_elementwise_kernelILi8EZZZNS0_15cos_kernel_cudaERNS_18TensorIteratorBaseEENKUlvE0_clEvENKUlvE2_clEvEUlN3c108BFloat16EE_St5arrayIPcLm2EEEEviT0_T1_,"",@"SHT_CUDA_INFO"
	.sectionflags	@""
	.align	4


	//----- nvinfo : EIATTR_CUDA_API_VERSION
	.align		4
        /*0000*/ 	.byte	0x04, 0x37
        /*0002*/ 	.short	(.L_351 - .L_350)
.L_350:
        /*0004*/ 	.word	0x00000082


	//----- nvinfo : EIATTR_KPARAM_INFO
	.align		4
.L_351:
        /*0008*/ 	.byte	0x04, 0x17
        /*000a*/ 	.short	(.L_353 - .L_352)
.L_352:
        /*000c*/ 	.word	0x00000000
        /*0010*/ 	.short	0x0002
        /*0012*/ 	.short	0x0008
        /*0014*/ 	.byte	0x00, 0xf0, 0x41, 0x00


	//----- nvinfo : EIATTR_KPARAM_INFO
	.align		4
.L_353:
        /*0018*/ 	.byte	0x04, 0x17
        /*001a*/ 	.short	(.L_355 - .L_354)
.L_354:
        /*001c*/ 	.word	0x00000000
        /*0020*/ 	.short	0x0001
        /*0022*/ 	.short	0x0004
        /*0024*/ 	.byte	0x00, 0xf0, 0x05, 0x00


	//----- nvinfo : EIATTR_KPARAM_INFO
	.align		4
.L_355:
        /*0028*/ 	.byte	0x04, 0x17
        /*002a*/ 	.short	(.L_357 - .L_356)
.L_356:
        /*002c*/ 	.word	0x00000000
        /*0030*/ 	.short	0x0000
        /*0032*/ 	.short	0x0000
        /*0034*/ 	.byte	0x00, 0xf0, 0x11, 0x00


	//----- nvinfo : EIATTR_SPARSE_MMA_MASK
	.align		4
.L_357:
        /*0038*/ 	.byte	0x03, 0x50
        /*003a*/ 	.short	0x0000


	//----- nvinfo : EIATTR_MAXREG_COUNT
	.align		4
        /*003c*/ 	.byte	0x03, 0x1b
        /*003e*/ 	.short	0x00ff


	//----- nvinfo : EIATTR_MERCURY_ISA_VERSION
	.align		4
        /*0040*/ 	.byte	0x03, 0x5f
        /*0042*/ 	.short	0x0101


	//----- nvinfo : EIATTR_VRC_CTA_INIT_COUNT
	.align		4
        /*0044*/ 	.byte	0x02, 0x4a
	.zero		1
	.zero		1


	//----- nvinfo : EIATTR_EXIT_INSTR_OFFSETS
	.align		4
        /*0048*/ 	.byte	0x04, 0x1c
        /*004a*/ 	.short	(.L_359 - .L_358)


	//   ....[0]....
.L_358:
        /*004c*/ 	.word	0x00000a50


	//   ....[1]....
        /*0050*/ 	.word	0x00000aa0


	//   ....[2]....
        /*0054*/ 	.word	0x00000d40


	//----- nvinfo : EIATTR_MAX_THREADS
	.align		4
.L_359:
        /*0058*/ 	.byte	0x04, 0x05
        /*005a*/ 	.short	(.L_361 - .L_360)
.L_360:
        /*005c*/ 	.word	0x00000080
        /*0060*/ 	.word	0x00000001
        /*0064*/ 	.word	0x00000001


	//----- nvinfo : EIATTR_CRS_STACK_SIZE
	.align		4
.L_361:
        /*0068*/ 	.byte	0x04, 0x1e
        /*006a*/ 	.short	(.L_363 - .L_362)
.L_362:
        /*006c*/ 	.word	0x00000000


	//----- nvinfo : EIATTR_CBANK_PARAM_SIZE
	.align		4
.L_363:
        /*0070*/ 	.byte	0x03, 0x19
        /*0072*/ 	.short	0x0018


	//----- nvinfo : EIATTR_PARAM_CBANK
	.align		4
        /*0074*/ 	.byte	0x04, 0x0a
        /*0076*/ 	.short	(.L_365 - .L_364)
	.align		4
.L_364:
        /*0078*/ 	.word	index@(.nv.constant0._ZN2at6native29vectorized_elementwise_kernelILi8EZZZNS0_15cos_kernel_cudaERNS_18TensorIteratorBaseEENKUlvE0_clEvENKUlvE2_clEvEUlN3c108BFloat16EE_St5arrayIPcLm2EEEEviT0_T1_)
        /*007c*/ 	.short	0x0380
        /*007e*/ 	.short	0x0018


	//----- nvinfo : EIATTR_SW_WAR
	.align		4
.L_365:
        /*0080*/ 	.byte	0x04, 0x36
        /*0082*/ 	.short	(.L_367 - .L_366)
.L_366:
        /*0084*/ 	.word	0x00000008
.L_367:


//--------------------- .nv.info._ZN2at6native18elementwise_kernelILi128ELi4EZNS0_15gpu_kernel_implIZZZNS0_15cos_kernel_cudaERNS_18TensorIteratorBaseEENKUlvE0_clEvENKUlvE1_clEvEUlN3c104HalfEE_EEvS4_RKT_EUliE_EEviT1_ --------------------------
	.section	.nv.info._ZN2at6native18elementwise_kernelILi128ELi4EZNS0_15gpu_kernel_implIZZZNS0_15cos_kernel_cudaERNS_18TensorIteratorBaseEENKUlvE0_clEvENKUlvE1_clEvEUlN3c104HalfEE_EEvS4_RKT_EUliE_EEviT1_,"",@"SHT_CUDA_INFO"
	.sectionflags	@""
	.align	4


	//----- nvinfo : EIATTR_CUDA_API_VERSION
	.align		4
        /*0000*/ 	.byte	0x04, 0x37
        /*0002*/ 	.short	(.L_369 - .L_368)
.L_368:
        /*0004*/ 	.word	0x00000082


	//----- nvinfo : EIATTR_KPARAM_INFO
	.align		4
.L_369:
        /*0008*/ 	.byte	0x04, 0x17
        /*000a*/ 	.short	(.L_371 - .L_370)
.L_370:
        /*000c*/ 	.word	0x00000000
        /*0010*/ 	.short	0x0001
        /*0012*/ 	.short	0x0008
        /*0014*/ 	.byte	0x00, 0xf0, 0x61, 0x08


	//----- nvinfo : EIATTR_KPARAM_INFO
	.align		4
.L_371:
        /*0018*/ 	.byte	0x04, 0x17
        /*001a*/ 	.short	(.L_373 - .L_372)
.L_372:
        /*001c*/ 	.word	0x00000000
        /*0020*/ 	.short	0x0000
        /*0022*/ 	.short	0x0000
        /*0024*/ 	.byte	0x00, 0xf0, 0x11, 0x00


	//----- nvinfo : EIATTR_SPARSE_MMA_MASK
	.align		4
.L_373:
        /*0028*/ 	.byte	0x03, 0x50
        /*002a*/ 	.short	0x0000


	//----- nvinfo : EIATTR_MAXREG_COUNT
	.align		4
        /*002c*/ 	.byte	0x03, 0x1b
        /*002e*/ 	.short	0x0080


	//----- nvinfo : EIATTR_EXTERNS
	.align		4
        /*0030*/ 	.byte	0x04, 0x0f
        /*0032*/ 	.short	(.L_375 - .L_374)


	//   ....[0]....
	.align		4
.L_374:
        /*0034*/ 	.word	index@(__assertfail)


	//----- nvinfo : EIATTR_MERCURY_ISA_VERSION
	.align		4
.L_375:
        /*0038*/ 	.byte	0x03, 0x5f
        /*003a*/ 	.short	0x0101


	//----- nvinfo : EIATTR_VRC_CTA_INIT_COUNT
	.align		4
        /*003c*/ 	.byte	0x02, 0x4a
	.zero		1
	.zero		1


	//----- nvinfo : EIATTR_SYSCALL_OFFSETS
	.align		4
        /*0040*/ 	.byte	0x04, 0x46
        /*0042*/ 	.short	(.L_377 - .L_376)


	//   ....[0]....
.L_376:
        /*0044*/ 	.word	0x000021f0


	//   ....[1]....
        /*0048*/ 	.word	0x00003110


	//   ....[2]....
        /*004c*/ 	.word	0x000054a0


	//   ....[3]....
        /*0050*/ 	.word	0x000061f0


	//   ....[4]....
        /*0054*/ 	.word	0x00008690


	//   ....[5]....
        /*0058*/ 	.word	0x000093e0


	//   ....[6]....
        /*005c*/ 	.word	0x0000b890


	//   ....[7]....
        /*0060*/ 	.word	0x0000c5b0


	//----- nvinfo : EIATTR_EXIT_INSTR_OFFSETS
	.align		4
.L_377:
        /*0064*/ 	.byte	0x04, 0x1c
        /*0066*/ 	.short	(.L_379 - .L_378)


	//   ....[0]....
.L_378:
        /*0068*/ 	.word	0x000096c0


	//   ....[1]....
        /*006c*/ 	.word	0x0000ba50


	//   ....[2]....
        /*0070*/ 	.word	0x0000ba90


	//   ....[3]....
        /*0074*/ 	.word	0x0000bb30


	//   ....[4]....
        /*0078*/ 	.word	0x0000bb70


	//   ....[5]....
        /*007c*/ 	.word	0x0000bbb0


	//   ....[6]....
        /*0080*/ 	.word	0x0000bc40


	//   ....[7]....
        /*0084*/ 	.word	0x0000bc60


	//   ....[8]....
        /*0088*/ 	.word	0x0000bd00


	//   ....[9]....
        /*008c*/ 	.word	0x0000bd50


	//   ....[10]....
        /*0090*/ 	.word	0x0000bda0


	//   ....[11]....
        /*0094*/ 	.word	0x0000be80


	//   ....[12]....
        /*0098*/ 	.word	0x0000bff0


	//   ....[13]....
        /*009c*/ 	.word	0x0000c160


	//   ....[14]....
        /*00a0*/ 	.word	0x0000c2c0


	//   ....[15]....
        /*00a4*/ 	.word	0x0000c300


	//   ....[16]....
        /*00a8*/ 	.word	0x0000c340


	//   ....[17]....
        /*00ac*/ 	.word	0x0000c3f0


	//   ....[18]....
        /*00b0*/ 	.word	0x0000c450


	//   ....[19]....
        /*00b4*/ 	.word	0x0000c5c0


	//   ....[20]....
        /*00b8*/ 	.word	0x0000c6d0


	//   ....[21]....
        /*00bc*/ 	.word	0x0000c810


	//   ....[22]....
        /*00c0*/ 	.word	0x0000c850


	//----- nvinfo : EIATTR_MAX_THREADS
	.align		4
.L_379:
        /*00c4*/ 	.byte	0x04, 0x05
        /*00c6*/ 	.short	(.L_381 - .L_380)
.L_380:
        /*00c8*/ 	.word	0x00000080
        /*00cc*/ 	.word	0x00000001
        /*00d0*/ 	.word	0x00000001


	//----- nvinfo : EIATTR_CRS_STACK_SIZE
	.align		4
.L_381:
        /*00d4*/ 	.byte	0x04, 0x1e
        /*00d6*/ 	.short	(.L_383 - .L_382)
.L_382:
        /*00d8*/ 	.word	0x00000000


	//----- nvinfo : EIATTR_CBANK_PARAM_SIZE
	.align		4
.L_383:
        /*00dc*/ 	.byte	0x03, 0x19
        /*00de*/ 	.short	0x0220


	//----- nvinfo : EIATTR_PARAM_CBANK
	.align		4
        /*00e0*/ 	.byte	0x04, 0x0a
        /*00e2*/ 	.short	(.L_385 - .L_384)
	.align		4
.L_384:
        /*00e4*/ 	.word	index@(.nv.constant0._ZN2at6native18elementwise_kernelILi128ELi4EZNS0_15gpu_kernel_implIZZZNS0_15cos_kernel_cudaERNS_18TensorIteratorBaseEENKUlvE0_clEvENKUlvE1_clEvEUlN3c104HalfEE_EEvS4_RKT_EUliE_EEviT1_)
        /*00e8*/ 	.short	0x0380
        /*00ea*/ 	.short	0x0220


	//----- nvinfo : EIATTR_SW_WAR
	.align		4
.L_385:
        /*00ec*/ 	.byte	0x04, 0x36
        /*00ee*/ 	.short	(.L_387 - .L_386)
.L_386:
        /*00f0*/ 	.word	0x00000008
.L_387:


//--------------------- .nv.info._ZN2at6native27unrolled_elementwise_kernelIZZZNS0_15cos_kernel_cudaERNS_18TensorIteratorBaseEENKUlvE0_clEvENKUlvE1_clEvEUlN3c104HalfEE_St5arrayIPcLm2EELi4E23TrivialOffsetCalculatorILi1EjESD_NS0_6memory12LoadWithCastILi1EEENSE_13StoreWithCastILi1EEEEEviT_T0_T2_T3_T4_T5_ --------------------------
	.section	.nv.info._ZN2at6native27unrolled_elementwise_kernelIZZZNS0_15cos_kernel_cudaERNS_18TensorIteratorBaseEENKUlvE0_clEvENKUlvE1_clEvEUlN3c104HalfEE_St5arrayIPcLm2EELi4E23TrivialOffsetCalculatorILi1EjESD_NS0_6memory12LoadWithCastILi1EEENSE_13StoreWithCastILi1EEEEEviT_T0_T2_T3_T4_T5_,"",@"SHT_CUDA_INFO"
	.sectionflags	@""
	.align	4


	//----- nvinfo : EIATTR_CUDA_API_VERSION
	.align		4
        /*0000*/ 	.byte	0x04, 0x37
        /*0002*/ 	.short	(.L_389 - .L_388)
.L_388:
        /*0004*/ 	.word	0x00000082


	//----- nvinfo : EIATTR_KPARAM_INFO
	.align		4
.L_389:
        /*0008*/ 	.byte	0x04, 0x17
        /*000a*/ 	.short	(.L_391 - .L_390)
.L_390:
        /*000c*/ 	.word	0x00000000
        /*0010*/ 	.short	0x0006
        /*0012*/ 	.short	0x0024
        /*0014*/ 	.byte	0x00, 0xf0, 0x21, 0x00


	//----- nvinfo : EIATTR_KPARAM_INFO
	.align		4
.L_391:
        /*0018*/ 	.byte	0x04, 0x17
        /*001a*/ 	.short	(.L_393 - .L_392)
.L_392:
        /*001c*/ 	.word	0x00000000
        /*0020*/ 	.short	0x0005
        /*0022*/ 	.short	0x001c
        /*0024*/ 	.byte	0x00, 0xf0, 0x21, 0x00


	//----- nvinfo : EIATTR_KPARAM_INFO
	.align		4
.L_393:
        /*0028*/ 	.byte	0x04, 0x17
        /*002a*/ 	.short	(.L_395 - .L_394)
.L_394:
        /*002c*/ 	.word	0x00000000
        /*0030*/ 	.short	0x0004
        /*0032*/ 	.short	0x0019
        /*0034*/ 	.byte	0x00, 0xf0, 0x05, 0x00


	//----- nvinfo : EIATTR_KPARAM_INFO
	.align		4
.L_395:
        /*0038*/ 	.byte	0x04, 0x17
        /*003a*/ 	.short	(.L_397 - .L_396)
.L_396:
        /*003c*/ 	.word	0x00000000
        /*0040*/ 	.short	0x0003
        /*0042*/ 	.short	0x0018
        /*0044*/ 	.byte	0x00, 0xf0, 0x05, 0x00


	//----- nvinfo : EIATTR_KPARAM_INFO
	.align		4
.L_397:
        /*0048*/ 	.byte	0x04, 0x17
        /*004a*/ 	.short	(.L_399 - .L_398)
.L_398:
        /*004c*/ 	.word	0x00000000
        /*0050*/ 	.short	0x0002
        /*0052*/ 	.short	0x0008
        /*0054*/ 	.byte	0x00, 0xf0, 0x41, 0x00


	//----- nvinfo : EIATTR_KPARAM_INFO
	.align		4
.L_399:
        /*0058*/ 	.byte	0x04, 0x17
        /*005a*/ 	.short	(.L_401 - .L_400)
.L_400:
        /*005c*/ 	.word	0x00000000
        /*0060*/ 	.short	0x0001
        /*0062*/ 	.short	0x0004
        /*0064*/ 	.byte	0x00, 0xf0, 0x05, 0x00


	//----- nvinfo : EIATTR_KPARAM_INFO
	.align		4
.L_401:
        /*0068*/ 	.byte	0x04, 0x17
        /*006a*/ 	.short	(.L_403 - .L_402)
.L_402:
        /*006c*/ 	.word	0x00000000
        /*0070*/ 	.short	0x0000
        /*0072*/ 	.short	0x0000
        /*0074*/ 	.byte	0x00, 0xf0, 0x11, 0x00


	//----- nvinfo : EIATTR_SPARSE_MMA_MASK
	.align		4
.L_403:
        /*0078*/ 	.byte	0x03, 0x50
        /*007a*/ 	.short	0x0000


	//----- nvinfo : EIATTR_MAXREG_COUNT
	.align		4
        /*007c*/ 	.byte	0x03, 0x1b
        /*007e*/ 	.short	0x00ff


	//----- nvinfo : EIATTR_EXTERNS
	.align		4
        /*0080*/ 	.byte	0x04, 0x0f
        /*0082*/ 	.short	(.L_405 - .L_404)


	//   ....[0]....
	.align		4
.L_404:
        /*0084*/ 	.word	index@(__assertfail)


	//----- nvinfo : EIATTR_MERCURY_ISA_VERSION
	.align		4
.L_405:
        /*0088*/ 	.byte	0x03, 0x5f
        /*008a*/ 	.short	0x0101


	//----- nvinfo : EIATTR_VRC_CTA_INIT_COUNT
	.align		4
        /*008c*/ 	.byte	0x02, 0x4a
	.zero		1
	.zero		1


	//----- nvinfo : EIATTR_SYSCALL_OFFSETS
	.align		4
        /*0090*/ 	.byte	0x04, 0x46
        /*0092*/ 	.short	(.L_407 - .L_406)


	//   ....[0]....
.L_406:
        /*0094*/ 	.word	0x00000fc0


	//   ....[1]....
        /*0098*/ 	.word	0x00002160


	//   ....[2]....
        /*009c*/ 	.word	0x00003240


	//   ....[3]....
        /*00a0*/ 	.word	0x00004240


	//   ....[4]....
        /*00a4*/ 	.word	0x00005380


	//   ....[5]....
        /*00a8*/ 	.word	0x00006240


	//   ....[6]....
        /*00ac*/ 	.word	0x000071c0


	//   ....[7]....
        /*00b0*/ 	.word	0x00008140


	//----- nvinfo : EIATTR_EXIT_INSTR_OFFSETS
	.align		4
.L_407:
        /*00b4*/ 	.byte	0x04, 0x1c
        /*00b6*/ 	.short	(.L_409 - .L_408)


	//   ....[0]....
.L_408:
        /*00b8*/ 	.word	0x00007490


	//   ....[1]....
        /*00bc*/ 	.word	0x000075e0


	//   ....[2]....
        /*00c0*/ 	.word	0x00007620


	//   ....[3]....
        /*00c4*/ 	.word	0x000076c0


	//   ....[4]....
        /*00c8*/ 	.word	0x00007700


	//   ....[5]....
        /*00cc*/ 	.word	0x00007740


	//   ....[6]....
        /*00d0*/ 	.word	0x000077d0


	//   ....[7]....
        /*00d4*/ 	.word	0x000077f0


	//   ....[8]....
        /*00d8*/ 	.word	0x00007890


	//   ....[9]....
        /*00dc*/ 	.word	0x000078e0


	//   ....[10]....
        /*00e0*/ 	.word	0x00007930


	//   ....[11]....
        /*00e4*/ 	.word	0x00007a10


	//   ....[12]....
        /*00e8*/ 	.word	0x00007b80


	//   ....[13]....
        /*00ec*/ 	.word	0x00007cf0


	//   ....[14]....
        /*00f0*/ 	.word	0x00007e50


	//   ....[15]....
        /*00f4*/ 	.word	0x00007e90


	//   ....[16]....
        /*00f8*/ 	.word	0x00007ed0


	//   ....[17]....
        /*00fc*/ 	.word	0x00007f80


	//   ....[18]....
        /*0100*/ 	.word	0x00007fe0


	//   ....[19]....
        /*0104*/ 	.word	0x00008150


	//   ....[20]....
        /*0108*/ 	.word	0x00008260


	//   ....[21]....
        /*010c*/ 	.word	0x000083a0


	//   ....[22]....
        /*0110*/ 	.word	0x000083e0


	//----- nvinfo : EIATTR_MAX_THREADS
	.align		4
.L_409:
        /*0114*/ 	.byte	0x04, 0x05
        /*0116*/ 	.short	(.L_411 - .L_410)
.L_410:
        /*0118*/ 	.word	0x00000080
        /*011c*/ 	.word	0x00000001
        /*0120*/ 	.word	0x00000001


	//----- nvinfo : EIATTR_CRS_STACK_SIZE
	.align		4
.L_411:
        /*0124*/ 	.byte	0x04, 0x1e
        /*0126*/ 	.short	(.L_413 - .L_412)
.L_412:
        /*0128*/ 	.word	0x00000000


	//----- nvinfo : EIATTR_CBANK_PARAM_SIZE
	.align		4
.L_413:
        /*012c*/ 	.byte	0x03, 0x19
        /*012e*/ 	.short	0x002c


	//----- nvinfo : EIATTR_PARAM_CBANK
	.align		4
        /*0130*/ 	.byte	0x04, 0x0a
        /*0132*/ 	.short	(.L_415 - .L_414)
	.align		4
.L_414:
        /*0134*/ 	.word	index@(.nv.constant0._ZN2at6native27unrolled_elementwise_kernelIZZZNS0_15cos_kernel_cudaERNS_18TensorIteratorBaseEENKUlvE0_clEvENKUlvE1_clEvEUlN3c104HalfEE_St5arrayIPcLm2EELi4E23TrivialOffsetCalculatorILi1EjESD_NS0_6memory12LoadWithCastILi1EEENSE_13StoreWithCastILi1EEEEEviT_T0_T2_T3_T4_T5_)
        /*0138*/ 	.short	0x0380
        /*013a*/ 	.short	0x002c


	//----- nvinfo : EIATTR_SW_WAR
	.align		4
.L_415:
        /*013c*/ 	.byte	0x04, 0x36
        /*013e*/ 	.short	(.L_417 - .L_416)
.L_416:
        /*0140*/ 	.word	0x00000008
.L_417:


//--------------------- .nv.info._ZN2at6native18elementwise_kernelILi128ELi4EZNS0_22gpu_kernel_impl_nocastIZZZNS0_15cos_kernel_cudaERNS_18TensorIteratorBaseEENKUlvE0_clEvENKUlvE1_clEvEUlN3c104HalfEE_EEvS4_RKT_EUliE_EEviT1_ --------------------------
	.section	.nv.info._ZN2at6native18elementwise_kernelILi128ELi4EZNS0_22gpu_kernel_impl_nocastIZZZNS0_15cos_kernel_cudaERNS_18TensorIteratorBaseEENKUlvE0_clEvENKUlvE1_clEvEUlN3c104HalfEE_EEvS4_RKT_EUliE_EEviT1_,"",@"SHT_CUDA_INFO"
	.sectionflags	@""
	.align	4


	//----- nvinfo : EIATTR_CUDA_API_VERSION
	.align		4
        /*0000*/ 	.byte	0x04, 0x37
        /*0002*/ 	.short	(.L_419 - .L_418)
.L_418:
        /*0004*/ 	.word	0x00000082


	//----- nvinfo : EIATTR_KPARAM_INFO
	.align		4
.L_419:
        /*0008*/ 	.byte	0x04, 0x17
        /*000a*/ 	.short	(.L_421 - .L_420)
.L_420:
        /*000c*/ 	.word	0x00000000
        /*0010*/ 	.short	0x0001
        /*0012*/ 	.short	0x0008
        /*0014*/ 	.byte	0x00, 0xf0, 0x61, 0x08


	//----- nvinfo : EIATTR_KPARAM_INFO
	.align		4
.L_421:
        /*0018*/ 	.byte	0x04, 0x17
        /*001a*/ 	.short	(.L_423 - .L_422)
.L_422:
        /*001c*/ 	.word	0x00000000
        /*0020*/ 	.short	0x0000
        /*0022*/ 	.short	0x0000
        /*0024*/ 	.byte	0x00, 0xf0, 0x11, 0x00


	//----- nvinfo : EIATTR_SPARSE_MMA_MASK
	.align		4
.L_423:
        /*0028*/ 	.byte	0x03, 0x50
        /*002a*/ 	.short	0x0000


	//----- nvinfo : EIATTR_MAXREG_COUNT
	.align		4
        /*002c*/ 	.byte	0x03, 0x1b
        /*002e*/ 	.short	0x0080


	//----- nvinfo : EIATTR_MERCURY_ISA_VERSION
	.align		4
        /*0030*/ 	.byte	0x03, 0x5f
        /*0032*/ 	.short	0x0101


	//----- nvinfo : EIATTR_VRC_CTA_INIT_COUNT
	.align		4
        /*0034*/ 	.byte	0x02, 0x4a
	.zero		1
	.zero		1


	//----- nvinfo : EIATTR_EXIT_INSTR_OFFSETS
	.align		4
        /*0038*/ 	.byte	0x04, 0x1c
        /*003a*/ 	.short	(.L_425 - .L_424)


	//   ....[0]....
.L_424:
        /*003c*/ 	.word	0x00000330


	//   ....[1]....
        /*0040*/ 	.word	0x000003c0


	//   ....[2]....
        /*0044*/ 	.word	0x00003f10


	//   ....[3]....
        /*0048*/ 	.word	0x00005270


	//----- nvinfo : EIATTR_MAX_THREADS
	.align		4
.L_425:
        /*004c*/ 	.byte	0x04, 0x05
        /*004e*/ 	.short	(.L_427 - .L_426)
.L_426:
        /*0050*/ 	.word	0x00000080
        /*0054*/ 	.word	0x00000001
        /*0058*/ 	.word	0x00000001


	//----- nvinfo : EIATTR_CRS_STACK_SIZE
	.align		4
.L_427:
        /*005c*/ 	.byte	0x04, 0x1e
        /*005e*/ 	.short	(.L_429 - .L_428)
.L_428:
        /*0060*/ 	.word	0x00000000


	//----- nvinfo : EIATTR_CBANK_PARAM_SIZE
	.align		4
.L_429:
        /*0064*/ 	.byte	0x03, 0x19
        /*0066*/ 	.short	0x0220


	//----- nvinfo : EIATTR_PARAM_CBANK
	.align		4
        /*0068*/ 	.byte	0x04, 0x0a
        /*006a*/ 	.short	(.L_431 - .L_430)
	.align		4
.L_430:
        /*006c*/ 	.word	index@(.nv.constant0._ZN2at6native18elementwise_kernelILi128ELi4EZNS0_22gpu_kernel_impl_nocastIZZZNS0_15cos_kernel_cudaERNS_18TensorIteratorBaseEENKUlvE0_clEvENKUlvE1_clEvEUlN3c104HalfEE_EEvS4_RKT_EUliE_EEviT1_)
        /*0070*/ 	.short	0x0380
        /*0072*/ 	.short	0x0220


	//----- nvinfo : EIATTR_SW_WAR
	.align		4
.L_431:
        /*0074*/ 	.byte	0x04, 0x36
        /*0076*/ 	.short	(.L_433 - .L_432)
.L_432:
        /*0078*/ 	.word	0x00000008
.L_433:


//--------------------- .nv.info._ZN2at6native27unrolled_elementwise_kernelIZZZNS0_15cos_kernel_cudaERNS_18TensorIteratorBaseEENKUlvE0_clEvENKUlvE1_clEvEUlN3c104HalfEE_St5arrayIPcLm2EELi4E23TrivialOffsetCalculatorILi1EjESD_NS0_6memory15LoadWithoutCastENSE_16StoreWithoutCastEEEviT_T0_T2_T3_T4_T5_ --------------------------
	.section	.nv.info._ZN2at6native27unrolled_elementwise_kernelIZZZNS0_15cos_kernel_cudaERNS_18TensorIteratorBaseEENKUlvE0_clEvENKUlvE1_clEvEUlN3c104HalfEE_St5arrayIPcLm2EELi4E23TrivialOffsetCalculatorILi1EjESD_NS0_6memory15LoadWithoutCastENSE_16StoreWithoutCastEEEviT_T0_T2_T3_T4_T5_,"",@"SHT_CUDA_INFO"
	.sectionflags	@""
	.align	4


	//----- nvinfo : EIATTR_CUDA_API_VERSION
	.align		4
        /*0000*/ 	.byte	0x04, 0x37
        /*0002*/ 	.short	(.L_435 - .L_434)
.L_434:
        /*0004*/ 	.word	0x00000082


	//----- nvinfo : EIATTR_KPARAM_INFO
	.align		4
.L_435:
        /*0008*/ 	.byte	0x04, 0x17
        /*000a*/ 	.short	(.L_437 - .L_436)
.L_436:
        /*000c*/ 	.word	0x00000000
        /*0010*/ 	.short	0x0006
        /*0012*/ 	.short	0x001b
        /*0014*/ 	.byte	0x00, 0xf0, 0x05, 0x00


	//----- nvinfo : EIATTR_KPARAM_INFO
	.align		4
.L_437:
        /*0018*/ 	.byte	0x04, 0x17
        /*001a*/ 	.short	(.L_439 - .L_438)
.L_438:
        /*001c*/ 	.word	0x00000000
        /*0020*/ 	.short	0x0005
        /*0022*/ 	.short	0x001a
        /*0024*/ 	.byte	0x00, 0xf0, 0x05, 0x00


	//----- nvinfo : EIATTR_KPARAM_INFO
	.align		4
.L_439:
        /*0028*/ 	.byte	0x04, 0x17
        /*002a*/ 	.short	(.L_441 - .L_440)
.L_440:
        /*002c*/ 	.word	0x00000000
        /*0030*/ 	.short	0x0004
        /*0032*/ 	.short	0x0019
        /*0034*/ 	.byte	0x00, 0xf0, 0x05, 0x00


	//----- nvinfo : EIATTR_KPARAM_INFO
	.align		4
.L_441:
        /*0038*/ 	.byte	0x04, 0x17
        /*003a*/ 	.short	(.L_443 - .L_442)
.L_442:
        /*003c*/ 	.word	0x00000000
        /*0040*/ 	.short	0x0003
        /*0042*/ 	.short	0x0018
        /*0044*/ 	.byte	0x00, 0xf0, 0x05, 0x00


	//----- nvinfo : EIATTR_KPARAM_INFO
	.align		4
.L_443:
        /*0048*/ 	.byte	0x04, 0x17
        /*004a*/ 	.short	(.L_445 - .L_444)
.L_444:
        /*004c*/ 	.word	0x00000000
        /*0050*/ 	.short	0x0002
        /*0052*/ 	.short	0x0008
        /*0054*/ 	.byte	0x00, 0xf0, 0x41, 0x00


	//----- nvinfo : EIATTR_KPARAM_INFO
	.align		4
.L_445:
        /*0058*/ 	.byte	0x04, 0x17
        /*005a*/ 	.short	(.L_447 - .L_446)
.L_446:
        /*005c*/ 	.word	0x00000000
        /*0060*/ 	.short	0x0001
        /*0062*/ 	.short	0x0004
        /*0064*/ 	.byte	0x00, 0xf0, 0x05, 0x00


	//----- nvinfo : EIATTR_KPARAM_INFO
	.align		4
.L_447:
        /*0068*/ 	.byte	0x04, 0x17
        /*006a*/ 	.short	(.L_449 - .L_448)
.L_448:
        /*006c*/ 	.word	0x00000000
        /*0070*/ 	.short	0x0000
        /*0072*/ 	.short	0x0000
        /*0074*/ 	.byte	0x00, 0xf0, 0x11, 0x00


	//----- nvinfo : EIATTR_SPARSE_MMA_MASK
	.align		4
.L_449:
        /*0078*/ 	.byte	0x03, 0x50
        /*007a*/ 	.short	0x0000


	//----- nvinfo : EIATTR_MAXREG_COUNT
	.align		4
        /*007c*/ 	.byte	0x03, 0x1b
        /*007e*/ 	.short	0x00ff


	//----- nvinfo : EIATTR_MERCURY_ISA_VERSION
	.align		4
        /*0080*/ 	.byte	0x03, 0x5f
        /*0082*/ 	.short	0x0101


	//----- nvinfo : EIATTR_VRC_CTA_INIT_COUNT
	.align		4
        /*0084*/ 	.byte	0x02, 0x4a
	.zero		1
	.zero		1


	//----- nvinfo : EIATTR_EXIT_INSTR_OFFSETS
	.align		4
        /*0088*/ 	.byte	0x04, 0x1c
        /*008a*/ 	.short	(.L_451 - .L_450)


	//   ....[0]....
.L_450:
        /*008c*/ 	.word	0x000004b0


	//   ....[1]....
        /*0090*/ 	.word	0x00000520


	//----- nvinfo : EIATTR_MAX_THREADS
	.align		4
.L_451:
        /*0094*/ 	.byte	0x04, 0x05
        /*0096*/ 	.short	(.L_453 - .L_452)
.L_452:
        /*0098*/ 	.word	0x00000080
        /*009c*/ 	.word	0x00000001
        /*00a0*/ 	.word	0x00000001


	//----- nvinfo : EIATTR_CRS_STACK_SIZE
	.align		4
.L_453:
        /*00a4*/ 	.byte	0x04, 0x1e
        /*00a6*/ 	.short	(.L_455 - .L_454)
.L_454:
        /*00a8*/ 	.word	0x00000000


	//----- nvinfo : EIATTR_CBANK_PARAM_SIZE
	.align		4
.L_455:
        /*00ac*/ 	.byte	0x03, 0x19
        /*00ae*/ 	.short	0x001c


	//----- nvinfo : EIATTR_PARAM_CBANK
	.align		4
        /*00b0*/ 	.byte	0x04, 0x0a
        /*00b2*/ 	.short	(.L_457 - .L_456)
	.align		4
.L_456:
        /*00b4*/ 	.word	index@(.nv.constant0._ZN2at6native27unrolled_elementwise_kernelIZZZNS0_15cos_kernel_cudaERNS_18TensorIteratorBaseEENKUlvE0_clEvENKUlvE1_clEvEUlN3c104HalfEE_St5arrayIPcLm2EELi4E23TrivialOffsetCalculatorILi1EjESD_NS0_6memory15LoadWithoutCastENSE_16StoreWithoutCastEEEviT_T0_T2_T3_T4_T5_)
        /*00b8*/ 	.short	0x0380
        /*00ba*/ 	.short	0x001c


	//----- nvinfo : EIATTR_SW_WAR
	.align		4
.L_457:
        /*00bc*/ 	.byte	0x04, 0x36
        /*00be*/ 	.short	(.L_459 - .L_458)
.L_458:
        /*00c0*/ 	.word	0x00000008
.L_459:


//--------------------- .nv.info._ZN2at6native29vectorized_elementwise_kernelILi2EZZZNS0_15cos_kernel_cudaERNS_18TensorIteratorBaseEENKUlvE0_clEvENKUlvE1_clEvEUlN3c104HalfEE_St5arrayIPcLm2EEEEviT0_T1_ --------------------------
	.section	.nv.info._ZN2at6native29vectorized_elementwise_kernelILi2EZZZNS0_15cos_kernel_cudaERNS_18TensorIteratorBaseEENKUlvE0_clEvENKUlvE1_clEvEUlN3c104HalfEE_St5arrayIPcLm2EEEEviT0_T1_,"",@"SHT_CUDA_INFO"
	.sectionflags	@""
	.align	4


	//----- nvinfo : EIATTR_CUDA_API_VERSION
	.align		4
        /*0000*/ 	.byte	0x04, 0x37
        /*0002*/ 	.short	(.L_461 - .L_460)
.L_460:
        /*0004*/ 	.word	0x00000082


	//----- nvinfo : EIATTR_KPARAM_INFO
	.align		4
.L_461:
        /*0008*/ 	.byte	0x04, 0x17
        /*000a*/ 	.short	(.L_463 - .L_462)
.L_462:
        /*000c*/ 	.word	0x00000000
        /*0010*/ 	.short	0x0002
        /*0012*/ 	.short	0x0008
        /*0014*/ 	.byte	0x00, 0xf0, 0x41, 0x00


	//----- nvinfo : EIATTR_KPARAM_INFO
	.align		4
.L_463:
        /*0018*/ 	.byte	0x04, 0x17
        /*001a*/ 	.short	(.L_465 - .L_464)
.L_464:
        /*001c*/ 	.word	0x00000000
        /*0020*/ 	.short	0x0001
        /*0022*/ 	.short	0x0004
        /*0024*/ 	.byte	0x00, 0xf0, 0x05, 0x00


	//----- nvinfo : EIATTR_KPARAM_INFO
	.align		4
.L_465:
        /*0028*/ 	.byte	0x04, 0x17
        /*002a*/ 	.short	(.L_467 - .L_466)
.L_466:
        /*002c*/ 	.word	0x00000000
        /*0030*/ 	.short	0x0000
        /*0032*/ 	.short	0x0000
        /*0034*/ 	.byte	0x00, 0xf0, 0x11, 0x00


	//----- nvinfo : EIATTR_SPARSE_MMA_MASK
	.align		4
.L_467:
        /*0038*/ 	.byte	0x03, 0x50
        /*003a*/ 	.short	0x0000


	//----- nvinfo : EIATTR_MAXREG_COUNT
	.align		4
        /*003c*/ 	.byte	0x03, 0x1b
        /*003e*/ 	.short	0x00ff


	//----- nvinfo : EIATTR_MERCURY_ISA_VERSION
	.align		4
        /*0040*/ 	.byte	0x03, 0x5f
        /*0042*/ 	.short	0x0101


	//----- nvinfo : EIATTR_VRC_CTA_INIT_COUNT
	.align		4
        /*0044*/ 	.byte	0x02, 0x4a
	.zero		1
	.zero		1


	//----- nvinfo : EIATTR_EXIT_INSTR_OFFSETS
	.align		4
        /*0048*/ 	.byte	0x04, 0x1c
        /*004a*/ 	.short	(.L_469 - .L_468)


	//   ....[0]....
.L_468:
        /*004c*/ 	.word	0x00000a50


	//   ....[1]....
        /*0050*/ 	.word	0x00000aa0


	//   ....[2]....
        /*0054*/ 	.word	0x00000d60


	//----- nvinfo : EIATTR_MAX_THREADS
	.align		4
.L_469:
        /*0058*/ 	.byte	0x04, 0x05
        /*005a*/ 	.short	(.L_471 - .L_470)
.L_470:
        /*005c*/ 	.word	0x00000080
        /*0060*/ 	.word	0x00000001
        /*0064*/ 	.word	0x00000001


	//----- nvinfo : EIATTR_CRS_STACK_SIZE
	.align		4
.L_471:
        /*0068*/ 	.byte	0x04, 0x1e
        /*006a*/ 	.short	(.L_473 - .L_472)
.L_472:
        /*006c*/ 	.word	0x00000000


	//----- nvinfo : EIATTR_CBANK_PARAM_SIZE
	.align		4
.L_473:
        /*0070*/ 	.byte	0x03, 0x19
        /*0072*/ 	.short	0x0018


	//----- nvinfo : EIATTR_PARAM_CBANK
	.align		4
        /*0074*/ 	.byte	0x04, 0x0a
        /*0076*/ 	.short	(.L_475 - .L_474)
	.align		4
.L_474:
        /*0078*/ 	.word	index@(.nv.constant0._ZN2at6native29vectorized_elementwise_kernelILi2EZZZNS0_15cos_kernel_cudaERNS_18TensorIteratorBaseEENKUlvE0_clEvENKUlvE1_clEvEUlN3c104HalfEE_St5arrayIPcLm2EEEEviT0_T1_)
        /*007c*/ 	.short	0x0380
        /*007e*/ 	.short	0x0018


	//----- nvinfo : EIATTR_SW_WAR
	.align		4
.L_475:
        /*0080*/ 	.byte	0x04, 0x36
        /*0082*/ 	.short	(.L_477 - .L_476)
.L_476:
        /*0084*/ 	.word	0x00000008
.L_477:


//--------------------- .nv.info._ZN2at6native29vectorized_elementwise_kernelILi4EZZZNS0_15cos_kernel_cudaERNS_18TensorIteratorBaseEENKUlvE0_clEvENKUlvE1_clEvEUlN3c104HalfEE_St5arrayIPcLm2EEEEviT0_T1_ --------------------------
	.section	.nv.info._ZN2at6native29vectorized_elementwise_kernelILi4EZZZNS0_15cos_kernel_cudaERNS_18TensorIteratorBaseEENKUlvE0_clEvENKUlvE1_clEvEUlN3c104HalfEE_St5arrayIPcLm2EEEEviT0_T1_,"",@"SHT_CUDA_INFO"
	.sectionflags	@""
	.align	4


	//----- nvinfo : EIATTR_CUDA_API_VERSION
	.align		4
        /*0000*/ 	.byte	0x04, 0x37
        /*0002*/ 	.short	(.L_479 - .L_478)
.L_478:
        /*0004*/ 	.word	0x00000082


	//----- nvinfo : EIATTR_KPARAM_INFO
	.align		4
.L_479:
        /*0008*/ 	.byte	0x04, 0x17
        /*000a*/ 	.short	(.L_481 - .L_480)
.L_480:
        /*000c*/ 	.word	0x00000000
        /*0010*/ 	.short	0x0002
        /*0012*/ 	.short	0x0008
        /*0014*/ 	.byte	0x00, 0xf0, 0x41, 0x00


	//----- nvinfo : EIATTR_KPARAM_INFO
	.align		4
.L_481:
        /*0018*/ 	.byte	0x04, 0x17
        /*001a*/ 	.short	(.L_483 - .L_482)
.L_482:
        /*001c*/ 	.word	0x00000000
        /*0020*/ 	.short	0x0001
        /*0022*/ 	.short	0x0004
        /*0024*/ 	.byte	0x00, 0xf0, 0x05, 0x00


	//----- nvinfo : EIATTR_KPARAM_INFO
	.align		4
.L_483:
        /*0028*/ 	.byte	0x04, 0x17
        /*002a*/ 	.short	(.L_485 - .L_484)
.L_484:
        /*002c*/ 	.word	0x00000000
        /*0030*/ 	.short	0x0000
        /*0032*/ 	.short	0x0000
        /*0034*/ 	.byte	0x00, 0xf0, 0x11, 0x00


	//----- nvinfo : EIATTR_SPARSE_MMA_MASK
	.align		4
.L_485:
        /*0038*/ 	.byte	0x03, 0x50
        /*003a*/ 	.short	0x0000


	//----- nvinfo : EIATTR_MAXREG_COUNT
	.align		4
        /*003c*/ 	.byte	0x03, 0x1b
        /*003e*/ 	.short	0x00ff


	//----- nvinfo : EIATTR_MERCURY_ISA_VERSION
	.align		4
        /*0040*/ 	.byte	0x03, 0x5f
        /*0042*/ 	.short	0x0101


	//----- nvinfo : EIATTR_VRC_CTA_INIT_COUNT
	.align		4
        /*0044*/ 	.byte	0x02, 0x4a
	.zero		1
	.zero		1


	//----- nvinfo : EIATTR_EXIT_INSTR_OFFSETS
	.align		4
        /*0048*/ 	.byte	0x04, 0x1c
        /*004a*/ 	.short	(.L_487 - .L_486)


	//   ....[0]....
.L_486:
        /*004c*/ 	.word	0x00000a50


	//   ....[1]....
        /*0050*/ 	.word	0x00000aa0


	//   ....[2]....
        /*0054*/ 	.word	0x00000d20


	//----- nvinfo : EIATTR_MAX_THREADS
	.align		4
.L_487:
        /*0058*/ 	.byte	0x04, 0x05
        /*005a*/ 	.short	(.L_489 - .L_488)
.L_488:
        /*005c*/ 	.word	0x00000080
        /*0060*/ 	.word	0x00000001
        /*0064*/ 	.word	0x00000001


	//----- nvinfo : EIATTR_CRS_STACK_SIZE
	.align		4
.L_489:
        /*0068*/ 	.byte	0x04, 0x1e
        /*006a*/ 	.short	(.L_491 - .L_490)
.L_490:
        /*006c*/ 	.word	0x00000000


	//----- nvinfo : EIATTR_CBANK_PARAM_SIZE
	.align		4
.L_491:
        /*0070*/ 	.byte	0x03, 0x19
        /*0072*/ 	.short	0x0018


	//----- nvinfo : EIATTR_PARAM_CBANK
	.align		4
        /*0074*/ 	.byte	0x04, 0x0a
        /*0076*/ 	.short	(.L_493 - .L_492)
	.align		4
.L_492:
        /*0078*/ 	.word	index@(.nv.constant0._ZN2at6native29vectorized_elementwise_kernelILi4EZZZNS0_15cos_kernel_cudaERNS_18TensorIteratorBaseEENKUlvE0_clEvENKUlvE1_clEvEUlN3c104HalfEE_St5arrayIPcLm2EEEEviT0_T1_)
        /*007c*/ 	.short	0x0380
        /*007e*/ 	.short	0x0018


	//----- nvinfo : EIATTR_SW_WAR
	.align		4
.L_493:
        /*0080*/ 	.byte	0x04, 0x36
        /*0082*/ 	.short	(.L_495 - .L_494)
.L_494:
        /*0084*/ 	.word	0x00000008
.L_495:


//--------------------- .nv.info._ZN2at6native29vectorized_elementwise_kernelILi8EZZZNS0_15cos_kernel_cudaERNS_18TensorIteratorBaseEENKUlvE0_clEvENKUlvE1_clEvEUlN3c104HalfEE_St5arrayIPcLm2EEEEviT0_T1_ --------------------------
	.section	.nv.info._ZN2at6native29vectorized_elementwise_kernelILi8EZZZNS0_15cos_kernel_cudaERNS_18TensorIteratorBaseEENKUlvE0_clEvENKUlvE1_clEvEUlN3c104HalfEE_St5arrayIPcLm2EEEEviT0_T1_,"",@"SHT_CUDA_INFO"
	.sectionflags	@""
	.align	4


	//----- nvinfo : EIATTR_CUDA_API_VERSION
	.align		4
        /*0000*/ 	.byte	0x04, 0x37
        /*0002*/ 	.short	(.L_497 - .L_496)
.L_496:
        /*0004*/ 	.word	0x00000082


	//----- nvinfo : EIATTR_KPARAM_INFO
	.align		4
.L_497:
        /*0008*/ 	.byte	0x04, 0x17
        /*000a*/ 	.short	(.L_499 - .L_498)
.L_498:
        /*000c*/ 	.word	0x00000000
        /*0010*/ 	.short	0x0002
        /*0012*/ 	.short	0x0008
        /*0014*/ 	.byte	0x00, 0xf0, 0x41, 0x00


	//----- nvinfo : EIATTR_KPARAM_INFO
	.align		4
.L_499:
        /*0018*/ 	.byte	0x04, 0x17
        /*001a*/ 	.short	(.L_501 - .L_500)
.L_500:
        /*001c*/ 	.word	0x00000000
        /*0020*/ 	.short	0x0001
        /*0022*/ 	.short	0x0004
        /*0024*/ 	.byte	0x00, 0xf0, 0x05, 0x00


	//----- nvinfo : EIATTR_KPARAM_INFO
	.align		4
.L_501:
        /*0028*/ 	.byte	0x04, 0x17
        /*002a*/ 	.short	(.L_503 - .L_502)
.L_502:
        /*002c*/ 	.word	0x00000000
        /*0030*/ 	.short	0x0000
        /*0032*/ 	.short	0x0000
        /*0034*/ 	.byte	0x00, 0xf0, 0x11, 0x00


	//----- nvinfo : EIATTR_SPARSE_MMA_MASK
	.align		4
.L_503:
        /*0038*/ 	.byte	0x03, 0x50
        /*003a*/ 	.short	0x0000


	//----- nvinfo : EIATTR_MAXREG_COUNT
	.align		4
        /*003c*/ 	.byte	0x03, 0x1b
        /*003e*/ 	.short	0x00ff


	//----- nvinfo : EIATTR_MERCURY_ISA_VERSION
	.align		4
        /*0040*/ 	.byte	0x03, 0x5f
        /*0042*/ 	.short	0x0101


	//----- nvinfo : EIATTR_VRC_CTA_INIT_COUNT
	.align		4
        /*0044*/ 	.byte	0x02, 0x4a
	.zero		1
	.zero		1


	//----- nvinfo : EIATTR_EXIT_INSTR_OFFSETS
	.align		4
        /*0048*/ 	.byte	0x04, 0x1c
        /*004a*/ 	.short	(.L_505 - .L_504)


	//   ....[0]....
.L_504:
        /*004c*/ 	.word	0x00000a50


	//   ....[1]....
        /*0050*/ 	.word	0x00000aa0


	//   ....[2]....
        /*0054*/ 	.word	0x00000d00


	//----- nvinfo : EIATTR_MAX_THREADS
	.align		4
.L_505:
        /*0058*/ 	.byte	0x04, 0x05
        /*005a*/ 	.short	(.L_507 - .L_506)
.L_506:
        /*005c*/ 	.word	0x00000080
        /*0060*/ 	.word	0x00000001
        /*0064*/ 	.word	0x00000001


	//----- nvinfo : EIATTR_CRS_STACK_SIZE
	.align		4
.L_507:
        /*0068*/ 	.byte	0x04, 0x1e
        /*006a*/ 	.short	(.L_509 - .L_508)
.L_508:
        /*006c*/ 	.word	0x00000000


	//----- nvinfo : EIATTR_CBANK_PARAM_SIZE
	.align		4
.L_509:
        /*0070*/ 	.byte	0x03, 0x19
        /*0072*/ 	.short	0x0018


	//----- nvinfo : EIATTR_PARAM_CBANK
	.align		4
        /*0074*/ 	.byte	0x04, 0x0a
        /*0076*/ 	.short	(.L_511 - .L_510)
	.align		4
.L_510:
        /*0078*/ 	.word	index@(.nv.constant0._ZN2at6native29vectorized_elementwise_kernelILi8EZZZNS0_15cos_kernel_cudaERNS_18TensorIteratorBaseEENKUlvE0_clEvENKUlvE1_clEvEUlN3c104HalfEE_St5arrayIPcLm2EEEEviT0_T1_)
        /*007c*/ 	.short	0x0380
        /*007e*/ 	.short	0x0018


	//----- nvinfo : EIATTR_SW_WAR
	.align		4
.L_511:
        /*0080*/ 	.byte	0x04, 0x36
        /*0082*/ 	.short	(.L_513 - .L_512)
.L_512:
        /*0084*/ 	.word	0x00000008
.L_513:


//--------------------- .nv.info._ZN2at6native18elementwise_kernelILi128ELi4EZNS0_15gpu_kernel_implIZZZNS0_15cos_kernel_cudaERNS_18TensorIteratorBaseEENKUlvE0_clEvENKUlvE0_clEvEUlfE_EEvS4_RKT_EUliE_EEviT1_ --------------------------
	.section	.nv.info._ZN2at6native18elementwise_kernelILi128ELi4EZNS0_15gpu_kernel_implIZZZNS0_15cos_kernel_cudaERNS_18TensorIteratorBaseEENKUlvE0_clEvENKUlvE0_clEvEUlfE_EEvS4_RKT_EUliE_EEviT1_,"",@"SHT_CUDA_INFO"
	.sectionflags	@""
	.align	4


	//----- nvinfo : EIATTR_CUDA_API_VERSION
	.align		4
        /*0000*/ 	.byte	0x04, 0x37
        /*0002*/ 	.short	(.L_515 - .L_514)
.L_514:
        /*0004*/ 	.word	0x00000082


	//----- nvinfo : EIATTR_KPARAM_INFO
	.align		4
.L_515:
        /*0008*/ 	.byte	0x04, 0x17
        /*000a*/ 	.short	(.L_517 - .L_516)
.L_516:
        /*000c*/ 	.word	0x00000000
        /*0010*/ 	.short	0x0001
        /*0012*/ 	.short	0x0008
        /*0014*/ 	.byte	0x00, 0xf0, 0x61, 0x08


	//----- nvinfo : EIATTR_KPARAM_INFO
	.align		4
.L_517:
        /*0018*/ 	.byte	0x04, 0x17
        /*001a*/ 	.short	(.L_519 - .L_518)
.L_518:
        /*001c*/ 	.word	0x00000000
        /*0020*/ 	.short	0x0000
        /*0022*/ 	.short	0x0000
        /*0024*/ 	.byte	0x00, 0xf0, 0x11, 0x00


	//----- nvinfo : EIATTR_SPARSE_MMA_MASK
	.align		4
.L_519:
        /*0028*/ 	.byte	0x03, 0x50
        /*002a*/ 	.short	0x0000


	//----- nvinfo : EIATTR_MAXREG_COUNT
	.align		4
        /*002c*/ 	.byte	0x03, 0x1b
        /*002e*/ 	.short	0x0080


	//----- nvinfo : EIATTR_EXTERNS
	.align		4
        /*0030*/ 	.byte	0x04, 0x0f
        /*0032*/ 	.short	(.L_521 - .L_520)


	//   ....[0]....
	.align		4
.L_520:
        /*0034*/ 	.word	index@(__assertfail)


	//----- nvinfo : EIATTR_MERCURY_ISA_VERSION
	.align		4
.L_521:
        /*0038*/ 	.byte	0x03, 0x5f
        /*003a*/ 	.short	0x0101


	//----- nvinfo : EIATTR_VRC_CTA_INIT_COUNT
	.align		4
        /*003c*/ 	.byte	0x02, 0x4a
	.zero		1
	.zero		1


	//----- nvinfo : EIATTR_SYSCALL_OFFSETS
	.align		4
        /*0040*/ 	.byte	0x04, 0x46
        /*0042*/ 	.short	(.L_523 - .L_522)


	//   ....[0]....
.L_522:
        /*0044*/ 	.word	0x000020d0


	//   ....[1]....
        /*0048*/ 	.word	0x00002ea0


	//   ....[2]....
        /*004c*/ 	.word	0x000050b0


	//   ....[3]....
        /*0050*/ 	.word	0x00005ce0


	//   ....[4]....
        /*0054*/ 	.word	0x00008000


	//   ....[5]....
        /*0058*/ 	.word	0x00008c30


	//   ....[6]....
        /*005c*/ 	.word	0x0000af60


	//   ....[7]....
        /*0060*/ 	.word	0x0000bb60


	//----- nvinfo : EIATTR_EXIT_INSTR_OFFSETS
	.align		4
.L_523:
        /*0064*/ 	.byte	0x04, 0x1c
        /*0066*/ 	.short	(.L_525 - .L_524)


	//   ....[0]....
.L_524:
        /*0068*/ 	.word	0x00008ee0


	//   ....[1]....
        /*006c*/ 	.word	0x0000b0e0


	//   ....[2]....
        /*0070*/ 	.word	0x0000b120


	//   ....[3]....
        /*0074*/ 	.word	0x0000b1b0


	//   ....[4]....
        /*0078*/ 	.word	0x0000b1e0


	//   ....[5]....
        /*007c*/ 	.word	0x0000b210


	//   ....[6]....
        /*0080*/ 	.word	0x0000b290


	//   ....[7]....
        /*0084*/ 	.word	0x0000b2c0


	//   ....[8]....
        /*0088*/ 	.word	0x0000b350


	//   ....[9]....
        /*008c*/ 	.word	0x0000b390


	//   ....[10]....
        /*0090*/ 	.word	0x0000b3d0


	//   ....[11]....
        /*0094*/ 	.word	0x0000b4a0


	//   ....[12]....
        /*0098*/ 	.word	0x0000b600


	//   ....[13]....
        /*009c*/ 	.word	0x0000b760


	//   ....[14]....
        /*00a0*/ 	.word	0x0000b8b0


	//   ....[15]....
        /*00a4*/ 	.word	0x0000b8e0


	//   ....[16]....
        /*00a8*/ 	.word	0x0000b910


	//   ....[17]....
        /*00ac*/ 	.word	0x0000b9b0


	//   ....[18]....
        /*00b0*/ 	.word	0x0000ba00


	//   ....[19]....
        /*00b4*/ 	.word	0x0000bb70


	//   ....[20]....
        /*00b8*/ 	.word	0x0000bc70


	//   ....[21]....
        /*00bc*/ 	.word	0x0000bda0


	//   ....[22]....
        /*00c0*/ 	.word	0x0000bdd0


	//----- nvinfo : EIATTR_MAX_THREADS
	.align		4
.L_525:
        /*00c4*/ 	.byte	0x04, 0x05
        /*00c6*/ 	.short	(.L_527 - .L_526)
.L_526:
        /*00c8*/ 	.word	0x00000080
        /*00cc*/ 	.word	0x00000001
        /*00d0*/ 	.word	0x00000001


	//----- nvinfo : EIATTR_CRS_STACK_SIZE
	.align		4
.L_527:
        /*00d4*/ 	.byte	0x04, 0x1e
        /*00d6*/ 	.short	(.L_529 - .L_528)
.L_528:
        /*00d8*/ 	.word	0x00000000


	//----- nvinfo : EIATTR_CBANK_PARAM_SIZE
	.align		4
.L_529:
        /*00dc*/ 	.byte	0x03, 0x19
        /*00de*/ 	.short	0x0220


	//----- nvinfo : EIATTR_PARAM_CBANK
	.align		4
        /*00e0*/ 	.byte	0x04, 0x0a
        /*00e2*/ 	.short	(.L_531 - .L_530)
	.align		4
.L_530:
        /*00e4*/ 	.word	index@(.nv.constant0._ZN2at6native18elementwise_kernelILi128ELi4EZNS0_15gpu_kernel_implIZZZNS0_15cos_kernel_cudaERNS_18TensorIteratorBaseEENKUlvE0_clEvENKUlvE0_clEvEUlfE_EEvS4_RKT_EUliE_EEviT1_)
        /*00e8*/ 	.short	0x0380
        /*00ea*/ 	.short	0x0220


	//----- nvinfo : EIATTR_SW_WAR
	.align		4
.L_531:
        /*00ec*/ 	.byte	0x04, 0x36
        /*00ee*/ 	.short	(.L_533 - .L_532)
.L_532:
        /*00f0*/ 	.word	0x00000008
.L_533:


//--------------------- .nv.info._ZN2at6native27unrolled_elementwise_kernelIZZZNS0_15cos_kernel_cudaERNS_18TensorIteratorBaseEENKUlvE0_clEvENKUlvE0_clEvEUlfE_St5arrayIPcLm2EELi4E23TrivialOffsetCalculatorILi1EjESB_NS0_6memory12LoadWithCastILi1EEENSC_13StoreWithCastILi1EEEEEviT_T0_T2_T3_T4_T5_ --------------------------
	.section	.nv.info._ZN2at6native27unrolled_elementwise_kernelIZZZNS0_15cos_kernel_cudaERNS_18TensorIteratorBaseEENKUlvE0_clEvENKUlvE0_clEvEUlfE_St5arrayIPcLm2EELi4E23TrivialOffsetCalculatorILi1EjESB_NS0_6memory12LoadWithCastILi1EEENSC_13StoreWithCastILi1EEEEEviT_T0_T2_T3_T4_T5_,"",@"SHT_CUDA_INFO"
	.sectionflags	@""
	.align	4


	//----- nvinfo : EIATTR_CUDA_API_VERSION
	.align		4
        /*0000*/ 	.byte	0x04, 0x37
        /*0002*/ 	.short	(.L_535 - .L_534)
.L_534:
        /*0004*/ 	.word	0x00000082


	//----- nvinfo : EIATTR_KPARAM_INFO
	.align		4
.L_535:
        /*0008*/ 	.byte	0x04, 0x17
        /*000a*/ 	.short	(.L_537 - .L_536)
.L_536:
        /*000c*/ 	.word	0x00000000
        /*0010*/ 	.short	0x0006
        /*0012*/ 	.short	0x0024
        /*0014*/ 	.byte	0x00, 0xf0, 0x21, 0x00


	//----- nvinfo : EIATTR_KPARAM_INFO
	.align		4
.L_537:
        /*0018*/ 	.byte	0x04, 0x17
        /*001a*/ 	.short	(.L_539 - .L_538)
.L_538:
        /*001c*/ 	.word	0x00000000
        /*0020*/ 	.short	0x0005
        /*0022*/ 	.short	0x001c
        /*0024*/ 	.byte	0x00, 0xf0, 0x21, 0x00


	//----- nvinfo : EIATTR_KPARAM_INFO
	.align		4
.L_539:
        /*0028*/ 	.byte	0x04, 0x17
        /*002a*/ 	.short	(.L_541 - .L_540)
.L_540:
        /*002c*/ 	.word	0x00000000
        /*0030*/ 	.short	0x0004
        /*0032*/ 	.short	0x0019
        /*0034*/ 	.byte	0x00, 0xf0, 0x05, 0x00


	//----- nvinfo : EIATTR_KPARAM_INFO
	.align		4
.L_541:
        /*0038*/ 	.byte	0x04, 0x17
        /*003a*/ 	.short	(.L_543 - .L_542)
.L_542:
        /*003c*/ 	.word	0x00000000
        /*0040*/ 	.short	0x0003
        /*0042*/ 	.short	0x0018
        /*0044*/ 	.byte	0x00, 0xf0, 0x05, 0x00


	//----- nvinfo : EIATTR_KPARAM_INFO
	.align		4
.L_543:
        /*0048*/ 	.byte	0x04, 0x17
        /*004a*/ 	.short	(.L_545 - .L_544)
.L_544:
        /*004c*/ 	.word	0x00000000
        /*0050*/ 	.short	0x0002
        /*0052*/ 	.short	0x0008
        /*0054*/ 	.byte	0x00, 0xf0, 0x41, 0x00


	//----- nvinfo : EIATTR_KPARAM_INFO
	.align		4
.L_545:
        /*0058*/ 	.byte	0x04, 0x17
        /*005a*/ 	.short	(.L_547 - .L_546)
.L_546:
        /*005c*/ 	.word	0x00000000
        /*0060*/ 	.short	0x0001
        /*0062*/ 	.short	0x0004
        /*0064*/ 	.byte	0x00, 0xf0, 0x05, 0x00


	//----- nvinfo : EIATTR_KPARAM_INFO
	.align		4
.L_547:
        /*0068*/ 	.byte	0x04, 0x17
        /*006a*/ 	.short	(.L_549 - .L_548)
.L_548:
        /*006c*/ 	.word	0x00000000
        /*0070*/ 	.short	0x0000
        /*0072*/ 	.short	0x0000
        /*0074*/ 	.byte	0x00, 0xf0, 0x11, 0x00


	//----- nvinfo : EIATTR_SPARSE_MMA_MASK
	.align		4
.L_549:
        /*0078*/ 	.byte	0x03, 0x50
        /*007a*/ 	.short	0x0000


	//----- nvinfo : EIATTR_MAXREG_COUNT
	.align		4
        /*007c*/ 	.byte	0x03, 0x1b
        /*007e*/ 	.short	0x00ff


	//----- nvinfo : EIATTR_EXTERNS
	.align		4
        /*0080*/ 	.byte	0x04, 0x0f
        /*0082*/ 	.short	(.L_551 - .L_550)


	//   ....[0]....
	.align		4
.L_550:
        /*0084*/ 	.word	index@(__assertfail)


	//----- nvinfo : EIATTR_MERCURY_ISA_VERSION
	.align		4
.L_551:
        /*0088*/ 	.byte	0x03, 0x5f
        /*008a*/ 	.short	0x0101


	//----- nvinfo : EIATTR_VRC_CTA_INIT_COUNT
	.align		4
        /*008c*/ 	.byte	0x02, 0x4a
	.zero		1
	.zero		1


	//----- nvinfo : EIATTR_SYSCALL_OFFSETS
	.align		4
        /*0090*/ 	.byte	0x04, 0x46
        /*0092*/ 	.short	(.L_553 - .L_552)


	//   ....[0]....
.L_552:
        /*0094*/ 	.word	0x00000de0


	//   ....[1]....
        /*0098*/ 	.word	0x00001cf0


	//   ....[2]....
        /*009c*/ 	.word	0x00002b70


	//   ....[3]....
        /*00a0*/ 	.word	0x000039d0


	//   ....[4]....
        /*00a4*/ 	.word	0x00004970


	//   ....[5]....
        /*00a8*/ 	.word	0x00005710


	//   ....[6]....
        /*00ac*/ 	.word	0x00006570


	//   ....[7]....
        /*00b0*/ 	.word	0x000073d0


	//----- nvinfo : EIATTR_EXIT_INSTR_OFFSETS
	.align		4
.L_553:
        /*00b4*/ 	.byte	0x04, 0x1c
        /*00b6*/ 	.short	(.L_555 - .L_554)


	//   ....[0]....
.L_554:
        /*00b8*/ 	.word	0x00006810


	//   ....[1]....
        /*00bc*/ 	.word	0x00006950


	//   ....[2]....
        /*00c0*/ 	.word	0x00006990


	//   ....[3]....
        /*00c4*/ 	.word	0x00006a20


	//   ....[4]....
        /*00c8*/ 	.word	0x00006a50


	//   ....[5]....
        /*00cc*/ 	.word	0x00006a80


	//   ....[6]....
        /*00d0*/ 	.word	0x00006b00


	//   ....[7]....
        /*00d4*/ 	.word	0x00006b30


	//   ....[8]....
        /*00d8*/ 	.word	0x00006bc0


	//   ....[9]....
        /*00dc*/ 	.word	0x00006c00


	//   ....[10]....
        /*00e0*/ 	.word	0x00006c40


	//   ....[11]....
        /*00e4*/ 	.word	0x00006d10


	//   ....[12]....
        /*00e8*/ 	.word	0x00006e70


	//   ....[13]....
        /*00ec*/ 	.word	0x00006fd0


	//   ....[14]....
        /*00f0*/ 	.word	0x00007120


	//   ....[15]....
        /*00f4*/ 	.word	0x00007150


	//   ....[16]....
        /*00f8*/ 	.word	0x00007180


	//   ....[17]....
        /*00fc*/ 	.word	0x00007220


	//   ....[18]....
        /*0100*/ 	.word	0x00007270


	//   ....[19]....
        /*0104*/ 	.word	0x000073e0


	//   ....[20]....
        /*0108*/ 	.word	0x000074e0


	//   ....[21]....
        /*010c*/ 	.word	0x00007610


	//   ....[22]....
        /*0110*/ 	.word	0x00007640


	//----- nvinfo : EIATTR_MAX_THREADS
	.align		4
.L_555:
        /*0114*/ 	.byte	0x04, 0x05
        /*0116*/ 	.short	(.L_557 - .L_556)
.L_556:
        /*0118*/ 	.word	0x00000080
        /*011c*/ 	.word	0x00000001
        /*0120*/ 	.word	0x00000001


	//----- nvinfo : EIATTR_CRS_STACK_SIZE
	.align		4
.L_557:
        /*0124*/ 	.byte	0x04, 0x1e
        /*0126*/ 	.short	(.L_559 - .L_558)
.L_558:
        /*0128*/ 	.word	0x00000000


	//----- nvinfo : EIATTR_CBANK_PARAM_SIZE
	.align		4
.L_559:
        /*012c*/ 	.byte	0x03, 0x19
        /*012e*/ 	.short	0x002c


	//----- nvinfo : EIATTR_PARAM_CBANK
	.align		4
        /*0130*/ 	.byte	0x04, 0x0a
        /*0132*/ 	.short	(.L_561 - .L_560)
	.align		4
.L_560:
        /*0134*/ 	.word	index@(.nv.constant0._ZN2at6native27unrolled_elementwise_kernelIZZZNS0_15cos_kernel_cudaERNS_18TensorIteratorBaseEENKUlvE0_clEvENKUlvE0_clEvEUlfE_St5arrayIPcLm2EELi4E23TrivialOffsetCalculatorILi1EjESB_NS0_6memory12LoadWithCastILi1EEENSC_13StoreWithCastILi1EEEEEviT_T0_T2_T3_T4_T5_)
        /*0138*/ 	.short	0x0380
        /*013a*/ 	.short	0x002c


	//----- nvinfo : EIATTR_SW_WAR
	.align		4
.L_561:
        /*013c*/ 	.byte	0x04, 0x36
        /*013e*/ 	.short	(.L_563 - .L_562)
.L_562:
        /*0140*/ 	.word	0x00000008
.L_563:


//--------------------- .nv.info._ZN2at6native18elementwise_kernelILi128ELi2EZNS0_22gpu_kernel_impl_nocastIZZZNS0_15cos_kernel_cudaERNS_18TensorIteratorBaseEENKUlvE0_clEvENKUlvE0_clEvEUlfE_EEvS4_RKT_EUliE_EEviT1_ --------------------------
	.section	.nv.info._ZN2at6native18elementwise_kernelILi128ELi2EZNS0_22gpu_kernel_impl_nocastIZZZNS0_15cos_kernel_cudaERNS_18TensorIteratorBaseEENKUlvE0_clEvENKUlvE0_clEvEUlfE_EEvS4_RKT_EUliE_EEviT1_,"",@"SHT_CUDA_INFO"
	.sectionflags	@""
	.align	4


	//----- nvinfo : EIATTR_CUDA_API_VERSION
	.align		4
        /*0000*/ 	.byte	0x04, 0x37
        /*0002*/ 	.short	(.L_565 - .L_564)
.L_564:
        /*0004*/ 	.word	0x00000082


	//----- nvinfo : EIATTR_KPARAM_INFO
	.align		4
.L_565:
        /*0008*/ 	.byte	0x04, 0x17
        /*000a*/ 	.short	(.L_567 - .L_566)
.L_566:
        /*000c*/ 	.word	0x00000000
        /*0010*/ 	.short	0x0001
        /*0012*/ 	.short	0x0008
        /*0014*/ 	.byte	0x00, 0xf0, 0x61, 0x08


	//----- nvinfo : EIATTR_KPARAM_INFO
	.align		4
.L_567:
        /*0018*/ 	.byte	0x04, 0x17
        /*001a*/ 	.short	(.L_569 - .L_568)
.L_568:
        /*001c*/ 	.word	0x00000000
        /*0020*/ 	.short	0x0000
        /*0022*/ 	.short	0x0000
        /*0024*/ 	.byte	0x00, 0xf0, 0x11, 0x00


	//----- nvinfo : EIATTR_SPARSE_MMA_MASK
	.align		4
.L_569:
        /*0028*/ 	.byte	0x03, 0x50
        /*002a*/ 	.short	0x0000


	//----- nvinfo : EIATTR_MAXREG_COUNT
	.align		4
        /*002c*/ 	.byte	0x03, 0x1b
        /*002e*/ 	.short	0x0080


	//----- nvinfo : EIATTR_MERCURY_ISA_VERSION
	.align		4
        /*0030*/ 	.byte	0x03, 0x5f
        /*0032*/ 	.short	0x0101


	//----- nvinfo : EIATTR_VRC_CTA_INIT_COUNT
	.align		4
        /*0034*/ 	.byte	0x02, 0x4a
	.zero		1
	.zero		1


	//----- nvinfo : EIATTR_EXIT_INSTR_OFFSETS
	.align		4
        /*0038*/ 	.byte	0x04, 0x1c
        /*003a*/ 	.short	(.L_571 - .L_570)


	//   ....[0]....
.L_570:
        /*003c*/ 	.word	0x00000160


	//   ....[1]....
        /*0040*/ 	.word	0x000001d0


	//   ....[2]....
        /*0044*/ 	.word	0x000015b0


	//   ....[3]....
        /*0048*/ 	.word	0x000028f0


	//----- nvinfo : EIATTR_MAX_THREADS
	.align		4
.L_571:
        /*004c*/ 	.byte	0x04, 0x05
        /*004e*/ 	.short	(.L_573 - .L_572)
.L_572:
        /*0050*/ 	.word	0x00000080
        /*0054*/ 	.word	0x00000001
        /*0058*/ 	.word	0x00000001


	//----- nvinfo : EIATTR_CRS_STACK_SIZE
	.align		4
.L_573:
        /*005c*/ 	.byte	0x04, 0x1e
        /*005e*/ 	.short	(.L_575 - .L_574)
.L_574:
        /*0060*/ 	.word	0x00000000


	//----- nvinfo : EIATTR_CBANK_PARAM_SIZE
	.align		4
.L_575:
        /*0064*/ 	.byte	0x03, 0x19
        /*0066*/ 	.short	0x0220


	//----- nvinfo : EIATTR_PARAM_CBANK
	.align		4
        /*0068*/ 	.byte	0x04, 0x0a
        /*006a*/ 	.short	(.L_577 - .L_576)
	.align		4
.L_576:
        /*006c*/ 	.word	index@(.nv.constant0._ZN2at6native18elementwise_kernelILi128ELi2EZNS0_22gpu_kernel_impl_nocastIZZZNS0_15cos_kernel_cudaERNS_18TensorIteratorBaseEENKUlvE0_clEvENKUlvE0_clEvEUlfE_EEvS4_RKT_EUliE_EEviT1_)
        /*0070*/ 	.short	0x0380
        /*0072*/ 	.short	0x0220


	//----- nvinfo : EIATTR_SW_WAR
	.align		4
.L_577:
        /*0074*/ 	.byte	0x04, 0x36
        /*0076*/ 	.short	(.L_579 - .L_578)
.L_578:
        /*0078*/ 	.word	0x00000008
.L_579:


//--------------------- .nv.info._ZN2at6native27unrolled_elementwise_kernelIZZZNS0_15cos_kernel_cudaERNS_18TensorIteratorBaseEENKUlvE0_clEvENKUlvE0_clEvEUlfE_St5arrayIPcLm2EELi4E23TrivialOffsetCalculatorILi1EjESB_NS0_6memory15LoadWithoutCastENSC_16StoreWithoutCastEEEviT_T0_T2_T3_T4_T5_ --------------------------
	.section	.nv.info._ZN2at6native27unrolled_elementwise_kernelIZZZNS0_15cos_kernel_cudaERNS_18TensorIteratorBaseEENKUlvE0_clEvENKUlvE0_clEvEUlfE_St5arrayIPcLm2EELi4E23TrivialOffsetCalculatorILi1EjESB_NS0_6memory15LoadWithoutCastENSC_16StoreWithoutCastEEEviT_T0_T2_T3_T4_T5_,"",@"SHT_CUDA_INFO"
	.sectionflags	@""
	.align	4


	//----- nvinfo : EIATTR_CUDA_API_VERSION
	.align		4
        /*0000*/ 	.byte	0x04, 0x37
        /*0002*/ 	.short	(.L_581 - .L_580)
.L_580:
        /*0004*/ 	.word	0x00000082


	//----- nvinfo : EIATTR_KPARAM_INFO
	.align		4
.L_581:
        /*0008*/ 	.byte	0x04, 0x17
        /*000a*/ 	.short	(.L_583 - .L_582)
.L_582:
        /*000c*/ 	.word	0x00000000
        /*0010*/ 	.short	0x0006
        /*0012*/ 	.short	0x001b
        /*0014*/ 	.byte	0x00, 0xf0, 0x05, 0x00


	//----- nvinfo : EIATTR_KPARAM_INFO
	.align		4
.L_583:
        /*0018*/ 	.byte	0x04, 0x17
        /*001a*/ 	.short	(.L_585 - .L_584)
.L_584:
        /*001c*/ 	.word	0x00000000
        /*0020*/ 	.short	0x0005
        /*0022*/ 	.short	0x001a
        /*0024*/ 	.byte	0x00, 0xf0, 0x05, 0x00


	//----- nvinfo : EIATTR_KPARAM_INFO
	.align		4
.L_585:
        /*0028*/ 	.byte	0x04, 0x17
        /*002a*/ 	.short	(.L_587 - .L_586)
.L_586:
        /*002c*/ 	.word	0x00000000
        /*0030*/ 	.short	0x0004
        /*0032*/ 	.short	0x0019
        /*0034*/ 	.byte	0x00, 0xf0, 0x05, 0x00


	//----- nvinfo : EIATTR_KPARAM_INFO
	.align		4
.L_587:
        /*0038*/ 	.byte	0x04, 0x17
        /*003a*/ 	.short	(.L_589 - .L_588)
.L_588:
        /*003c*/ 	.word	0x00000000
        /*0040*/ 	.short	0x0003
        /*0042*/ 	.short	0x0018
        /*0044*/ 	.byte	0x00, 0xf0, 0x05, 0x00


	//----- nvinfo : EIATTR_KPARAM_INFO
	.align		4
.L_589:
        /*0048*/ 	.byte	0x04, 0x17
        /*004a*/ 	.short	(.L_591 - .L_590)
.L_590:
        /*004c*/ 	.word	0x00000000
        /*0050*/ 	.short	0x0002
        /*0052*/ 	.short	0x0008
        /*0054*/ 	.byte	0x00, 0xf0, 0x41, 0x00


	//----- nvinfo : EIATTR_KPARAM_INFO
	.align		4
.L_591:
        /*0058*/ 	.byte	0x04, 0x17
        /*005a*/ 	.short	(.L_593 - .L_592)
.L_592:
        /*005c*/ 	.word	0x00000000
        /*0060*/ 	.short	0x0001
        /*0062*/ 	.short	0x0004
        /*0064*/ 	.byte	0x00, 0xf0, 0x05, 0x00


	//----- nvinfo : EIATTR_KPARAM_INFO
	.align		4
.L_593:
        /*0068*/ 	.byte	0x04, 0x17
        /*006a*/ 	.short	(.L_595 - .L_594)
.L_594:
        /*006c*/ 	.word	0x00000000
        /*0070*/ 	.short	0x0000
        /*0072*/ 	.short	0x0000
        /*0074*/ 	.byte	0x00, 0xf0, 0x11, 0x00


	//----- nvinfo : EIATTR_SPARSE_MMA_MASK
	.align		4
.L_595:
        /*0078*/ 	.byte	0x03, 0x50
        /*007a*/ 	.short	0x0000


	//----- nvinfo : EIATTR_MAXREG_COUNT
	.align		4
        /*007c*/ 	.byte	0x03, 0x1b
        /*007e*/ 	.short	0x00ff


	//----- nvinfo : EIATTR_MERCURY_ISA_VERSION
	.align		4
        /*0080*/ 	.byte	0x03, 0x5f
        /*0082*/ 	.short	0x0101


	//----- nvinfo : EIATTR_VRC_CTA_INIT_COUNT
	.align		4
        /*0084*/ 	.byte	0x02, 0x4a
	.zero		1
	.zero		1


	//----- nvinfo : EIATTR_EXIT_INSTR_OFFSETS
	.align		4
        /*0088*/ 	.byte	0x04, 0x1c
        /*008a*/ 	.short	(.L_597 - .L_596)


	//   ....[0]....
.L_596:
        /*008c*/ 	.word	0x00000430


	//   ....[1]....
        /*0090*/ 	.word	0x000004a0


	//----- nvinfo : EIATTR_MAX_THREADS
	.align		4
.L_597:
        /*0094*/ 	.byte	0x04, 0x05
        /*0096*/ 	.short	(.L_599 - .L_598)
.L_598:
        /*0098*/ 	.word	0x00000080
        /*009c*/ 	.word	0x00000001
        /*00a0*/ 	.word	0x00000001


	//----- nvinfo : EIATTR_CRS_STACK_SIZE
	.align		4
.L_599:
        /*00a4*/ 	.byte	0x04, 0x1e
        /*00a6*/ 	.short	(.L_601 - .L_600)
.L_600:
        /*00a8*/ 	.word	0x00000000


	//----- nvinfo : EIATTR_CBANK_PARAM_SIZE
	.align		4
.L_601:
        /*00ac*/ 	.byte	0x03, 0x19
        /*00ae*/ 	.short	0x001c


	//----- nvinfo : EIATTR_PARAM_CBANK
	.align		4
        /*00b0*/ 	.byte	0x04, 0x0a
        /*00b2*/ 	.short	(.L_603 - .L_602)
	.align		4
.L_602:
        /*00b4*/ 	.word	index@(.nv.constant0._ZN2at6native27unrolled_elementwise_kernelIZZZNS0_15cos_kernel_cudaERNS_18TensorIteratorBaseEENKUlvE0_clEvENKUlvE0_clEvEUlfE_St5arrayIPcLm2EELi4E23TrivialOffsetCalculatorILi1EjESB_NS0_6memory15LoadWithoutCastENSC_16StoreWithoutCastEEEviT_T0_T2_T3_T4_T5_)
        /*00b8*/ 	.short	0x0380
        /*00ba*/ 	.short	0x001c


	//----- nvinfo : EIATTR_SW_WAR
	.align		4
.L_603:
        /*00bc*/ 	.byte	0x04, 0x36
        /*00be*/ 	.short	(.L_605 - .L_604)
.L_604:
        /*00c0*/ 	.word	0x00000008
.L_605:


//--------------------- .nv.info._ZN2at6native29vectorized_elementwise_kernelILi2EZZZNS0_15cos_kernel_cudaERNS_18TensorIteratorBaseEENKUlvE0_clEvENKUlvE0_clEvEUlfE_St5arrayIPcLm2EEEEviT0_T1_ --------------------------
	.section	.nv.info._ZN2at6native29vectorized_elementwise_kernelILi2EZZZNS0_15cos_kernel_cudaERNS_18TensorIteratorBaseEENKUlvE0_clEvENKUlvE0_clEvEUlfE_St5arrayIPcLm2EEEEviT0_T1_,"",@"SHT_CUDA_INFO"
	.sectionflags	@""
	.align	4


	//----- nvinfo : EIATTR_CUDA_API_VERSION
	.align		4
        /*0000*/ 	.byte	0x04, 0x37
        /*0002*/ 	.short	(.L_607 - .L_606)
.L_606:
        /*0004*/ 	.word	0x00000082


	//----- nvinfo : EIATTR_KPARAM_INFO
	.align		4
.L_607:
        /*0008*/ 	.byte	0x04, 0x17
        /*000a*/ 	.short	(.L_609 - .L_608)
.L_608:
        /*000c*/ 	.word	0x00000000
        /*0010*/ 	.short	0x0002
        /*0012*/ 	.short	0x0008
        /*0014*/ 	.byte	0x00, 0xf0, 0x41, 0x00


	//----- nvinfo : EIATTR_KPARAM_INFO
	.align		4
.L_609:
        /*0018*/ 	.byte	0x04, 0x17
        /*001a*/ 	.short	(.L_611 - .L_610)
.L_610:
        /*001c*/ 	.word	0x00000000
        /*0020*/ 	.short	0x0001
        /*0022*/ 	.short	0x0004
        /*0024*/ 	.byte	0x00, 0xf0, 0x05, 0x00


	//----- nvinfo : EIATTR_KPARAM_INFO
	.align		4
.L_611:
        /*0028*/ 	.byte	0x04, 0x17
        /*002a*/ 	.short	(.L_613 - .L_612)
.L_612:
        /*002c*/ 	.word	0x00000000
        /*0030*/ 	.short	0x0000
        /*0032*/ 	.short	0x0000
        /*0034*/ 	.byte	0x00, 0xf0, 0x11, 0x00


	//----- nvinfo : EIATTR_SPARSE_MMA_MASK
	.align		4
.L_613:
        /*0038*/ 	.byte	0x03, 0x50
        /*003a*/ 	.short	0x0000


	//----- nvinfo : EIATTR_MAXREG_COUNT
	.align		4
        /*003c*/ 	.byte	0x03, 0x1b
        /*003e*/ 	.short	0x00ff


	//----- nvinfo : EIATTR_MERCURY_ISA_VERSION
	.align		4
        /*0040*/ 	.byte	0x03, 0x5f
        /*0042*/ 	.short	0x0101


	//----- nvinfo : EIATTR_VRC_CTA_INIT_COUNT
	.align		4
        /*0044*/ 	.byte	0x02, 0x4a
	.zero		1
	.zero		1


	//----- nvinfo : EIATTR_EXIT_INSTR_OFFSETS
	.align		4
        /*0048*/ 	.byte	0x04, 0x1c
        /*004a*/ 	.short	(.L_615 - .L_614)


	//   ....[0]....
.L_614:
        /*004c*/ 	.word	0x00000950


	//   ....[1]....
        /*0050*/ 	.word	0x000009a0


	//   ....[2]....
        /*0054*/ 	.word	0x00000ba0


	//----- nvinfo : EIATTR_MAX_THREADS
	.align		4
.L_615:
        /*0058*/ 	.byte	0x04, 0x05
        /*005a*/ 	.short	(.L_617 - .L_616)
.L_616:
        /*005c*/ 	.word	0x00000080
        /*0060*/ 	.word	0x00000001
        /*0064*/ 	.word	0x00000001


	//----- nvinfo : EIATTR_CRS_STACK_SIZE
	.align		4
.L_617:
        /*0068*/ 	.byte	0x04, 0x1e
        /*006a*/ 	.short	(.L_619 - .L_618)
.L_618:
        /*006c*/ 	.word	0x00000000


	//----- nvinfo : EIATTR_CBANK_PARAM_SIZE
	.align		4
.L_619:
        /*0070*/ 	.byte	0x03, 0x19
        /*0072*/ 	.short	0x0018


	//----- nvinfo : EIATTR_PARAM_CBANK
	.align		4
        /*0074*/ 	.byte	0x04, 0x0a
        /*0076*/ 	.short	(.L_621 - .L_620)
	.align		4
.L_620:
        /*0078*/ 	.word	index@(.nv.constant0._ZN2at6native29vectorized_elementwise_kernelILi2EZZZNS0_15cos_kernel_cudaERNS_18TensorIteratorBaseEENKUlvE0_clEvENKUlvE0_clEvEUlfE_St5arrayIPcLm2EEEEviT0_T1_)
        /*007c*/ 	.short	0x0380
        /*007e*/ 	.short	0x0018


	//----- nvinfo : EIATTR_SW_WAR
	.align		4
.L_621:
        /*0080*/ 	.byte	0x04, 0x36
        /*0082*/ 	.short	(.L_623 - .L_622)
.L_622:
        /*0084*/ 	.word	0x00000008
.L_623:


//--------------------- .nv.info._ZN2at6native29vectorized_elementwise_kernelILi4EZZZNS0_15cos_kernel_cudaERNS_18TensorIteratorBaseEENKUlvE0_clEvENKUlvE0_clEvEUlfE_St5arrayIPcLm2EEEEviT0_T1_ --------------------------
	.section	.nv.info._ZN2at6native29vectorized_elementwise_kernelILi4EZZZNS0_15cos_kernel_cudaERNS_18TensorIteratorBaseEENKUlvE0_clEvENKUlvE0_clEvEUlfE_St5arrayIPcLm2EEEEviT0_T1_,"",@"SHT_CUDA_INFO"
	.sectionflags	@""
	.align	4


	//----- nvinfo : EIATTR_CUDA_API_VERSION
	.align		4
        /*0000*/ 	.byte	0x04, 0x37
        /*0002*/ 	.short	(.L_625 - .L_624)
.L_624:
        /*0004*/ 	.word	0x00000082


	//----- nvinfo : EIATTR_KPARAM_INFO
	.align		4
.L_625:
        /*0008*/ 	.byte	0x04, 0x17
        /*000a*/ 	.short	(.L_627 - .L_626)
.L_626:
        /*000c*/ 	.word	0x00000000
        /*0010*/ 	.short	0x0002
        /*0012*/ 	.short	0x0008
        /*0014*/ 	.byte	0x00, 0xf0, 0x41, 0x00


	//----- nvinfo : EIATTR_KPARAM_INFO
	.align		4
.L_627:
        /*0018*/ 	.byte	0x04, 0x17
        /*001a*/ 	.short	(.L_629 - .L_628)
.L_628:
        /*001c*/ 	.word	0x00000000
        /*0020*/ 	.short	0x0001
        /*0022*/ 	.short	0x0004
        /*0024*/ 	.byte	0x00, 0xf0, 0x05, 0x00


	//----- nvinfo : EIATTR_KPARAM_INFO
	.align		4
.L_629:
        /*0028*/ 	.byte	0x04, 0x17
        /*002a*/ 	.short	(.L_631 - .L_630)
.L_630:
        /*002c*/ 	.word	0x00000000
        /*0030*/ 	.short	0x0000
        /*0032*/ 	.short	0x0000
        /*0034*/ 	.byte	0x00, 0xf0, 0x11, 0x00


	//----- nvinfo : EIATTR_SPARSE_MMA_MASK
	.align		4
.L_631:
        /*0038*/ 	.byte	0x03, 0x50
        /*003a*/ 	.short	0x0000


	//----- nvinfo : EIATTR_MAXREG_COUNT
	.align		4
        /*003c*/ 	.byte	0x03, 0x1b
        /*003e*/ 	.short	0x00ff


	//----- nvinfo : EIATTR_MERCURY_ISA_VERSION
	.align		4
        /*0040*/ 	.byte	0x03, 0x5f
        /*0042*/ 	.short	0x0101


	//----- nvinfo : EIATTR_VRC_CTA_INIT_COUNT
	.align		4
        /*0044*/ 	.byte	0x02, 0x4a
	.zero		1
	.zero		1


	//----- nvinfo : EIATTR_EXIT_INSTR_OFFSETS
	.align		4
        /*0048*/ 	.byte	0x04, 0x1c
        /*004a*/ 	.short	(.L_633 - .L_632)


	//   ....[0]....
.L_632:
        /*004c*/ 	.word	0x00000950


	//   ....[1]....
        /*0050*/ 	.word	0x000009a0


	//   ....[2]....
        /*0054*/ 	.word	0x00000b60


	//----- nvinfo : EIATTR_MAX_THREADS
	.align		4
.L_633:
        /*0058*/ 	.byte	0x04, 0x05
        /*005a*/ 	.short	(.L_635 - .L_634)
.L_634:
        /*005c*/ 	.word	0x00000080
        /*0060*/ 	.word	0x00000001
        /*0064*/ 	.word	0x00000001


	//----- nvinfo : EIATTR_CRS_STACK_SIZE
	.align		4
.L_635:
        /*0068*/ 	.byte	0x04, 0x1e
        /*006a*/ 	.short	(.L_637 - .L_636)
.L_636:
        /*006c*/ 	.word	0x00000000


	//----- nvinfo : EIATTR_CBANK_PARAM_SIZE
	.align		4
.L_637:
        /*0070*/ 	.byte	0x03, 0x19
        /*0072*/ 	.short	0x0018


	//----- nvinfo : EIATTR_PARAM_CBANK
	.align		4
        /*0074*/ 	.byte	0x04, 0x0a
        /*0076*/ 	.short	(.L_639 - .L_638)
	.align		4
.L_638:
        /*0078*/ 	.word	index@(.nv.constant0._ZN2at6native29vectorized_elementwise_kernelILi4EZZZNS0_15cos_kernel_cudaERNS_18TensorIteratorBaseEENKUlvE0_clEvENKUlvE0_clEvEUlfE_St5arrayIPcLm2EEEEviT0_T1_)
        /*007c*/ 	.short	0x0380
        /*007e*/ 	.short	0x0018


	//----- nvinfo : EIATTR_SW_WAR
	.align		4
.L_639:
        /*0080*/ 	.byte	0x04, 0x36
        /*0082*/ 	.short	(.L_641 - .L_640)
.L_640:
        /*0084*/ 	.word	0x00000008
.L_641:


//--------------------- .nv.info._ZN2at6native29vectorized_elementwise_kernelILi8EZZZNS0_15cos_kernel_cudaERNS_18TensorIteratorBaseEENKUlvE0_clEvENKUlvE0_clEvEUlfE_St5arrayIPcLm2EEEEviT0_T1_ --------------------------
	.section	.nv.info._ZN2at6native29vectorized_elementwise_kernelILi8EZZZNS0_15cos_kernel_cudaERNS_18TensorIteratorBaseEENKUlvE0_clEvENKUlvE0_clEvEUlfE_St5arrayIPcLm2EEEEviT0_T1_,"",@"SHT_CUDA_INFO"
	.sectionflags	@""
	.align	4


	//----- nvinfo : EIATTR_CUDA_API_VERSION
	.align		4
        /*0000*/ 	.byte	0x04, 0x37
        /*0002*/ 	.short	(.L_643 - .L_642)
.L_642:
        /*0004*/ 	.word	0x00000082


	//----- nvinfo : EIATTR_KPARAM_INFO
	.align		4
.L_643:
        /*0008*/ 	.byte	0x04, 0x17
        /*000a*/ 	.short	(.L_645 - .L_644)
.L_644:
        /*000c*/ 	.word	0x00000000
        /*0010*/ 	.short	0x0002
        /*0012*/ 	.short	0x0008
        /*0014*/ 	.byte	0x00, 0xf0, 0x41, 0x00


	//----- nvinfo : EIATTR_KPARAM_INFO
	.align		4
.L_645:
        /*0018*/ 	.byte	0x04, 0x17
        /*001a*/ 	.short	(.L_647 - .L_646)
.L_646:
        /*001c*/ 	.word	0x00000000
        /*0020*/ 	.short	0x0001
        /*0022*/ 	.short	0x0004
        /*0024*/ 	.byte	0x00, 0xf0, 0x05, 0x00


	//----- nvinfo : EIATTR_KPARAM_INFO
	.align		4
.L_647:
        /*0028*/ 	.byte	0x04, 0x17
        /*002a*/ 	.short	(.L_649 - .L_648)
.L_648:
        /*002c*/ 	.word	0x00000000
        /*0030*/ 	.short	0x0000
        /*0032*/ 	.short	0x0000
        /*0034*/ 	.byte	0x00, 0xf0, 0x11, 0x00


	//----- nvinfo : EIATTR_SPARSE_MMA_MASK
	.align		4
.L_649:
        /*0038*/ 	.byte	0x03, 0x50
        /*003a*/ 	.short	0x0000


	//----- nvinfo : EIATTR_MAXREG_COUNT
	.align		4
        /*003c*/ 	.byte	0x03, 0x1b
        /*003e*/ 	.short	0x00ff


	//----- nvinfo : EIATTR_MERCURY_ISA_VERSION
	.align		4
        /*0040*/ 	.byte	0x03, 0x5f
        /*0042*/ 	.short	0x0101


	//----- nvinfo : EIATTR_VRC_CTA_INIT_COUNT
	.align		4
        /*0044*/ 	.byte	0x02, 0x4a
	.zero		1
	.zero		1


	//----- nvinfo : EIATTR_EXIT_INSTR_OFFSETS
	.align		4
        /*0048*/ 	.byte	0x04, 0x1c
        /*004a*/ 	.short	(.L_651 - .L_650)


	//   ....[0]....
.L_650:
        /*004c*/ 	.word	0x00000950


	//   ....[1]....
        /*0050*/ 	.word	0x000009a0


	//   ....[2]....
        /*0054*/ 	.word	0x00000b40


	//----- nvinfo : EIATTR_MAX_THREADS
	.align		4
.L_651:
        /*0058*/ 	.byte	0x04, 0x05
        /*005a*/ 	.short	(.L_653 - .L_652)
.L_652:
        /*005c*/ 	.word	0x00000080
        /*0060*/ 	.word	0x00000001
        /*0064*/ 	.word	0x00000001


	//----- nvinfo : EIATTR_CRS_STACK_SIZE
	.align		4
.L_653:
        /*0068*/ 	.byte	0x04, 0x1e
        /*006a*/ 	.short	(.L_655 - .L_654)
.L_654:
        /*006c*/ 	.word	0x00000000


	//----- nvinfo : EIATTR_CBANK_PARAM_SIZE
	.align		4
.L_655:
        /*0070*/ 	.byte	0x03, 0x19
        /*0072*/ 	.short	0x0018


	//----- nvinfo : EIATTR_PARAM_CBANK
	.align		4
        /*0074*/ 	.byte	0x04, 0x0a
        /*0076*/ 	.short	(.L_657 - .L_656)
	.align		4
.L_656:
        /*0078*/ 	.word	index@(.nv.constant0._ZN2at6native29vectorized_elementwise_kernelILi8EZZZNS0_15cos_kernel_cudaERNS_18TensorIteratorBaseEENKUlvE0_clEvENKUlvE0_clEvEUlfE_St5arrayIPcLm2EEEEviT0_T1_)
        /*007c*/ 	.short	0x0380
        /*007e*/ 	.short	0x0018


	//----- nvinfo : EIATTR_SW_WAR
	.align		4
.L_657:
        /*0080*/ 	.byte	0x04, 0x36
        /*0082*/ 	.short	(.L_659 - .L_658)
.L_658:
        /*0084*/ 	.word	0x00000008
.L_659:


//--------------------- .nv.info._ZN2at6native18elementwise_kernelILi128ELi4EZNS0_15gpu_kernel_implIZZZNS0_15cos_kernel_cudaERNS_18TensorIteratorBaseEENKUlvE0_clEvENKUlvE_clEvEUldE_EEvS4_RKT_EUliE_EEviT1_ --------------------------
	.section	.nv.info._ZN2at6native18elementwise_kernelILi128ELi4EZNS0_15gpu_kernel_implIZZZNS0_15cos_kernel_cudaERNS_18TensorIteratorBaseEENKUlvE0_clEvENKUlvE_clEvEUldE_EEvS4_RKT_EUliE_EEviT1_,"",@"SHT_CUDA_INFO"
	.sectionflags	@""
	.align	4


	//----- nvinfo : EIATTR_CUDA_API_VERSION
	.align		4
        /*0000*/ 	.byte	0x04, 0x37
        /*0002*/ 	.short	(.L_661 - .L_660)
.L_660:
        /*0004*/ 	.word	0x00000082


	//----- nvinfo : EIATTR_KPARAM_INFO
	.align		4
.L_661:
        /*0008*/ 	.byte	0x04, 0x17
        /*000a*/ 	.short	(.L_663 - .L_662)
.L_662:
        /*000c*/ 	.word	0x00000000
        /*0010*/ 	.short	0x0001
        /*0012*/ 	.short	0x0008
        /*0014*/ 	.byte	0x00, 0xf0, 0x61, 0x08


	//----- nvinfo : EIATTR_KPARAM_INFO
	.align		4
.L_663:
        /*0018*/ 	.byte	0x04, 0x17
        /*001a*/ 	.short	(.L_665 - .L_664)
.L_664:
        /*001c*/ 	.word	0x00000000
        /*0020*/ 	.short	0x0000
        /*0022*/ 	.short	0x0000
        /*0024*/ 	.byte	0x00, 0xf0, 0x11, 0x00


	//----- nvinfo : EIATTR_SPARSE_MMA_MASK
	.align		4
.L_665:
        /*0028*/ 	.byte	0x03, 0x50
        /*002a*/ 	.short	0x0000


	//----- nvinfo : EIATTR_MAXREG_COUNT
	.align		4
        /*002c*/ 	.byte	0x03, 0x1b
        /*002e*/ 	.short	0x0080


	//----- nvinfo : EIATTR_EXTERNS
	.align		4
        /*0030*/ 	.byte	0x04, 0x0f
        /*0032*/ 	.short	(.L_667 - .L_666)


	//   ....[0]....
	.align		4
.L_666:
        /*0034*/ 	.word	index@(__assertfail)


	//----- nvinfo : EIATTR_MERCURY_ISA_VERSION
	.align		4
.L_667:
        /*0038*/ 	.byte	0x03, 0x5f
        /*003a*/ 	.short	0x0101


	//----- nvinfo : EIATTR_VRC_CTA_INIT_COUNT
	.align		4
        /*003c*/ 	.byte	0x02, 0x4a
	.zero		1
	.zero		1


	//----- nvinfo : EIATTR_SYSCALL_OFFSETS
	.align		4
        /*0040*/ 	.byte	0x04, 0x46
        /*0042*/ 	.short	(.L_669 - .L_668)


	//   ....[0]....
.L_668:
        /*0044*/ 	.word	0x000021a0


	//   ....[1]....
        /*0048*/ 	.word	0x000035d0


	//   ....[2]....
        /*004c*/ 	.word	0x00005930


	//   ....[3]....
        /*0050*/ 	.word	0x00006af0


	//   ....[4]....
        /*0054*/ 	.word	0x00009000


	//   ....[5]....
        /*0058*/ 	.word	0x0000a1c0


	//   ....[6]....
        /*005c*/ 	.word	0x0000c6d0


	//   ....[7]....
        /*0060*/ 	.word	0x0000d860


	//----- nvinfo : EIATTR_EXIT_INSTR_OFFSETS
	.align		4
.L_669:
        /*0064*/ 	.byte	0x04, 0x1c
        /*0066*/ 	.short	(.L_671 - .L_670)


	//   ....[0]....
.L_670:
        /*0068*/ 	.word	0x0000a560


	//   ....[1]....
        /*006c*/ 	.word	0x0000cbf0


	//   ....[2]....
        /*0070*/ 	.word	0x0000cc30


	//   ....[3]....
        /*0074*/ 	.word	0x0000ccc0


	//   ....[4]....
        /*0078*/ 	.word	0x0000ccf0


	//   ....[5]....
        /*007c*/ 	.word	0x0000cd20


	//   ....[6]....
        /*0080*/ 	.word	0x0000cdf0


	//   ....[7]....
        /*0084*/ 	.word	0x0000ce70


	//   ....[8]....
        /*0088*/ 	.word	0x0000cf50


	//   ....[9]....
        /*008c*/ 	.word	0x0000cfe0


	//   ....[10]....
        /*0090*/ 	.word	0x0000d000


	//   ....[11]....
        /*0094*/ 	.word	0x0000d0d0


	//   ....[12]....
        /*0098*/ 	.word	0x0000d280


	//   ....[13]....
        /*009c*/ 	.word	0x0000d430


	//   ....[14]....
        /*00a0*/ 	.word	0x0000d5d0


	//   ....[15]....
        /*00a4*/ 	.word	0x0000d600


	//   ....[16]....
        /*00a8*/ 	.word	0x0000d630


	//   ....[17]....
        /*00ac*/ 	.word	0x0000d6d0


	//   ....[18]....
        /*00b0*/ 	.word	0x0000d700


	//   ....[19]....
        /*00b4*/ 	.word	0x0000d870


	//   ....[20]....
        /*00b8*/ 	.word	0x0000d9c0


	//   ....[21]....
        /*00bc*/ 	.word	0x0000db40


	//   ....[22]....
        /*00c0*/ 	.word	0x0000dbc0


	//----- nvinfo : EIATTR_MAX_THREADS
	.align		4
.L_671:
        /*00c4*/ 	.byte	0x04, 0x05
        /*00c6*/ 	.short	(.L_673 - .L_672)
.L_672:
        /*00c8*/ 	.word	0x00000080
        /*00cc*/ 	.word	0x00000001
        /*00d0*/ 	.word	0x00000001


	//----- nvinfo : EIATTR_CRS_STACK_SIZE
	.align		4
.L_673:
        /*00d4*/ 	.byte	0x04, 0x1e
        /*00d6*/ 	.short	(.L_675 - .L_674)
.L_674:
        /*00d8*/ 	.word	0x00000000


	//----- nvinfo : EIATTR_CBANK_PARAM_SIZE
	.align		4
.L_675:
        /*00dc*/ 	.byte	0x03, 0x19
        /*00de*/ 	.short	0x0220


	//----- nvinfo : EIATTR_PARAM_CBANK
	.align		4
        /*00e0*/ 	.byte	0x04, 0x0a
        /*00e2*/ 	.short	(.L_677 - .L_676)
	.align		4
.L_676:
        /*00e4*/ 	.word	index@(.nv.constant0._ZN2at6native18elementwise_kernelILi128ELi4EZNS0_15gpu_kernel_implIZZZNS0_15cos_kernel_cudaERNS_18TensorIteratorBaseEENKUlvE0_clEvENKUlvE_clEvEUldE_EEvS4_RKT_EUliE_EEviT1_)
        /*00e8*/ 	.short	0x0380
        /*00ea*/ 	.short	0x0220


	//----- nvinfo : EIATTR_SW_WAR
	.align		4
.L_677:
        /*00ec*/ 	.byte	0x04, 0x36
        /*00ee*/ 	.short	(.L_679 - .L_678)
.L_678:
        /*00f0*/ 	.word	0x00000008
.L_679:


//--------------------- .nv.info._ZN2at6native27unrolled_elementwise_kernelIZZZNS0_15cos_kernel_cudaERNS_18TensorIteratorBaseEENKUlvE0_clEvENKUlvE_clEvEUldE_St5arrayIPcLm2EELi4E23TrivialOffsetCalculatorILi1EjESB_NS0_6memory12LoadWithCastILi1EEENSC_13StoreWithCastILi1EEEEEviT_T0_T2_T3_T4_T5_ --------------------------
	.section	.nv.info._ZN2at6native27unrolled_elementwise_kernelIZZZNS0_15cos_kernel_cudaERNS_18TensorIteratorBaseEENKUlvE0_clEvENKUlvE_clEvEUldE_St5arrayIPcLm2EELi4E23TrivialOffsetCalculatorILi1EjESB_NS0_6memory12LoadWithCastILi1EEENSC_13StoreWithCastILi1EEEEEviT_T0_T2_T3_T4_T5_,"",@"SHT_CUDA_INFO"
	.sectionflags	@""
	.align	4


	//----- nvinfo : EIATTR_CUDA_API_VERSION
	.align		4
        /*0000*/ 	.byte	0x04, 0x37
        /*0002*/ 	.short	(.L_681 - .L_680)
.L_680:
        /*0004*/ 	.word	0x00000082


	//----- nvinfo : EIATTR_KPARAM_INFO
	.align		4
.L_681:
        /*0008*/ 	.byte	0x04, 0x17
        /*000a*/ 	.short	(.L_683 - .L_682)
.L_682:
        /*000c*/ 	.word	0x00000000
        /*0010*/ 	.short	0x0006
        /*0012*/ 	.short	0x0024
        /*0014*/ 	.byte	0x00, 0xf0, 0x21, 0x00


	//----- nvinfo : EIATTR_KPARAM_INFO
	.align		4
.L_683:
        /*0018*/ 	.byte	0x04, 0x17
        /*001a*/ 	.short	(.L_685 - .L_684)
.L_684:
        /*001c*/ 	.word	0x00000000
        /*0020*/ 	.short	0x0005
        /*0022*/ 	.short	0x001c
        /*0024*/ 	.byte	0x00, 0xf0, 0x21, 0x00


	//----- nvinfo : EIATTR_KPARAM_INFO
	.align		4
.L_685:
        /*0028*/ 	.byte	0x04, 0x17
        /*002a*/ 	.short	(.L_687 - .L_686)
.L_686:
        /*002c*/ 	.word	0x00000000
        /*0030*/ 	.short	0x0004
        /*0032*/ 	.short	0x0019
        /*0034*/ 	.byte	0x00, 0xf0, 0x05, 0x00


	//----- nvinfo : EIATTR_KPARAM_INFO
	.align		4
.L_687:
        /*0038*/ 	.byte	0x04, 0x17
        /*003a*/ 	.short	(.L_689 - .L_688)
.L_688:
        /*003c*/ 	.word	0x00000000
        /*0040*/ 	.short	0x0003
        /*0042*/ 	.short	0x0018
        /*0044*/ 	.byte	0x00, 0xf0, 0x05, 0x00


	//----- nvinfo : EIATTR_KPARAM_INFO
	.align		4
.L_689:
        /*0048*/ 	.byte	0x04, 0x17
        /*004a*/ 	.short	(.L_691 - .L_690)
.L_690:
        /*004c*/ 	.word	0x00000000
        /*0050*/ 	.short	0x0002
        /*0052*/ 	.short	0x0008
        /*0054*/ 	.byte	0x00, 0xf0, 0x41, 0x00


	//----- nvinfo : EIATTR_KPARAM_INFO
	.align		4
.L_691:
        /*0058*/ 	.byte	0x04, 0x17
        /*005a*/ 	.short	(.L_693 - .L_692)
.L_692:
        /*005c*/ 	.word	0x00000000
        /*0060*/ 	.short	0x0001
        /*0062*/ 	.short	0x0004
        /*0064*/ 	.byte	0x00, 0xf0, 0x05, 0x00


	//----- nvinfo : EIATTR_KPARAM_INFO
	.align		4
.L_693:
        /*0068*/ 	.byte	0x04, 0x17
        /*006a*/ 	.short	(.L_695 - .L_694)
.L_694:
        /*006c*/ 	.word	0x00000000
        /*0070*/ 	.short	0x0000
        /*0072*/ 	.short	0x0000
        /*0074*/ 	.byte	0x00, 0xf0, 0x11, 0x00


	//----- nvinfo : EIATTR_SPARSE_MMA_MASK
	.align		4
.L_695:
        /*0078*/ 	.byte	0x03, 0x50
        /*007a*/ 	.short	0x0000


	//----- nvinfo : EIATTR_MAXREG_COUNT
	.align		4
        /*007c*/ 	.byte	0x03, 0x1b
        /*007e*/ 	.short	0x00ff


	//----- nvinfo : EIATTR_EXTERNS
	.align		4
        /*0080*/ 	.byte	0x04, 0x0f
        /*0082*/ 	.short	(.L_697 - .L_696)


	//   ....[0]....
	.align		4
.L_696:
        /*0084*/ 	.word	index@(__assertfail)


	//----- nvinfo : EIATTR_MERCURY_ISA_VERSION
	.align		4
.L_697:
        /*0088*/ 	.byte	0x03, 0x5f
        /*008a*/ 	.short	0x0101


	//----- nvinfo : EIATTR_VRC_CTA_INIT_COUNT
	.align		4
        /*008c*/ 	.byte	0x02, 0x4a
	.zero		1
	.zero		1


	//----- nvinfo : EIATTR_SYSCALL_OFFSETS
	.align		4
        /*0090*/ 	.byte	0x04, 0x46
        /*0092*/ 	.short	(.L_699 - .L_698)


	//   ....[0]....
.L_698:
        /*0094*/ 	.word	0x00000ea0


	//   ....[1]....
        /*0098*/ 	.word	0x00001ee0


	//   ....[2]....
        /*009c*/ 	.word	0x00002e60


	//   ....[3]....
        /*00a0*/ 	.word	0x00003db0


	//   ....[4]....
        /*00a4*/ 	.word	0x00005f90


	//   ....[5]....
        /*00a8*/ 	.word	0x00006f60


	//   ....[6]....
        /*00ac*/ 	.word	0x000080c0


	//   ....[7]....
        /*00b0*/ 	.word	0x00009200


	//----- nvinfo : EIATTR_EXIT_INSTR_OFFSETS
	.align		4
.L_699:
        /*00b4*/ 	.byte	0x04, 0x1c
        /*00b6*/ 	.short	(.L_701 - .L_700)


	//   ....[0]....
.L_700:
        /*00b8*/ 	.word	0x00008450


	//   ....[1]....
        /*00bc*/ 	.word	0x00008590


	//   ....[2]....
        /*00c0*/ 	.word	0x000085d0


	//   ....[3]....
        /*00c4*/ 	.word	0x00008660


	//   ....[4]....
        /*00c8*/ 	.word	0x00008690


	//   ....[5]....
        /*00cc*/ 	.word	0x000086c0


	//   ....[6]....
        /*00d0*/ 	.word	0x00008790


	//   ....[7]....
        /*00d4*/ 	.word	0x00008810


	//   ....[8]....
        /*00d8*/ 	.word	0x000088f0


	//   ....[9]....
        /*00dc*/ 	.word	0x00008980


	//   ....[10]....
        /*00e0*/ 	.word	0x000089a0


	//   ....[11]....
        /*00e4*/ 	.word	0x00008a70


	//   ....[12]....
        /*00e8*/ 	.word	0x00008c20


	//   ....[13]....
        /*00ec*/ 	.word	0x00008dd0


	//   ....[14]....
        /*00f0*/ 	.word	0x00008f70


	//   ....[15]....
        /*00f4*/ 	.word	0x00008fa0


	//   ....[16]....
        /*00f8*/ 	.word	0x00008fd0


	//   ....[17]....
        /*00fc*/ 	.word	0x00009070


	//   ....[18]....
        /*0100*/ 	.word	0x000090a0


	//   ....[19]....
        /*0104*/ 	.word	0x00009210


	//   ....[20]....
        /*0108*/ 	.word	0x00009360


	//   ....[21]....
        /*010c*/ 	.word	0x000094e0


	//   ....[22]....
        /*0110*/ 	.word	0x00009560


	//----- nvinfo : EIATTR_MAX_THREADS
	.align		4
.L_701:
        /*0114*/ 	.byte	0x04, 0x05
        /*0116*/ 	.short	(.L_703 - .L_702)
.L_702:
        /*0118*/ 	.word	0x00000080
        /*011c*/ 	.word	0x00000001
        /*0120*/ 	.word	0x00000001


	//----- nvinfo : EIATTR_CRS_STACK_SIZE
	.align		4
.L_703:
        /*0124*/ 	.byte	0x04, 0x1e
        /*0126*/ 	.short	(.L_705 - .L_704)
.L_704:
        /*0128*/ 	.word	0x00000000


	//----- nvinfo : EIATTR_CBANK_PARAM_SIZE
	.align		4
.L_705:
        /*012c*/ 	.byte	0x03, 0x19
        /*012e*/ 	.short	0x002c


	//----- nvinfo : EIATTR_PARAM_CBANK
	.align		4
        /*0130*/ 	.byte	0x04, 0x0a
        /*0132*/ 	.short	(.L_707 - .L_706)
	.align		4
.L_706:
        /*0134*/ 	.word	index@(.nv.constant0._ZN2at6native27unrolled_elementwise_kernelIZZZNS0_15cos_kernel_cudaERNS_18TensorIteratorBaseEENKUlvE0_clEvENKUlvE_clEvEUldE_St5arrayIPcLm2EELi4E23TrivialOffsetCalculatorILi1EjESB_NS0_6memory12LoadWithCastILi1EEENSC_13StoreWithCastILi1EEEEEviT_T0_T2_T3_T4_T5_)
        /*0138*/ 	.short	0x0380
        /*013a*/ 	.short	0x002c


	//----- nvinfo : EIATTR_SW_WAR
	.align		4
.L_707:
        /*013c*/ 	.byte	0x04, 0x36
        /*013e*/ 	.short	(.L_709 - .L_708)
.L_708:
        /*0140*/ 	.word	0x00000008
.L_709:


//--------------------- .nv.info._ZN2at6native18elementwise_kernelILi128ELi2EZNS0_22gpu_kernel_impl_nocastIZZZNS0_15cos_kernel_cudaERNS_18TensorIteratorBaseEENKUlvE0_clEvENKUlvE_clEvEUldE_EEvS4_RKT_EUliE_EEviT1_ --------------------------
	.section	.nv.info._ZN2at6native18elementwise_kernelILi128ELi2EZNS0_22gpu_kernel_impl_nocastIZZZNS0_15cos_kernel_cudaERNS_18TensorIteratorBaseEENKUlvE0_clEvENKUlvE_clEvEUldE_EEvS4_RKT_EUliE_EEviT1_,"",@"SHT_CUDA_INFO"
	.sectionflags	@""
	.align	4


	//----- nvinfo : EIATTR_CUDA_API_VERSION
	.align		4
        /*0000*/ 	.byte	0x04, 0x37
        /*0002*/ 	.short	(.L_711 - .L_710)
.L_710:
        /*0004*/ 	.word	0x00000082


	//----- nvinfo : EIATTR_KPARAM_INFO
	.align		4
.L_711:
        /*0008*/ 	.byte	0x04, 0x17
        /*000a*/ 	.short	(.L_713 - .L_712)
.L_712:
        /*000c*/ 	.word	0x00000000
        /*0010*/ 	.short	0x0001
        /*0012*/ 	.short	0x0008
        /*0014*/ 	.byte	0x00, 0xf0, 0x61, 0x08


	//----- nvinfo : EIATTR_KPARAM_INFO
	.align		4
.L_713:
        /*0018*/ 	.byte	0x04, 0x17
        /*001a*/ 	.short	(.L_715 - .L_714)
.L_714:
        /*001c*/ 	.word	0x00000000
        /*0020*/ 	.short	0x0000
        /*0022*/ 	.short	0x0000
        /*0024*/ 	.byte	0x00, 0xf0, 0x11, 0x00


	//----- nvinfo : EIATTR_SPARSE_MMA_MASK
	.align		4
.L_715:
        /*0028*/ 	.byte	0x03, 0x50
        /*002a*/ 	.short	0x0000


	//----- nvinfo : EIATTR_MAXREG_COUNT
	.align		4
        /*002c*/ 	.byte	0x03, 0x1b
        /*002e*/ 	.short	0x0080


	//----- nvinfo : EIATTR_MERCURY_ISA_VERSION
	.align		4
        /*0030*/ 	.byte	0x03, 0x5f
        /*0032*/ 	.short	0x0101


	//----- nvinfo : EIATTR_VRC_CTA_INIT_COUNT
	.align		4
        /*0034*/ 	.byte	0x02, 0x4a
	.zero		1
	.zero		1


	//----- nvinfo : EIATTR_EXIT_INSTR_OFFSETS
	.align		4
        /*0038*/ 	.byte	0x04, 0x1c
        /*003a*/ 	.short	(.L_717 - .L_716)


	//   ....[0]....
.L_716:
        /*003c*/ 	.word	0x00000510


	//   ....[1]....
        /*0040*/ 	.word	0x00000910


	//   ....[2]....
        /*0044*/ 	.word	0x000020a0


	//   ....[3]....
        /*0048*/ 	.word	0x00003780


	//----- nvinfo : EIATTR_MAX_THREADS
	.align		4
.L_717:
        /*004c*/ 	.byte	0x04, 0x05
        /*004e*/ 	.short	(.L_719 - .L_718)
.L_718:
        /*0050*/ 	.word	0x00000080
        /*0054*/ 	.word	0x00000001
        /*0058*/ 	.word	0x00000001


	//----- nvinfo : EIATTR_CRS_STACK_SIZE
	.align		4
.L_719:
        /*005c*/ 	.byte	0x04, 0x1e
        /*005e*/ 	.short	(.L_721 - .L_720)
.L_720:
        /*0060*/ 	.word	0x00000000


	//----- nvinfo : EIATTR_CBANK_PARAM_SIZE
	.align		4
.L_721:
        /*0064*/ 	.byte	0x03, 0x19
        /*0066*/ 	.short	0x0220


	//----- nvinfo : EIATTR_PARAM_CBANK
	.align		4
        /*0068*/ 	.byte	0x04, 0x0a
        /*006a*/ 	.short	(.L_723 - .L_722)
	.align		4
.L_722:
        /*006c*/ 	.word	index@(.nv.constant0._ZN2at6native18elementwise_kernelILi128ELi2EZNS0_22gpu_kernel_impl_nocastIZZZNS0_15cos_kernel_cudaERNS_18TensorIteratorBaseEENKUlvE0_clEvENKUlvE_clEvEUldE_EEvS4_RKT_EUliE_EEviT1_)
        /*0070*/ 	.short	0x0380
        /*0072*/ 	.short	0x0220


	//----- nvinfo : EIATTR_SW_WAR
	.align		4
.L_723:
        /*0074*/ 	.byte	0x04, 0x36
        /*0076*/ 	.short	(.L_725 - .L_724)
.L_724:
        /*0078*/ 	.word	0x00000008
.L_725:


//--------------------- .nv.info._ZN2at6native27unrolled_elementwise_kernelIZZZNS0_15cos_kernel_cudaERNS_18TensorIteratorBaseEENKUlvE0_clEvENKUlvE_clEvEUldE_St5arrayIPcLm2EELi4E23TrivialOffsetCalculatorILi1EjESB_NS0_6memory15LoadWithoutCastENSC_16StoreWithoutCastEEEviT_T0_T2_T3_T4_T5_ --------------------------
	.section	.nv.info._ZN2at6native27unrolled_elementwise_kernelIZZZNS0_15cos_kernel_cudaERNS_18TensorIteratorBaseEENKUlvE0_clEvENKUlvE_clEvEUldE_St5arrayIPcLm2EELi4E23TrivialOffsetCalculatorILi1EjESB_NS0_6memory15LoadWithoutCastENSC_16StoreWithoutCastEEEviT_T0_T2_T3_T4_T5_,"",@"SHT_CUDA_INFO"
	.sectionflags	@""
	.align	4


	//----- nvinfo : EIATTR_CUDA_API_VERSION
	.align		4
        /*0000*/ 	.byte	0x04, 0x37
        /*0002*/ 	.short	(.L_727 - .L_726)
.L_726:
        /*0004*/ 	.word	0x00000082


	//----- nvinfo : EIATTR_KPARAM_INFO
	.align		4
.L_727:
        /*0008*/ 	.byte	0x04, 0x17
        /*000a*/ 	.short	(.L_729 - .L_728)
.L_728:
        /*000c*/ 	.word	0x00000000
        /*0010*/ 	.short	0x0006
        /*0012*/ 	.short	0x001b
        /*0014*/ 	.byte	0x00, 0xf0, 0x05, 0x00


	//----- nvinfo : EIATTR_KPARAM_INFO
	.align		4
.L_729:
        /*0018*/ 	.byte	0x04, 0x17
        /*001a*/ 	.short	(.L_731 - .L_730)
.L_730:
        /*001c*/ 	.word	0x00000000
        /*0020*/ 	.short	0x0005
        /*0022*/ 	.short	0x001a
        /*0024*/ 	.byte	0x00, 0xf0, 0x05, 0x00


	//----- nvinfo : EIATTR_KPARAM_INFO
	.align		4
.L_731:
        /*0028*/ 	.byte	0x04, 0x17
        /*002a*/ 	.short	(.L_733 - .L_732)
.L_732:
        /*002c*/ 	.word	0x00000000
        /*0030*/ 	.short	0x0004
        /*0032*/ 	.short	0x0019
        /*0034*/ 	.byte	0x00, 0xf0, 0x05, 0x00


	//----- nvinfo : EIATTR_KPARAM_INFO
	.align		4
.L_733:
        /*0038*/ 	.byte	0x04, 0x17
        /*003a*/ 	.short	(.L_735 - .L_734)
.L_734:
        /*003c*/ 	.word	0x00000000
        /*0040*/ 	.short	0x0003
        /*0042*/ 	.short	0x0018
        /*0044*/ 	.byte	0x00, 0xf0, 0x05, 0x00


	//----- nvinfo : EIATTR_KPARAM_INFO
	.align		4
.L_735:
        /*0048*/ 	.byte	0x04, 0x17
        /*004a*/ 	.short	(.L_737 - .L_736)
.L_736:
        /*004c*/ 	.word	0x00000000
        /*0050*/ 	.short	0x0002
        /*0052*/ 	.short	0x0008
        /*0054*/ 	.byte	0x00, 0xf0, 0x41, 0x00


	//----- nvinfo : EIATTR_KPARAM_INFO
	.align		4
.L_737:
        /*0058*/ 	.byte	0x04, 0x17
        /*005a*/ 	.short	(.L_739 - .L_738)
.L_738:
        /*005c*/ 	.word	0x00000000
        /*0060*/ 	.short	0x0001
        /*0062*/ 	.short	0x0004
        /*0064*/ 	.byte	0x00, 0xf0, 0x05, 0x00


	//----- nvinfo : EIATTR_KPARAM_INFO
	.align		4
.L_739:
        /*0068*/ 	.byte	0x04, 0x17
        /*006a*/ 	.short	(.L_741 - .L_740)
.L_740:
        /*006c*/ 	.word	0x00000000
        /*0070*/ 	.short	0x0000
        /*0072*/ 	.short	0x0000
        /*0074*/ 	.byte	0x00, 0xf0, 0x11, 0x00


	//----- nvinfo : EIATTR_SPARSE_MMA_MASK
	.align		4
.L_741:
        /*0078*/ 	.byte	0x03, 0x50
        /*007a*/ 	.short	0x0000


	//----- nvinfo : EIATTR_MAXREG_COUNT
	.align		4
        /*007c*/ 	.byte	0x03, 0x1b
        /*007e*/ 	.short	0x00ff


	//----- nvinfo : EIATTR_MERCURY_ISA_VERSION
	.align		4
        /*0080*/ 	.byte	0x03, 0x5f
        /*0082*/ 	.short	0x0101


	//----- nvinfo : EIATTR_VRC_CTA_INIT_COUNT
	.align		4
        /*0084*/ 	.byte	0x02, 0x4a
	.zero		1
	.zero		1


	//----- nvinfo : EIATTR_EXIT_INSTR_OFFSETS
	.align		4
        /*0088*/ 	.byte	0x04, 0x1c
        /*008a*/ 	.short	(.L_743 - .L_742)


	//   ....[0]....
.L_742:
        /*008c*/ 	.word	0x00001460


	//   ....[1]....
        /*0090*/ 	.word	0x000014b0


	//----- nvinfo : EIATTR_MAX_THREADS
	.align		4
.L_743:
        /*0094*/ 	.byte	0x04, 0x05
        /*0096*/ 	.short	(.L_745 - .L_744)
.L_744:
        /*0098*/ 	.word	0x00000080
        /*009c*/ 	.word	0x00000001
        /*00a0*/ 	.word	0x00000001


	//----- nvinfo : EIATTR_CRS_STACK_SIZE
	.align		4
.L_745:
        /*00a4*/ 	.byte	0x04, 0x1e
        /*00a6*/ 	.short	(.L_747 - .L_746)
.L_746:
        /*00a8*/ 	.word	0x00000000


	//----- nvinfo : EIATTR_CBANK_PARAM_SIZE
	.align		4
.L_747:
        /*00ac*/ 	.byte	0x03, 0x19
        /*00ae*/ 	.short	0x001c


	//----- nvinfo : EIATTR_PARAM_CBANK
	.align		4
        /*00b0*/ 	.byte	0x04, 0x0a
        /*00b2*/ 	.short	(.L_749 - .L_748)
	.align		4
.L_748:
        /*00b4*/ 	.word	index@(.nv.constant0._ZN2at6native27unrolled_elementwise_kernelIZZZNS0_15cos_kernel_cudaERNS_18TensorIteratorBaseEENKUlvE0_clEvENKUlvE_clEvEUldE_St5arrayIPcLm2EELi4E23TrivialOffsetCalculatorILi1EjESB_NS0_6memory15LoadWithoutCastENSC_16StoreWithoutCastEEEviT_T0_T2_T3_T4_T5_)
        /*00b8*/ 	.short	0x0380
        /*00ba*/ 	.short	0x001c


	//----- nvinfo : EIATTR_SW_WAR
	.align		4
.L_749:
        /*00bc*/ 	.byte	0x04, 0x36
        /*00be*/ 	.short	(.L_751 - .L_750)
.L_750:
        /*00c0*/ 	.word	0x00000008
.L_751:


//--------------------- .nv.info._ZN2at6native29vectorized_elementwise_kernelILi2EZZZNS0_15cos_kernel_cudaERNS_18TensorIteratorBaseEENKUlvE0_clEvENKUlvE_clEvEUldE_St5arrayIPcLm2EEEEviT0_T1_ --------------------------
	.section	.nv.info._ZN2at6native29vectorized_elementwise_kernelILi2EZZZNS0_15cos_kernel_cudaERNS_18TensorIteratorBaseEENKUlvE0_clEvENKUlvE_clEvEUldE_St5arrayIPcLm2EEEEviT0_T1_,"",@"SHT_CUDA_INFO"
	.sectionflags	@""
	.align	4


	//----- nvinfo : EIATTR_CUDA_API_VERSION
	.align		4
        /*0000*/ 	.byte	0x04, 0x37
        /*0002*/ 	.short	(.L_753 - .L_752)
.L_752:
        /*0004*/ 	.word	0x00000082


	//----- nvinfo : EIATTR_KPARAM_INFO
	.align		4
.L_753:
        /*0008*/ 	.byte	0x04, 0x17
        /*000a*/ 	.short	(.L_755 - .L_754)
.L_754:
        /*000c*/ 	.word	0x00000000
        /*0010*/ 	.short	0x0002
        /*0012*/ 	.short	0x0008
        /*0014*/ 	.byte	0x00, 0xf0, 0x41, 0x00


	//----- nvinfo : EIATTR_KPARAM_INFO
	.align		4
.L_755:
        /*0018*/ 	.byte	0x04, 0x17
        /*001a*/ 	.short	(.L_757 - .L_756)
.L_756:
        /*001c*/ 	.word	0x00000000
        /*0020*/ 	.short	0x0001
        /*0022*/ 	.short	0x0004
        /*0024*/ 	.byte	0x00, 0xf0, 0x05, 0x00


	//----- nvinfo : EIATTR_KPARAM_INFO
	.align		4
.L_757:
        /*0028*/ 	.byte	0x04, 0x17
        /*002a*/ 	.short	(.L_759 - .L_758)
.L_758:
        /*002c*/ 	.word	0x00000000
        /*0030*/ 	.short	0x0000
        /*0032*/ 	.short	0x0000
        /*0034*/ 	.byte	0x00, 0xf0, 0x11, 0x00


	//----- nvinfo : EIATTR_SPARSE_MMA_MASK
	.align		4
.L_759:
        /*0038*/ 	.byte	0x03, 0x50
        /*003a*/ 	.short	0x0000


	//----- nvinfo : EIATTR_MAXREG_COUNT
	.align		4
        /*003c*/ 	.byte	0x03, 0x1b
        /*003e*/ 	.short	0x00ff


	//----- nvinfo : EIATTR_MERCURY_ISA_VERSION
	.align		4
        /*0040*/ 	.byte	0x03, 0x5f
        /*0042*/ 	.short	0x0101


	//----- nvinfo : EIATTR_VRC_CTA_INIT_COUNT
	.align		4
        /*0044*/ 	.byte	0x02, 0x4a
	.zero		1
	.zero		1


	//----- nvinfo : EIATTR_EXIT_INSTR_OFFSETS
	.align		4
        /*0048*/ 	.byte	0x04, 0x1c
        /*004a*/ 	.short	(.L_761 - .L_760)


	//   ....[0]....
.L_760:
        /*004c*/ 	.word	0x00002870


	//   ....[1]....
        /*0050*/ 	.word	0x000028c0


	//   ....[2]....
        /*0054*/ 	.word	0x00004890


	//----- nvinfo : EIATTR_MAX_THREADS
	.align		4
.L_761:
        /*0058*/ 	.byte	0x04, 0x05
        /*005a*/ 	.short	(.L_763 - .L_762)
.L_762:
        /*005c*/ 	.word	0x00000080
        /*0060*/ 	.word	0x00000001
        /*0064*/ 	.word	0x00000001


	//----- nvinfo : EIATTR_CRS_STACK_SIZE
	.align		4
.L_763:
        /*0068*/ 	.byte	0x04, 0x1e
        /*006a*/ 	.short	(.L_765 - .L_764)
.L_764:
        /*006c*/ 	.word	0x00000000


	//----- nvinfo : EIATTR_CBANK_PARAM_SIZE
	.align		4
.L_765:
        /*0070*/ 	.byte	0x03, 0x19
        /*0072*/ 	.short	0x0018


	//----- nvinfo : EIATTR_PARAM_CBANK
	.align		4
        /*0074*/ 	.byte	0x04, 0x0a
        /*0076*/ 	.short	(.L_767 - .L_766)
	.align		4
.L_766:
        /*0078*/ 	.word	index@(.nv.constant0._ZN2at6native29vectorized_elementwise_kernelILi2EZZZNS0_15cos_kernel_cudaERNS_18TensorIteratorBaseEENKUlvE0_clEvENKUlvE_clEvEUldE_St5arrayIPcLm2EEEEviT0_T1_)
        /*007c*/ 	.short	0x0380
        /*007e*/ 	.short	0x0018


	//----- nvinfo : EIATTR_SW_WAR
	.align		4
.L_767:
        /*0080*/ 	.byte	0x04, 0x36
        /*0082*/ 	.short	(.L_769 - .L_768)
.L_768:
        /*0084*/ 	.word	0x00000008
.L_769:


//--------------------- .nv.info._ZN2at6native29vectorized_elementwise_kernelILi4EZZZNS0_15cos_kernel_cudaERNS_18TensorIteratorBaseEENKUlvE0_clEvENKUlvE_clEvEUldE_St5arrayIPcLm2EEEEviT0_T1_ --------------------------
	.section	.nv.info._ZN2at6native29vectorized_elementwise_kernelILi4EZZZNS0_15cos_kernel_cudaERNS_18TensorIteratorBaseEENKUlvE0_clEvENKUlvE_clEvEUldE_St5arrayIPcLm2EEEEviT0_T1_,"",@"SHT_CUDA_INFO"
	.sectionflags	@""
	.align	4


	//----- nvinfo : EIATTR_CUDA_API_VERSION
	.align		4
        /*0000*/ 	.byte	0x04, 0x37
        /*0002*/ 	.short	(.L_771 - .L_770)
.L_770:
        /*0004*/ 	.word	0x00000082


	//----- nvinfo : EIATTR_KPARAM_INFO
	.align		4
.L_771:
        /*0008*/ 	.byte	0x04, 0x17
        /*000a*/ 	.short	(.L_773 - .L_772)
.L_772:
        /*000c*/ 	.word	0x00000000
        /*0010*/ 	.short	0x0002
        /*0012*/ 	.short	0x0008
        /*0014*/ 	.byte	0x00, 0xf0, 0x41, 0x00


	//----- nvinfo : EIATTR_KPARAM_INFO
	.align		4
.L_773:
        /*0018*/ 	.byte	0x04, 0x17
        /*001a*/ 	.short	(.L_775 - .L_774)
.L_774:
        /*001c*/ 	.word	0x00000000
        /*0020*/ 	.short	0x0001
        /*0022*/ 	.short	0x0004
        /*0024*/ 	.byte	0x00, 0xf0, 0x05, 0x00


	//----- nvinfo : EIATTR_KPARAM_INFO
	.align		4
.L_775:
        /*0028*/ 	.byte	0x04, 0x17
        /*002a*/ 	.short	(.L_777 - .L_776)
.L_776:
        /*002c*/ 	.word	0x00000000
        /*0030*/ 	.short	0x0000
        /*0032*/ 	.short	0x0000
        /*0034*/ 	.byte	0x00, 0xf0, 0x11, 0x00


	//----- nvinfo : EIATTR_SPARSE_MMA_MASK
	.align		4
.L_777:
        /*0038*/ 	.byte	0x03, 0x50
        /*003a*/ 	.short	0x0000


	//----- nvinfo : EIATTR_MAXREG_COUNT
	.align		4
        /*003c*/ 	.byte	0x03, 0x1b
        /*003e*/ 	.short	0x00ff


	//----- nvinfo : EIATTR_MERCURY_ISA_VERSION
	.align		4
        /*0040*/ 	.byte	0x03, 0x5f
        /*0042*/ 	.short	0x0101


	//----- nvinfo : EIATTR_VRC_CTA_INIT_COUNT
	.align		4
        /*0044*/ 	.byte	0x02, 0x4a
	.zero		1
	.zero		1


	//----- nvinfo : EIATTR_EXIT_INSTR_OFFSETS
	.align		4
        /*0048*/ 	.byte	0x04, 0x1c
        /*004a*/ 	.short	(.L_779 - .L_778)


	//   ....[0]....
.L_778:
        /*004c*/ 	.word	0x00002870


	//   ....[1]....
        /*0050*/ 	.word	0x000028c0


	//   ....[2]....
        /*0054*/ 	.word	0x00004850


	//----- nvinfo : EIATTR_MAX_THREADS
	.align		4
.L_779:
        /*0058*/ 	.byte	0x04, 0x05
        /*005a*/ 	.short	(.L_781 - .L_780)
.L_780:
        /*005c*/ 	.word	0x00000080
        /*0060*/ 	.word	0x00000001
        /*0064*/ 	.word	0x00000001


	//----- nvinfo : EIATTR_CRS_STACK_SIZE
	.align		4
.L_781:
        /*0068*/ 	.byte	0x04, 0x1e
        /*006a*/ 	.short	(.L_783 - .L_782)
.L_782:
        /*006c*/ 	.word	0x00000000


	//----- nvinfo : EIATTR_CBANK_PARAM_SIZE
	.align		4
.L_783:
        /*0070*/ 	.byte	0x03, 0x19
        /*0072*/ 	.short	0x0018


	//----- nvinfo : EIATTR_PARAM_CBANK
	.align		4
        /*0074*/ 	.byte	0x04, 0x0a
        /*0076*/ 	.short	(.L_785 - .L_784)
	.align		4
.L_784:
        /*0078*/ 	.word	index@(.nv.constant0._ZN2at6native29vectorized_elementwise_kernelILi4EZZZNS0_15cos_kernel_cudaERNS_18TensorIteratorBaseEENKUlvE0_clEvENKUlvE_clEvEUldE_St5arrayIPcLm2EEEEviT0_T1_)
        /*007c*/ 	.short	0x0380
        /*007e*/ 	.short	0x0018


	//----- nvinfo : EIATTR_SW_WAR
	.align		4
.L_785:
        /*0080*/ 	.byte	0x04, 0x36
        /*0082*/ 	.short	(.L_787 - .L_786)
.L_786:
        /*0084*/ 	.word	0x00000008
.L_787:


//--------------------- .nv.info._ZN2at6native29vectorized_elementwise_kernelILi8EZZZNS0_15cos_kernel_cudaERNS_18TensorIteratorBaseEENKUlvE0_clEvENKUlvE_clEvEUldE_St5arrayIPcLm2EEEEviT0_T1_ --------------------------
	.section	.nv.info._ZN2at6native29vectorized_elementwise_kernelILi8EZZZNS0_15cos_kernel_cudaERNS_18TensorIteratorBaseEENKUlvE0_clEvENKUlvE_clEvEUldE_St5arrayIPcLm2EEEEviT0_T1_,"",@"SHT_CUDA_INFO"
	.sectionflags	@""
	.align	4


	//----- nvinfo : EIATTR_CUDA_API_VERSION
	.align		4
        /*0000*/ 	.byte	0x04, 0x37
        /*0002*/ 	.short	(.L_789 - .L_788)
.L_788:
        /*0004*/ 	.word	0x00000082


	//----- nvinfo : EIATTR_KPARAM_INFO
	.align		4
.L_789:
        /*0008*/ 	.byte	0x04, 0x17
        /*000a*/ 	.short	(.L_791 - .L_790)
.L_790:
        /*000c*/ 	.word	0x00000000
        /*0010*/ 	.short	0x0002
        /*0012*/ 	.short	0x0008
        /*0014*/ 	.byte	0x00, 0xf0, 0x41, 0x00


	//----- nvinfo : EIATTR_KPARAM_INFO
	.align		4
.L_791:
        /*0018*/ 	.byte	0x04, 0x17
        /*001a*/ 	.short	(.L_793 - .L_792)
.L_792:
        /*001c*/ 	.word	0x00000000
        /*0020*/ 	.short	0x0001
        /*0022*/ 	.short	0x0004
        /*0024*/ 	.byte	0x00, 0xf0, 0x05, 0x00


	//----- nvinfo : EIATTR_KPARAM_INFO
	.align		4
.L_793:
        /*0028*/ 	.byte	0x04, 0x17
        /*002a*/ 	.short	(.L_795 - .L_794)
.L_794:
        /*002c*/ 	.word	0x00000000
        /*0030*/ 	.short	0x0000
        /*0032*/ 	.short	0x0000
        /*0034*/ 	.byte	0x00, 0xf0, 0x11, 0x00


	//----- nvinfo : EIATTR_SPARSE_MMA_MASK
	.align		4
.L_795:
        /*0038*/ 	.byte	0x03, 0x50
        /*003a*/ 	.short	0x0000


	//----- nvinfo : EIATTR_MAXREG_COUNT
	.align		4
        /*003c*/ 	.byte	0x03, 0x1b
        /*003e*/ 	.short	0x00ff


	//----- nvinfo : EIATTR_MERCURY_ISA_VERSION
	.align		4
        /*0040*/ 	.byte	0x03, 0x5f
        /*0042*/ 	.short	0x0101


	//----- nvinfo : EIATTR_VRC_CTA_INIT_COUNT
	.align		4
        /*0044*/ 	.byte	0x02, 0x4a
	.zero		1
	.zero		1


	//----- nvinfo : EIATTR_EXIT_INSTR_OFFSETS
	.align		4
        /*0048*/ 	.byte	0x04, 0x1c
        /*004a*/ 	.short	(.L_797 - .L_796)


	//   ....[0]....
.L_796:
        /*004c*/ 	.word	0x00002870


	//   ....[1]....
        /*0050*/ 	.word	0x000028c0


	//   ....[2]....
        /*0054*/ 	.word	0x00004850


	//----- nvinfo : EIATTR_MAX_THREADS
	.align		4
.L_797:
        /*0058*/ 	.byte	0x04, 0x05
        /*005a*/ 	.short	(.L_799 - .L_798)
.L_798:
        /*005c*/ 	.word	0x00000080
        /*0060*/ 	.word	0x00000001
        /*0064*/ 	.word	0x00000001


	//----- nvinfo : EIATTR_CRS_STACK_SIZE
	.align		4
.L_799:
        /*0068*/ 	.byte	0x04, 0x1e
        /*006a*/ 	.short	(.L_801 - .L_800)
.L_800:
        /*006c*/ 	.word	0x00000000


	//----- nvinfo : EIATTR_CBANK_PARAM_SIZE
	.align		4
.L_801:
        /*0070*/ 	.byte	0x03, 0x19
        /*0072*/ 	.short	0x0018


	//----- nvinfo : EIATTR_PARAM_CBANK
	.align		4
        /*0074*/ 	.byte	0x04, 0x0a
        /*0076*/ 	.short	(.L_803 - .L_802)
	.align		4
.L_802:
        /*0078*/ 	.word	index@(.nv.constant0._ZN2at6native29vectorized_elementwise_kernelILi8EZZZNS0_15cos_kernel_cudaERNS_18TensorIteratorBaseEENKUlvE0_clEvENKUlvE_clEvEUldE_St5arrayIPcLm2EEEEviT0_T1_)
        /*007c*/ 	.short	0x0380
        /*007e*/ 	.short	0x0018


	//----- nvinfo : EIATTR_SW_WAR
	.align		4
.L_803:
        /*0080*/ 	.byte	0x04, 0x36
        /*0082*/ 	.short	(.L_805 - .L_804)
.L_804:
        /*0084*/ 	.word	0x00000008
.L_805:


//--------------------- .nv.callgraph             --------------------------
	.section	.nv.callgraph,"",@"SHT_CUDA_CALLGRAPH"
	.align	4
	.sectionentsize	8
	.align		4
        /*0000*/ 	.word	0x00000000
	.align		4
        /*0004*/ 	.word	0xffffffff
	.align		4
        /*0008*/ 	.word	index@(_ZN2at6native18elementwise_kernelILi128ELi4EZNS0_15gpu_kernel_implIZZZNS0_15cos_kernel_cudaERNS_18TensorIteratorBaseEENKUlvE0_clEvENKUlvE2_clEvEUlN3c108BFloat16EE_EEvS4_RKT_EUliE_EEviT1_)
	.align		4
        /*000c*/ 	.word	index@(__assertfail)
	.align		4
        /*0010*/ 	.word	index@(_ZN2at6native27unrolled_elementwise_kernelIZZZNS0_15cos_kernel_cudaERNS_18TensorIteratorBaseEENKUlvE0_clEvENKUlvE2_clEvEUlN3c108BFloat16EE_St5arrayIPcLm2EELi4E23TrivialOffsetCalculatorILi1EjESD_NS0_6memory12LoadWithCastILi1EEENSE_13StoreWithCastILi1EEEEEviT_T0_T2_T3_T4_T5_)
	.align		4
        /*0014*/ 	.word	index@(__assertfail)
	.align		4
        /*0018*/ 	.word	index@(_ZN2at6native18elementwise_kernelILi128ELi4EZNS0_15gpu_kernel_implIZZZNS0_15cos_kernel_cudaERNS_18TensorIteratorBaseEENKUlvE0_clEvENKUlvE1_clEvEUlN3c104HalfEE_EEvS4_RKT_EUliE_EEviT1_)
	.align		4
        /*001c*/ 	.word	index@(__assertfail)
	.align		4
        /*0020*/ 	.word	index@(_ZN2at6native27unrolled_elementwise_kernelIZZZNS0_15cos_kernel_cudaERNS_18TensorIteratorBaseEENKUlvE0_clEvENKUlvE1_clEvEUlN3c104HalfEE_St5arrayIPcLm2EELi4E23TrivialOffsetCalculatorILi1EjESD_NS0_6memory12LoadWithCastILi1EEENSE_13StoreWithCastILi1EEEEEviT_T0_T2_T3_T4_T5_)
	.align		4
        /*0024*/ 	.word	index@(__assertfail)
	.align		4
        /*0028*/ 	.word	index@(_ZN2at6native18elementwise_kernelILi128ELi4EZNS0_15gpu_kernel_implIZZZNS0_15cos_kernel_cudaERNS_18TensorIteratorBaseEENKUlvE0_clEvENKUlvE0_clEvEUlfE_EEvS4_RKT_EUliE_EEviT1_)
	.align		4
        /*002c*/ 	.word	index@(__assertfail)
	.align		4
        /*0030*/ 	.word	index@(_ZN2at6native27unrolled_elementwise_kernelIZZZNS0_15cos_kernel_cudaERNS_18TensorIteratorBaseEENKUlvE0_clEvENKUlvE0_clEvEUlfE_St5arrayIPcLm2EELi4E23TrivialOffsetCalculatorILi1EjESB_NS0_6memory12LoadWithCastILi1EEENSC_13StoreWithCastILi1EEEEEviT_T0_T2_T3_T4_T5_)
	.align		4
        /*0034*/ 	.word	index@(__assertfail)
	.align		4
        /*0038*/ 	.word	index@(_ZN2at6native18elementwise_kernelILi128ELi4EZNS0_15gpu_kernel_implIZZZNS0_15cos_kernel_cudaERNS_18TensorIteratorBaseEENKUlvE0_clEvENKUlvE_clEvEUldE_EEvS4_RKT_EUliE_EEviT1_)
	.align		4
        /*003c*/ 	.word	index@(__assertfail)
	.align		4
        /*0040*/ 	.word	index@(_ZN2at6native27unrolled_elementwise_kernelIZZZNS0_15cos_kernel_cudaERNS_18TensorIteratorBaseEENKUlvE0_clEvENKUlvE_clEvEUldE_St5arrayIPcLm2EELi4E23TrivialOffsetCalculatorILi1EjESB_NS0_6memory12LoadWithCastILi1EEENSC_13StoreWithCastILi1EEEEEviT_T0_T2_T3_T4_T5_)
	.align		4
        /*0044*/ 	.word	index@(__assertfail)
	.align		4
        /*0048*/ 	.word	0x00000000
	.align		4
        /*004c*/ 	.word	0xfffffffe
	.align		4
        /*0050*/ 	.word	0x00000000
	.align		4
        /*0054*/ 	.word	0xfffffffd
	.align		4
        /*0058*/ 	.word	0x00000000
	.align		4
        /*005c*/ 	.word	0xfffffffc


//--------------------- .nv.constant4             --------------------------
	.section	.nv.constant4,"a",@progbits
	.align	8
	.align		8
.nv.constant4:
        /*0000*/ 	.dword	__assertfail
	.align		8
        /*0008*/ 	.dword	__unnamed_1
	.align		8
        /*0010*/ 	.dword	__unnamed_2
	.align		8
        /*0018*/ 	.dword	__unnamed_3
	.align		8
        /*0020*/ 	.dword	__unnamed_4
	.align		8
        /*0028*/ 	.dword	__unnamed_5
	.align		8
        /*0030*/ 	.dword	__unnamed_6
	.align		8
        /*0038*/ 	.dword	__unnamed_7
	.align		8
        /*0040*/ 	.dword	__unnamed_8
	.align		8
        /*0048*/ 	.dword	_ZN57_INTERNAL_cbff1b48_26_UnaryGeometricCosKernel_cu_2ee9eea24cuda3std3__45__cpo5beginE
	.align		8
        /*0050*/ 	.dword	_ZN57_INTERNAL_cbff1b48_26_UnaryGeometricCosKernel_cu_2ee9eea24cuda3std3__45__cpo3endE
	.align		8
        /*0058*/ 	.dword	_ZN57_INTERNAL_cbff1b48_26_UnaryGeometricCosKernel_cu_2ee9eea24cuda3std3__45__cpo6cbeginE
	.align		8
        /*0060*/ 	.dword	_ZN57_INTERNAL_cbff1b48_26_UnaryGeometricCosKernel_cu_2ee9eea24cuda3std3__45__cpo4cendE
	.align		8
        /*0068*/ 	.dword	_ZN57_INTERNAL_cbff1b48_26_UnaryGeometricCosKernel_cu_2ee9eea24cuda3std3__45__cpo6rbeginE
	.align		8
        /*0070*/ 	.dword	_ZN57_INTERNAL_cbff1b48_26_UnaryGeometricCosKernel_cu_2ee9eea24cuda3std3__45__cpo4rendE
	.align		8
        /*0078*/ 	.dword	_ZN57_INTERNAL_cbff1b48_26_UnaryGeometricCosKernel_cu_2ee9eea24cuda3std3__45__cpo7crbeginE
	.align		8
        /*0080*/ 	.dword	_ZN57_INTERNAL_cbff1b48_26_UnaryGeometricCosKernel_cu_2ee9eea24cuda3std3__45__cpo5crendE
	.align		8
        /*0088*/ 	.dword	_ZN57_INTERNAL_cbff1b48_26_UnaryGeometricCosKernel_cu_2ee9eea24cuda3std3__459_GLOBAL__N__cbff1b48_26_UnaryGeometricCosKernel_cu_2ee9eea26ignoreE
	.align		8
        /*0090*/ 	.dword	_ZN57_INTERNAL_cbff1b48_26_UnaryGeometricCosKernel_cu_2ee9eea24cuda3std3__419piecewise_constructE
	.align		8
        /*0098*/ 	.dword	_ZN57_INTERNAL_cbff1b48_26_UnaryGeometricCosKernel_cu_2ee9eea24cuda3std3__48in_placeE
	.align		8
        /*00a0*/ 	.dword	_ZN57_INTERNAL_cbff1b48_26_UnaryGeometricCosKernel_cu_2ee9eea24cuda3std3__420unreachable_sentinelE
	.align		8
        /*00a8*/ 	.dword	_ZN57_INTERNAL_cbff1b48_26_UnaryGeometricCosKernel_cu_2ee9eea24cuda3std6ranges3__45__cpo4swapE
	.align		8
        /*00b0*/ 	.dword	_ZN57_INTERNAL_cbff1b48_26_UnaryGeometricCosKernel_cu_2ee9eea24cuda3std6ranges3__45__cpo9iter_moveE
	.align		8
        /*00b8*/ 	.dword	_ZN57_INTERNAL_cbff1b48_26_UnaryGeometricCosKernel_cu_2ee9eea24cuda3std6ranges3__45__cpo5beginE
	.align		8
        /*00c0*/ 	.dword	_ZN57_INTERNAL_cbff1b48_26_UnaryGeometricCosKernel_cu_2ee9eea24cuda3std6ranges3__45__cpo3endE
	.align		8
        /*00c8*/ 	.dword	_ZN57_INTERNAL_cbff1b48_26_UnaryGeometricCosKernel_cu_2ee9eea24cuda3std6ranges3__45__cpo6cbeginE
	.align		8
        /*00d0*/ 	.dword	_ZN57_INTERNAL_cbff1b48_26_UnaryGeometricCosKernel_cu_2ee9eea24cuda3std6ranges3__45__cpo4cendE
	.align		8
        /*00d8*/ 	.dword	_ZN57_INTERNAL_cbff1b48_26_UnaryGeometricCosKernel_cu_2ee9eea24cuda3std6ranges3__45__cpo7advanceE
	.align		8
        /*00e0*/ 	.dword	_ZN57_INTERNAL_cbff1b48_26_UnaryGeometricCosKernel_cu_2ee9eea24cuda3std6ranges3__45__cpo9iter_swapE
	.align		8
        /*00e8*/ 	.dword	_ZN57_INTERNAL_cbff1b48_26_UnaryGeometricCosKernel_cu_2ee9eea24cuda3std6ranges3__45__cpo4nextE
	.align		8
        /*00f0*/ 	.dword	_ZN57_INTERNAL_cbff1b48_26_UnaryGeometricCosKernel_cu_2ee9eea24cuda3std6ranges3__45__cpo4prevE
	.align		8
        /*00f8*/ 	.dword	_ZN57_INTERNAL_cbff1b48_26_UnaryGeometricCosKernel_cu_2ee9eea24cuda3std6ranges3__45__cpo4dataE
	.align		8
        /*0100*/ 	.dword	_ZN57_INTERNAL_cbff1b48_26_UnaryGeometricCosKernel_cu_2ee9eea24cuda3std6ranges3__45__cpo5cdataE
	.align		8
        /*0108*/ 	.dword	_ZN57_INTERNAL_cbff1b48_26_UnaryGeometricCosKernel_cu_2ee9eea24cuda3std6ranges3__45__cpo4sizeE
	.align		8
        /*0110*/ 	.dword	_ZN57_INTERNAL_cbff1b48_26_UnaryGeometricCosKernel_cu_2ee9eea24cuda3std6ranges3__45__cpo5ssizeE
	.align		8
        /*0118*/ 	.dword	_ZN57_INTERNAL_cbff1b48_26_UnaryGeometricCosKernel_cu_2ee9eea24cuda3std6ranges3__45__cpo8distanceE
	.align		8
        /*0120*/ 	.dword	_ZN57_INTERNAL_cbff1b48_26_UnaryGeometricCosKernel_cu_2ee9eea26thrust24THRUST_300001_SM_1000_NS6system6detail10sequential3seqE
	.align		8
        /*0128*/ 	.dword	$str$6
	.align		8
        /*0130*/ 	.dword	$str$7
	.align		8
        /*0138*/ 	.dword	__cudart_i2opi_d
	.align		8
        /*0140*/ 	.dword	__cudart_sin_cos_coeffs


//--------------------- .text._ZN2at6native18elementwise_kernelILi128ELi4EZNS0_15gpu_kernel_implIZZZNS0_15cos_kernel_cudaERNS_18TensorIteratorBaseEENKUlvE0_clEvENKUlvE2_clEvEUlN3c108BFloat16EE_EEvS4_RKT_EUliE_EEviT1_ --------------------------
	.section	.text._ZN2at6native18elementwise_kernelILi128ELi4EZNS0_15gpu_kernel_implIZZZNS0_15cos_kernel_cudaERNS_18TensorIteratorBaseEENKUlvE0_clEvENKUlvE2_clEvEUlN3c108BFloat16EE_EEvS4_RKT_EUliE_EEviT1_,"ax",@progbits
	.align	128
        .global         _ZN2at6native18elementwise_kernelILi128ELi4EZNS0_15gpu_kernel_implIZZZNS0_15cos_kernel_cudaERNS_18TensorIteratorBaseEENKUlvE0_clEvENKUlvE2_clEvEUlN3c108BFloat16EE_EEvS4_RKT_EUliE_EEviT1_
        .type           _ZN2at6native18elementwise_kernelILi128ELi4EZNS0_15gpu_kernel_implIZZZNS0_15cos_kernel_cudaERNS_18TensorIteratorBaseEENKUlvE0_clEvENKUlvE2_clEvEUlN3c108BFloat16EE_EEvS4_RKT_EUliE_EEviT1_,@function
        .size           _ZN2at6native18elementwise_kernelILi128ELi4EZNS0_15gpu_kernel_implIZZZNS0_15cos_kernel_cudaERNS_18TensorIteratorBaseEENKUlvE0_clEvENKUlvE2_clEvEUlN3c108BFloat16EE_EEvS4_RKT_EUliE_EEviT1_,(.L_x_2788 - _ZN2at6native18elementwise_kernelILi128ELi4EZNS0_15gpu_kernel_implIZZZNS0_15cos_kernel_cudaERNS_18TensorIteratorBaseEENKUlvE0_clEvENKUlvE2_clEvEUlN3c108BFloat16EE_EEvS4_RKT_EUliE_EEviT1_)
        .other          _ZN2at6native18elementwise_kernelILi128ELi4EZNS0_15gpu_kernel_implIZZZNS0_15cos_kernel_cudaERNS_18TensorIteratorBaseEENKUlvE0_clEvENKUlvE2_clEvEUlN3c108BFloat16EE_EEvS4_RKT_EUliE_EEviT1_,@"STO_CUDA_ENTRY STV_DEFAULT"
_ZN2at6native18elementwise_kernelILi128ELi4EZNS0_15gpu_kernel_implIZZZNS0_15cos_kernel_cudaERNS_18TensorIteratorBaseEENKUlvE0_clEvENKUlvE2_clEvEUlN3c108BFloat16EE_EEvS4_RKT_EUliE_EEviT1_:
.text._ZN2at6native18elementwise_kernelILi128ELi4EZNS0_15gpu_kernel_implIZZZNS0_15cos_kernel_cudaERNS_18TensorIteratorBaseEENKUlvE0_clEvENKUlvE2_clEvEUlN3c108BFloat16EE_EEvS4_RKT_EUliE_EEviT1_:
[----:B------:R-:W0:Y:S01]  /*0000*/  LDC R1, c[0x0][0x37c] ;  /* 0x0000df00ff017b82 */ /* 0x000e220000000800 */
[----:B------:R-:W1:Y:S07]  /*0010*/  S2R R17, SR_TID.X ;  /* 0x0000000000117919 */ /* 0x000e6e0000002100 */
[----:B------:R-:W2:Y:S01]  /*0020*/  S2UR UR4, SR_CTAID.X ;  /* 0x00000000000479c3 */ /* 0x000ea20000002500 */
[----:B------:R-:W3:Y:S01]  /*0030*/  LDCU UR39, c[0x0][0x388] ;  /* 0x00007100ff2777ac */ /* 0x000ee20008000800 */
[----:B------:R-:W-:Y:S01]  /*0040*/  BSSY.RECONVERGENT B6, `(.L_x_0) ;  /* 0x0000329000067945 */ /* 0x000fe20003800200 */
[----:B------:R-:W4:Y:S01]  /*0050*/  LDCU UR5, c[0x0][0x380] ;  /* 0x00007000ff0577ac */ /* 0x000f220008000800 */
[----:B------:R-:W0:Y:S01]  /*0060*/  LDCU.64 UR36, c[0x0][0x358] ;  /* 0x00006b00ff2477ac */ /* 0x000e220008000a00 */
[----:B------:R-:W0:Y:S01]  /*0070*/  LDCU.U8 UR41, c[0x0][0x592] ;  /* 0x0000b240ff2977ac */ /* 0x000e220008000000 */
[----:B------:R-:W0:Y:S01]  /*0080*/  LDCU.U8 UR42, c[0x0][0x591] ;  /* 0x0000b220ff2a77ac */ /* 0x000e220008000000 */
[----:B---3--:R-:W-:-:S02]  /*0090*/  UIADD3 UR40, UPT, UPT, UR39, -0x1, URZ ;  /* 0xffffffff27287890 */ /* 0x008fc4000fffe0ff */
[----:B--2---:R-:W-:Y:S02]  /*00a0*/  USHF.L.U32 UR4, UR4, 0x9, URZ ;  /* 0x0000000904047899 */ /* 0x004fe400080006ff */
[----:B------:R-:W-:-:S04]  /*00b0*/  UISETP.LT.U32.AND UP0, UPT, UR40, 0x18, UPT ;  /* 0x000000182800788c */ /* 0x000fc8000bf01070 */
[----:B------:R-:W-:Y:S01]  /*00c0*/  USEL UR38, UR40, 0x18, UP0 ;  /* 0x0000001828267887 */ /* 0x000fe20008000000 */
[----:B-1----:R-:W-:-:S03]  /*00d0*/  LOP3.LUT R17, R17, UR4, RZ, 0xfc, !PT ;  /* 0x0000000411117c12 */ /* 0x002fc6000f8efcff */
[----:B------:R-:W-:Y:S01]  /*00e0*/  UIADD3 UR38, UPT, UPT, UR38, 0x1, URZ ;  /* 0x0000000126267890 */ /* 0x000fe2000fffe0ff */
[----:B----4-:R-:W-:-:S13]  /*00f0*/  ISETP.GE.AND P0, PT, R17, UR5, PT ;  /* 0x0000000511007c0c */ /* 0x010fda000bf06270 */
[----:B0-----:R-:W-:Y:S05]  /*0100*/  @P0 BRA `(.L_x_1) ;  /* 0x0000003000700947 */ /* 0x001fea0003800000 */
[----:B------:R-:W-:Y:S01]  /*0110*/  UISETP.NE.AND UP0, UPT, UR39, URZ, UPT ;  /* 0x000000ff2700728c */ /* 0x000fe2000bf05270 */
[----:B------:R-:W-:Y:S02]  /*0120*/  IMAD.MOV.U32 R0, RZ, RZ, RZ ;  /* 0x000000ffff007224 */ /* 0x000fe400078e00ff */
[----:B------:R-:W-:-:S06]  /*0130*/  IMAD.MOV.U32 R16, RZ, RZ, RZ ;  /* 0x000000ffff107224 */ /* 0x000fcc00078e00ff */
[----:B------:R-:W-:Y:S05]  /*0140*/  BRA.U !UP0, `(.L_x_2) ;  /* 0x0000001108a87547 */ /* 0x000fea000b800000 */
[----:B------:R-:W0:Y:S01]  /*0150*/  LDCU.64 UR4, c[0x0][0x390] ;  /* 0x00007200ff0477ac */ /* 0x000e220008000a00 */
[----:B------:R-:W-:Y:S01]  /*0160*/  IMAD.MOV.U32 R16, RZ, RZ, RZ ;  /* 0x000000ffff107224 */ /* 0x000fe200078e00ff */
[----:B------:R-:W1:Y:S01]  /*0170*/  LDCU UR6, c[0x0][0x38c] ;  /* 0x00007180ff0677ac */ /* 0x000e620008000800 */
[----:B------:R-:W2:Y:S01]  /*0180*/  LDCU.64 UR8, c[0x0][0x4b8] ;  /* 0x00009700ff0877ac */ /* 0x000ea20008000a00 */
[----:B------:R-:W-:Y:S01]  /*0190*/  UISETP.NE.AND UP0, UPT, UR40, URZ, UPT ;  /* 0x000000ff2800728c */ /* 0x000fe2000bf05270 */
[----:B0-----:R-:W-:-:S05]  /*01a0*/  IMAD.HI.U32 R2, R17, UR4, R16 ;  /* 0x0000000411027c27 */ /* 0x001fca000f8e0010 */
[----:B------:R-:W-:-:S04]  /*01b0*/  SHF.R.U32.HI R3, RZ, UR5, R2 ;  /* 0x00000005ff037c19 */ /* 0x000fc80008011602 */
[----:B------:R-:W-:-:S05]  /*01c0*/  IADD3 R0, PT, PT, -R3, RZ, RZ ;  /* 0x000000ff03007210 */ /* 0x000fca0007ffe1ff */
[----:B-1----:R-:W-:-:S04]  /*01d0*/  IMAD R0, R0, UR6, R17 ;  /* 0x0000000600007c24 */ /* 0x002fc8000f8e0211 */
[C---:B--2---:R-:W-:Y:S02]  /*01e0*/  IMAD R16, R0.reuse, UR8, RZ ;  /* 0x0000000800107c24 */ /* 0x044fe4000f8e02ff */
[----:B------:R-:W-:Y:S01]  /*01f0*/  IMAD R0, R0, UR9, RZ ;  /* 0x0000000900007c24 */ /* 0x000fe2000f8e02ff */
[----:B------:R-:W-:Y:S06]  /*0200*/  BRA.U !UP0, `(.L_x_2) ;  /* 0x0000001108787547 */ /* 0x000fec000b800000 */
[----:B------:R-:W0:Y:S01]  /*0210*/  LDCU.64 UR6, c[0x0][0x398] ;  /* 0x00007300ff0677ac */ /* 0x000e220008000a00 */
[----:B------:R-:W-:Y:S01]  /*0220*/  IMAD.MOV.U32 R2, RZ, RZ, RZ ;  /* 0x000000ffff027224 */ /* 0x000fe200078e00ff */
[----:B------:R-:W1:Y:S01]  /*0230*/  LDCU UR4, c[0x0][0x3a0] ;  /* 0x00007400ff0477ac */ /* 0x000e620008000800 */
[----:B------:R-:W2:Y:S01]  /*0240*/  LDCU.64 UR8, c[0x0][0x4c0] ;  /* 0x00009800ff0877ac */ /* 0x000ea20008000a00 */
[----:B------:R-:W-:Y:S01]  /*0250*/  UISETP.NE.AND UP0, UPT, UR38, 0x2, UPT ;  /* 0x000000022600788c */ /* 0x000fe2000bf05270 */
[----:B0-----:R-:W-:-:S05]  /*0260*/  IMAD.HI.U32 R4, R3, UR7, R2 ;  /* 0x0000000703047c27 */ /* 0x001fca000f8e0002 */
[----:B-1----:R-:W-:-:S05]  /*0270*/  SHF.R.U32.HI R5, RZ, UR4, R4 ;  /* 0x00000004ff057c19 */ /* 0x002fca0008011604 */
[----:B------:R-:W-:-:S04]  /*0280*/  IMAD.MOV R2, RZ, RZ, -R5 ;  /* 0x000000ffff027224 */ /* 0x000fc800078e0a05 */
[----:B------:R-:W-:-:S04]  /*0290*/  IMAD R3, R2, UR6, R3 ;  /* 0x0000000602037c24 */ /* 0x000fc8000f8e0203 */
[C---:B--2---:R-:W-:Y:S02]  /*02a0*/  IMAD R16, R3.reuse, UR8, R16 ;  /* 0x0000000803107c24 */ /* 0x044fe4000f8e0210 */
[----:B------:R-:W-:Y:S01]  /*02b0*/  IMAD R0, R3, UR9, R0 ;  /* 0x0000000903007c24 */ /* 0x000fe2000f8e0200 */
[----:B------:R-:W-:Y:S06]  /*02c0*/  BRA.U !UP0, `(.L_x_2) ;  /* 0x0000001108487547 */ /* 0x000fec000b800000 */
[----:B------:R-:W0:Y:S01]  /*02d0*/  LDCU.64 UR4, c[0x0][0x3a8] ;  /* 0x00007500ff0477ac */ /* 0x000e220008000a00 */
[----:B------:R-:W-:Y:S01]  /*02e0*/  IMAD.MOV.U32 R4, RZ, RZ, RZ ;  /* 0x000000ffff047224 */ /* 0x000fe200078e00ff */
[----:B------:R-:W1:Y:S01]  /*02f0*/  LDCU UR6, c[0x0][0x3a4] ;  /* 0x00007480ff0677ac */ /* 0x000e620008000800 */
[----:B------:R-:W2:Y:S01]  /*0300*/  LDCU.64 UR8, c[0x0][0x4c8] ;  /* 0x00009900ff0877ac */ /* 0x000ea20008000a00 */
[----:B------:R-:W-:Y:S01]  /*0310*/  UISETP.NE.AND UP0, UPT, UR38, 0x3, UPT ;  /* 0x000000032600788c */ /* 0x000fe2000bf05270 */
[----:B0-----:R-:W-:-:S05]  /*0320*/  IMAD.HI.U32 R2, R5, UR4, R4 ;  /* 0x0000000405027c27 */ /* 0x001fca000f8e0004 */
[----:B------:R-:W-:-:S04]  /*0330*/  SHF.R.U32.HI R3, RZ, UR5, R2 ;  /* 0x00000005ff037c19 */ /* 0x000fc80008011602 */
[----:B------:R-:W-:-:S05]  /*0340*/  IADD3 R4, PT, PT, -R3, RZ, RZ ;  /* 0x000000ff03047210 */ /* 0x000fca0007ffe1ff */
[----:B-1----:R-:W-:-:S04]  /*0350*/  IMAD R5, R4, UR6, R5 ;  /* 0x0000000604057c24 */ /* 0x002fc8000f8e0205 */
        /* <DEDUP_REMOVED lines=258> */
[----:B------:R-:W2:Y:S02]  /*1380*/  LDCU.64 UR8, c[0x0][0x578] ;  /* 0x0000af00ff0877ac */ /* 0x000ea40008000a00 */
[----:B0-----:R-:W-:-:S05]  /*1390*/  IMAD.HI.U32 R2, R5, UR4, R4 ;  /* 0x0000000405027c27 */ /* 0x001fca000f8e0004 */
[----:B------:R-:W-:-:S04]  /*13a0*/  SHF.R.U32.HI R2, RZ, UR5, R2 ;  /* 0x00000005ff027c19 */ /* 0x000fc80008011602 */
[----:B------:R-:W-:-:S05]  /*13b0*/  IADD3 R3, PT, PT, -R2, RZ, RZ ;  /* 0x000000ff02037210 */ /* 0x000fca0007ffe1ff */
[----:B-1----:R-:W-:-:S04]  /*13c0*/  IMAD R5, R3, UR6, R5 ;  /* 0x0000000603057c24 */ /* 0x002fc8000f8e0205 */
[C---:B--2---:R-:W-:Y:S02]  /*13d0*/  IMAD R16, R5.reuse, UR8, R16 ;  /* 0x0000000805107c24 */ /* 0x044fe4000f8e0210 */
[----:B------:R-:W-:-:S07]  /*13e0*/  IMAD R0, R5, UR9, R0 ;  /* 0x0000000905007c24 */ /* 0x000fce000f8e0200 */
.L_x_2:
[----:B------:R-:W0:Y:S01]  /*13f0*/  LDCU.64 UR6, c[0x0][0x588] ;  /* 0x0000b100ff0677ac */ /* 0x000e220008000a00 */
[----:B------:R-:W-:-:S04]  /*1400*/  UPRMT UR4, UR41, 0x9910, URZ ;  /* 0x0000991029047896 */ /* 0x000fc800080000ff */
[----:B------:R-:W-:Y:S01]  /*1410*/  UISETP.GT.AND UP0, UPT, UR4, 0x9, UPT ;  /* 0x000000090400788c */ /* 0x000fe2000bf04270 */
[----:B0-----:R-:W-:-:S05]  /*1420*/  IADD3 R2, P0, PT, R0, UR6, RZ ;  /* 0x0000000600027c10 */ /* 0x001fca000ff1e0ff */
[----:B------:R-:W-:-:S03]  /*1430*/  IMAD.X R3, RZ, RZ, UR7, P0 ;  /* 0x00000007ff037e24 */ /* 0x000fc600080e06ff */
[----:B------:R-:W-:Y:S05]  /*1440*/  BRA.U UP0, `(.L_x_3) ;  /* 0x0000000500107547 */ /* 0x000fea000b800000 */
[----:B------:R-:W-:-:S09]  /*1450*/  UISETP.GT.AND UP0, UPT, UR4, 0x4, UPT ;  /* 0x000000040400788c */ /* 0x000fd2000bf04270 */
[----:B------:R-:W-:Y:S05]  /*1460*/  BRA.U UP0, `(.L_x_4) ;  /* 0x0000000100807547 */ /* 0x000fea000b800000 */
[----:B------:R-:W-:-:S09]  /*1470*/  UISETP.GT.AND UP0, UPT, UR4, 0x1, UPT ;  /* 0x000000010400788c */ /* 0x000fd2000bf04270 */
[----:B------:R-:W-:Y:S05]  /*1480*/  BRA.U UP0, `(.L_x_5) ;  /* 0x0000000100307547 */ /* 0x000fea000b800000 */
[----:B------:R-:W-:-:S09]  /*1490*/  UISETP.NE.AND UP0, UPT, UR41, URZ, UPT ;  /* 0x000000ff2900728c */ /* 0x000fd2000bf05270 */
[----:B------:R-:W-:Y:S05]  /*14a0*/  BRA.U !UP0, `(.L_x_6) ;  /* 0x0000000108187547 */ /* 0x000fea000b800000 */
[----:B------:R-:W-:-:S09]  /*14b0*/  UISETP.NE.AND UP0, UPT, UR4, 0x1, UPT ;  /* 0x000000010400788c */ /* 0x000fd2000bf05270 */
[----:B------:R-:W-:Y:S05]  /*14c0*/  BRA.U UP0, `(.L_x_7) ;  /* 0x0000000d00147547 */ /* 0x000fea000b800000 */
[----:B------:R-:W2:Y:S02]  /*14d0*/  LDG.E.S8 R2, desc[UR36][R2.64] ;  /* 0x0000002402027981 */ /* 0x000ea4000c1e1300 */
[----:B--2---:R-:W0:Y:S02]  /*14e0*/  I2F.S16 R0, R2 ;  /* 0x0000000200007306 */ /* 0x004e240000101400 */
[----:B0-----:R-:W-:Y:S01]  /*14f0*/  F2FP.BF16.F32.PACK_AB R0, RZ, R0 ;  /* 0x00000000ff00723e */ /* 0x001fe200000010ff */
[----:B------:R-:W-:Y:S06]  /*1500*/  BRA `(.L_x_8) ;  /* 0x0000000c00947947 */ /* 0x000fec0003800000 */
.L_x_6:
[----:B------:R-:W2:Y:S02]  /*1510*/  LDG.E.U8 R2, desc[UR36][R2.64] ;  /* 0x0000002402027981 */ /* 0x000ea4000c1e1100 */
[----:B--2---:R-:W-:-:S04]  /*1520*/  I2FP.F32.U32 R0, R2 ;  /* 0x0000000200007245 */ /* 0x004fc80000201000 */
[----:B------:R-:W-:Y:S01]  /*1530*/  F2FP.BF16.F32.PACK_AB R0, RZ, R0 ;  /* 0x00000000ff00723e */ /* 0x000fe200000010ff */
[----:B------:R-:W-:Y:S06]  /*1540*/  BRA `(.L_x_8) ;  /* 0x0000000c00847947 */ /* 0x000fec0003800000 */
.L_x_5:
[----:B------:R-:W-:-:S09]  /*1550*/  UISETP.NE.AND UP0, UPT, UR4, 0x2, UPT ;  /* 0x000000020400788c */ /* 0x000fd2000bf05270 */
[----:B------:R-:W-:Y:S05]  /*1560*/  BRA.U !UP0, `(.L_x_9) ;  /* 0x0000000108307547 */ /* 0x000fea000b800000 */
[----:B------:R-:W-:-:S09]  /*1570*/  UISETP.NE.AND UP0, UPT, UR4, 0x3, UPT ;  /* 0x000000030400788c */ /* 0x000fd2000bf05270 */
[----:B------:R-:W-:Y:S05]  /*1580*/  BRA.U !UP0, `(.L_x_10) ;  /* 0x0000000108187547 */ /* 0x000fea000b800000 */
[----:B------:R-:W-:-:S09]  /*1590*/  UISETP.NE.AND UP0, UPT, UR4, 0x4, UPT ;  /* 0x000000040400788c */ /* 0x000fd2000bf05270 */
[----:B------:R-:W-:Y:S05]  /*15a0*/  BRA.U UP0, `(.L_x_7) ;  /* 0x0000000900dc7547 */ /* 0x000fea000b800000 */
[----:B------:R-:W2:Y:S02]  /*15b0*/  LDG.E.64 R2, desc[UR36][R2.64] ;  /* 0x0000002402027981 */ /* 0x000ea4000c1e1b00 */
[----:B--2---:R-:W0:Y:S02]  /*15c0*/  I2F.S64 R0, R2 ;  /* 0x0000000200007312 */ /* 0x004e240000301400 */
[----:B0-----:R-:W-:Y:S01]  /*15d0*/  F2FP.BF16.F32.PACK_AB R0, RZ, R0 ;  /* 0x00000000ff00723e */ /* 0x001fe200000010ff */
[----:B------:R-:W-:Y:S06]  /*15e0*/  BRA `(.L_x_8) ;  /* 0x0000000c005c7947 */ /* 0x000fec0003800000 */
.L_x_10:
[----:B------:R-:W2:Y:S02]  /*15f0*/  LDG.E R2, desc[UR36][R2.64] ;  /* 0x0000002402027981 */ /* 0x000ea4000c1e1900 */
[----:B--2---:R-:W-:-:S04]  /*1600*/  I2FP.F32.S32 R0, R2 ;  /* 0x0000000200007245 */ /* 0x004fc80000201400 */
[----:B------:R-:W-:Y:S01]  /*1610*/  F2FP.BF16.F32.PACK_AB R0, RZ, R0 ;  /* 0x00000000ff00723e */ /* 0x000fe200000010ff */
[----:B------:R-:W-:Y:S06]  /*1620*/  BRA `(.L_x_8) ;  /* 0x0000000c004c7947 */ /* 0x000fec0003800000 */
.L_x_9:
[----:B------:R-:W2:Y:S02]  /*1630*/  LDG.E.U16 R2, desc[UR36][R2.64] ;  /* 0x0000002402027981 */ /* 0x000ea4000c1e1500 */
[----:B--2---:R-:W0:Y:S02]  /*1640*/  I2F.S16 R0, R2 ;  /* 0x0000000200007306 */ /* 0x004e240000101400 */
[----:B0-----:R-:W-:Y:S01]  /*1650*/  F2FP.BF16.F32.PACK_AB R0, RZ, R0 ;  /* 0x00000000ff00723e */ /* 0x001fe200000010ff */
[----:B------:R-:W-:Y:S06]  /*1660*/  BRA `(.L_x_8) ;  /* 0x0000000c003c7947 */ /* 0x000fec0003800000 */
.L_x_4:
[----:B------:R-:W-:-:S09]  /*1670*/  UISETP.GT.AND UP0, UPT, UR4, 0x6, UPT ;  /* 0x000000060400788c */ /* 0x000fd2000bf04270 */
[----:B------:R-:W-:Y:S05]  /*1680*/  BRA.U UP0, `(.L_x_11) ;  /* 0x00000001002c7547 */ /* 0x000fea000b800000 */
[----:B------:R-:W-:-:S09]  /*1690*/  UISETP.NE.AND UP0, UPT, UR4, 0x5, UPT ;  /* 0x000000050400788c */ /* 0x000fd2000bf05270 */
[----:B------:R-:W-:Y:S05]  /*16a0*/  BRA.U !UP0, `(.L_x_12) ;  /* 0x0000000108147547 */ /* 0x000fea000b800000 */
[----:B------:R-:W-:-:S09]  /*16b0*/  UISETP.NE.AND UP0, UPT, UR4, 0x6, UPT ;  /* 0x000000060400788c */ /* 0x000fd2000bf05270 */
[----:B------:R-:W-:Y:S05]  /*16c0*/  BRA.U UP0, `(.L_x_7) ;  /* 0x0000000900947547 */ /* 0x000fea000b800000 */
[----:B------:R-:W2:Y:S02]  /*16d0*/  LDG.E R2, desc[UR36][R2.64] ;  /* 0x0000002402027981 */ /* 0x000ea4000c1e1900 */
[----:B--2---:R-:W-:Y:S01]  /*16e0*/  F2FP.BF16.F32.PACK_AB R0, RZ, R2 ;  /* 0x00000002ff00723e */ /* 0x004fe200000010ff */
[----:B------:R-:W-:Y:S06]  /*16f0*/  BRA `(.L_x_8) ;  /* 0x0000000c00187947 */ /* 0x000fec0003800000 */
.L_x_12:
[----:B------:R-:W2:Y:S02]  /*1700*/  LDG.E.U16 R0, desc[UR36][R2.64] ;  /* 0x0000002402007981 */ /* 0x000ea4000c1e1500 */
[----:B--2---:R-:W-:-:S05]  /*1710*/  HADD2.F32 R0, -RZ, R0.H0_H0 ;  /* 0x20000000ff007230 */ /* 0x004fca0000004100 */
[----:B------:R-:W-:Y:S01]  /*1720*/  F2FP.BF16.F32.PACK_AB R0, RZ, R0 ;  /* 0x00000000ff00723e */ /* 0x000fe200000010ff */
[----:B------:R-:W-:Y:S06]  /*1730*/  BRA `(.L_x_8) ;  /* 0x0000000c00087947 */ /* 0x000fec0003800000 */
.L_x_11:
[----:B------:R-:W-:-:S09]  /*1740*/  UISETP.NE.AND UP0, UPT, UR4, 0x7, UPT ;  /* 0x000000070400788c */ /* 0x000fd2000bf05270 */
[----:B------:R-:W-:Y:S05]  /*1750*/  BRA.U !UP0, `(.L_x_13) ;  /* 0x00000001082c7547 */ /* 0x000fea000b800000 */
[----:B------:R-:W-:-:S09]  /*1760*/  UISETP.NE.AND UP0, UPT, UR4, 0x8, UPT ;  /* 0x000000080400788c */ /* 0x000fd2000bf05270 */
[----:B------:R-:W-:Y:S05]  /*1770*/  BRA.U !UP0, `(.L_x_14) ;  /* 0x0000000108147547 */ /* 0x000fea000b800000 */
[----:B------:R-:W-:-:S09]  /*1780*/  UISETP.NE.AND UP0, UPT, UR4, 0x9, UPT ;  /* 0x000000090400788c */ /* 0x000fd2000bf05270 */
[----:B------:R-:W-:Y:S05]  /*1790*/  BRA.U UP0, `(.L_x_7) ;  /* 0x0000000900607547 */ /* 0x000fea000b800000 */
[----:B------:R-:W2:Y:S02]  /*17a0*/  LDG.E R2, desc[UR36][R2.64] ;  /* 0x0000002402027981 */ /* 0x000ea4000c1e1900 */
[----:B--2---:R-:W-:Y:S01]  /*17b0*/  F2FP.BF16.F32.PACK_AB R0, RZ, R2 ;  /* 0x00000002ff00723e */ /* 0x004fe200000010ff */
[----:B------:R-:W-:Y:S06]  /*17c0*/  BRA `(.L_x_8) ;  /* 0x0000000800e47947 */ /* 0x000fec0003800000 */
.L_x_14:
[----:B------:R-:W2:Y:S02]  /*17d0*/  LDG.E.U16 R2, desc[UR36][R2.64] ;  /* 0x0000002402027981 */ /* 0x000ea4000c1e1500 */
[----:B--2---:R-:W-:-:S05]  /*17e0*/  HADD2.F32 R0, -RZ, R2.H0_H0 ;  /* 0x20000002ff007230 */ /* 0x004fca0000004100 */
[----:B------:R-:W-:Y:S01]  /*17f0*/  F2FP.BF16.F32.PACK_AB R0, RZ, R0 ;  /* 0x00000000ff00723e */ /* 0x000fe200000010ff */
[----:B------:R-:W-:Y:S06]  /*1800*/  BRA `(.L_x_8) ;  /* 0x0000000800d47947 */ /* 0x000fec0003800000 */
.L_x_13:
[----:B------:R-:W2:Y:S01]  /*1810*/  LDG.E.64 R2, desc[UR36][R2.64] ;  /* 0x0000002402027981 */ /* 0x000ea2000c1e1b00 */
[----:B------:R-:W-:Y:S01]  /*1820*/  UMOV UR4, 0xf0000000 ;  /* 0xf000000000047882 */ /* 0x000fe20000000000 */
[----:B------:R-:W-:Y:S01]  /*1830*/  UMOV UR5, 0x380fffff ;  /* 0x380fffff00057882 */ /* 0x000fe20000000000 */
[----:B--2---:R-:W0:Y:S01]  /*1840*/  F2F.F32.F64 R0, R2 ;  /* 0x0000000200007310 */ /* 0x004e220000301000 */
[----:B------:R-:W-:-:S14]  /*1850*/  DSETP.GEU.AND P0, PT, |R2|, UR4, PT ;  /* 0x0000000402007e2a */ /* 0x000fdc000bf0e200 */
[----:B0-----:R-:W-:-:S05]  /*1860*/  @!P0 FMUL R0, R0, 1.175494350822287508e-38 ;  /* 0x0080000000008820 */ /* 0x001fca0000400000 */
[----:B------:R-:W-:Y:S01]  /*1870*/  F2FP.BF16.F32.PACK_AB R0, RZ, R0 ;  /* 0x00000000ff00723e */ /* 0x000fe200000010ff */
[----:B------:R-:W-:Y:S06]  /*1880*/  BRA `(.L_x_8) ;  /* 0x0000000800b47947 */ /* 0x000fec0003800000 */
.L_x_3:
[----:B------:R-:W-:-:S09]  /*1890*/  UISETP.GT.AND UP0, UPT, UR4, 0x18, UPT ;  /* 0x000000180400788c */ /* 0x000fd2000bf04270 */
[----:B------:R-:W-:Y:S05]  /*18a0*/  BRA.U UP0, `(.L_x_15) ;  /* 0x0000000100f47547 */ /* 0x000fea000b800000 */
[----:B------:R-:W-:-:S09]  /*18b0*/  UISETP.GT.AND UP0, UPT, UR4, 0xe, UPT ;  /* 0x0000000e0400788c */ /* 0x000fd2000bf04270 */
[----:B------:R-:W-:Y:S05]  /*18c0*/  BRA.U UP0, `(.L_x_16) ;  /* 0x0000000100447547 */ /* 0x000fea000b800000 */
[----:B------:R-:W-:-:S09]  /*18d0*/  UISETP.NE.AND UP0, UPT, UR4, 0xa, UPT ;  /* 0x0000000a0400788c */ /* 0x000fd2000bf05270 */
[----:B------:R-:W-:Y:S05]  /*18e0*/  BRA.U !UP0, `(.L_x_17) ;  /* 0x00000001081c7547 */ /* 0x000fea000b800000 */
[----:B------:R-:W-:-:S09]  /*18f0*/  UISETP.NE.AND UP0, UPT, UR4, 0xb, UPT ;  /* 0x0000000b0400788c */ /* 0x000fd2000bf05270 */
[----:B------:R-:W-:Y:S05]  /*1900*/  BRA.U UP0, `(.L_x_7) ;  /* 0x0000000900047547 */ /* 0x000fea000b800000 */
[----:B------:R-:W2:Y:S02]  /*1910*/  LDG.E.U8 R2, desc[UR36][R2.64] ;  /* 0x0000002402027981 */ /* 0x000ea4000c1e1100 */
[----:B--2---:R-:W-:-:S04]  /*1920*/  ISETP.NE.AND P0, PT, R2, RZ, PT ;  /* 0x000000ff0200720c */ /* 0x004fc80003f05270 */
[----:B------:R-:W-:-:S04]  /*1930*/  FSEL R0, RZ, 1, !P0 ;  /* 0x3f800000ff007808 */ /* 0x000fc80004000000 */
[----:B------:R-:W-:Y:S01]  /*1940*/  F2FP.BF16.F32.PACK_AB R0, RZ, R0 ;  /* 0x00000000ff00723e */ /* 0x000fe200000010ff */
[----:B------:R-:W-:Y:S06]  /*1950*/  BRA `(.L_x_8) ;  /* 0x0000000800807947 */ /* 0x000fec0003800000 */
.L_x_17:
        /* <DEDUP_REMOVED lines=8> */
.L_x_16:
[----:B------:R-:W-:-:S09]  /*19e0*/  UISETP.NE.AND UP0, UPT, UR4, 0xf, UPT ;  /* 0x0000000f0400788c */ /* 0x000fd2000bf05270 */
[----:B------:R-:W-:Y:S05]  /*19f0*/  BRA.U !UP0, `(.L_x_18) ;  /* 0x0000000108987547 */ /* 0x000fea000b800000 */
[----:B------:R-:W-:-:S09]  /*1a00*/  UISETP.NE.AND UP0, UPT, UR4, 0x17, UPT ;  /* 0x000000170400788c */ /* 0x000fd2000bf05270 */
[----:B------:R-:W-:Y:S05]  /*1a10*/  BRA.U !UP0, `(.L_x_19) ;  /* 0x00000001085c7547 */ /* 0x000fea000b800000 */
[----:B------:R-:W-:-:S09]  /*1a20*/  UISETP.NE.AND UP0, UPT, UR4, 0x18, UPT ;  /* 0x000000180400788c */ /* 0x000fd2000bf05270 */
[----:B------:R-:W-:Y:S05]  /*1a30*/  BRA.U UP0, `(.L_x_7) ;  /* 0x0000000500b87547 */ /* 0x000fea000b800000 */
[----:B------:R-:W2:Y:S01]  /*1a40*/  LDG.E.U8 R0, desc[UR36][R2.64] ;  /* 0x0000002402007981 */ /* 0x000ea2000c1e1100 */
[----:B------:R-:W-:Y:S02]  /*1a50*/  IMAD.MOV.U32 R6, RZ, RZ, 0x1f ;  /* 0x0000001fff067424 */ /* 0x000fe400078e00ff */
[----:B--2---:R-:W-:-:S05]  /*1a60*/  IMAD.SHL.U32 R0, R0, 0x1000000, RZ ;  /* 0x0100000000007824 */ /* 0x004fca00078e00ff */
[C---:B------:R-:W-:Y:S02]  /*1a70*/  LOP3.LUT R4, R0.reuse, 0x7f000000, RZ, 0xc0, !PT ;  /* 0x7f00000000047812 */ /* 0x040fe400078ec0ff */
[----:B------:R-:W-:Y:S02]  /*1a80*/  LOP3.LUT P0, RZ, R0, 0x7f000000, RZ, 0xc0, !PT ;  /* 0x7f00000000ff7812 */ /* 0x000fe4000780c0ff */
[----:B------:R-:W0:Y:S02]  /*1a90*/  FLO.U32 R5, R4 ;  /* 0x0000000400057300 */ /* 0x000e2400000e0000 */
[----:B0-----:R-:W-:-:S04]  /*1aa0*/  IADD3 R5, PT, PT, -R5, RZ, RZ ;  /* 0x000000ff05057210 */ /* 0x001fc80007ffe1ff */
[----:B------:R-:W-:-:S05]  /*1ab0*/  VIADDMNMX.U32 R5, R5, R6, 0x4, !PT ;  /* 0x0000000405057446 */ /* 0x000fca0007800006 */
[----:B------:R-:W-:-:S04]  /*1ac0*/  VIADD R5, R5, 0xfffffffc ;  /* 0xfffffffc05057836 */ /* 0x000fc80000000000 */
[----:B------:R-:W-:Y:S01]  /*1ad0*/  IMAD.SHL.U32 R7, R5, 0x800000, RZ ;  /* 0x0080000005077824 */ /* 0x000fe200078e00ff */
[C---:B------:R-:W-:Y:S01]  /*1ae0*/  SHF.L.U32 R6, R4.reuse, R5, RZ ;  /* 0x0000000504067219 */ /* 0x040fe200000006ff */
[----:B------:R-:W-:-:S03]  /*1af0*/  VIADD R5, R4, 0x1000000 ;  /* 0x0100000004057836 */ /* 0x000fc60000000000 */
[----:B------:R-:W-:Y:S02]  /*1b00*/  LEA.HI R6, R6, -R7, RZ, 0x1c ;  /* 0x8000000706067211 */ /* 0x000fe400078fe0ff */
[----:B------:R-:W-:Y:S02]  /*1b10*/  SHF.R.S32.HI R5, RZ, 0x8, R5 ;  /* 0x00000008ff057819 */ /* 0x000fe40000011405 */
[----:B------:R-:W-:-:S04]  /*1b20*/  IADD3 R6, PT, PT, R6, 0x3c000000, RZ ;  /* 0x3c00000006067810 */ /* 0x000fc80007ffe0ff */
[----:B------:R-:W-:-:S04]  /*1b30*/  LOP3.LUT R5, R6, 0x7f800000, R5, 0xf8, !PT ;  /* 0x7f80000006057812 */ /* 0x000fc800078ef805 */
[----:B------:R-:W-:-:S04]  /*1b40*/  SEL R5, R5, RZ, P0 ;  /* 0x000000ff05057207 */ /* 0x000fc80000000000 */
[----:B------:R-:W-:-:S04]  /*1b50*/  LOP3.LUT R5, R5, 0x80000000, R0, 0xf8, !PT ;  /* 0x8000000005057812 */ /* 0x000fc800078ef800 */
[----:B------:R-:W-:-:S04]  /*1b60*/  F2FP.BF16.F32.PACK_AB R5, RZ, R5 ;  /* 0x00000005ff05723e */ /* 0x000fc800000010ff */
[----:B------:R-:W-:Y:S01]  /*1b70*/  PRMT R0, R5, 0x7610, R0 ;  /* 0x0000761005007816 */ /* 0x000fe20000000000 */
[----:B------:R-:W-:Y:S06]  /*1b80*/  BRA `(.L_x_8) ;  /* 0x0000000400f47947 */ /* 0x000fec0003800000 */
.L_x_19:
[----:B------:R-:W2:Y:S02]  /*1b90*/  LDG.E.U8 R2, desc[UR36][R2.64] ;  /* 0x0000002402027981 */ /* 0x000ea4000c1e1100 */
[C---:B--2---:R-:W-:Y:S02]  /*1ba0*/  IMAD.SHL.U32 R4, R2.reuse, 0x2000000, RZ ;  /* 0x0200000002047824 */ /* 0x044fe400078e00ff */
[----:B------:R-:W-:-:S03]  /*1bb0*/  IMAD.SHL.U32 R5, R2, 0x100, RZ ;  /* 0x0000010002057824 */ /* 0x000fc600078e00ff */
[----:B------:R-:W-:-:S13]  /*1bc0*/  ISETP.GT.U32.AND P0, PT, R4, 0x7ffffff, PT ;  /* 0x07ffffff0400780c */ /* 0x000fda0003f04070 */
[C---:B------:R-:W-:Y:S02]  /*1bd0*/  @!P0 LOP3.LUT R0, R5.reuse, 0x7f00, RZ, 0xc0, !PT ;  /* 0x00007f0005008812 */ /* 0x040fe400078ec0ff */
[----:B------:R-:W-:Y:S02]  /*1be0*/  @P0 LEA.HI R4, R4, 0x70000000, RZ, 0x1c ;  /* 0x7000000004040811 */ /* 0x000fe400078fe0ff */
[----:B------:R-:W-:Y:S02]  /*1bf0*/  @!P0 LOP3.LUT R0, R0, 0x3f000000, RZ, 0xfc, !PT ;  /* 0x3f00000000008812 */ /* 0x000fe400078efcff */
[----:B------:R-:W-:-:S03]  /*1c00*/  PRMT R5, R5, 0x9910, RZ ;  /* 0x0000991005057816 */ /* 0x000fc600000000ff */
[----:B------:R-:W-:Y:S01]  /*1c10*/  @!P0 FADD.FTZ R0, R0, -0.5 ;  /* 0xbf00000000008421 */ /* 0x000fe20000010000 */
[----:B------:R-:W-:-:S05]  /*1c20*/  @P0 FMUL.FTZ R0, R4, 1.9259299443872358531e-34 ;  /* 0x0780000004000820 */ /* 0x000fca0000410000 */
[----:B------:R-:W-:-:S04]  /*1c30*/  LOP3.LUT R0, R0, 0x80000000, R5, 0xf8, !PT ;  /* 0x8000000000007812 */ /* 0x000fc800078ef805 */
[----:B------:R-:W-:Y:S01]  /*1c40*/  F2FP.BF16.F32.PACK_AB R0, RZ, R0 ;  /* 0x00000000ff00723e */ /* 0x000fe200000010ff */
[----:B------:R-:W-:Y:S06]  /*1c50*/  BRA `(.L_x_8) ;  /* 0x0000000400c07947 */ /* 0x000fec0003800000 */
.L_x_18:
[----:B------:R0:W5:Y:S01]  /*1c60*/  LDG.E.U16 R0, desc[UR36][R2.64] ;  /* 0x0000002402007981 */ /* 0x000162000c1e1500 */
[----:B------:R-:W-:Y:S05]  /*1c70*/  BRA `(.L_x_8) ;  /* 0x0000000400b87947 */ /* 0x000fea0003800000 */
.L_x_15:
[----:B------:R-:W-:-:S09]  /*1c80*/  UISETP.GT.AND UP0, UPT, UR4, 0x1b, UPT ;  /* 0x0000001b0400788c */ /* 0x000fd2000bf04270 */
[----:B------:R-:W-:Y:S05]  /*1c90*/  BRA.U UP0, `(.L_x_20) ;  /* 0x0000000500087547 */ /* 0x000fea000b800000 */
[----:B------:R-:W-:-:S09]  /*1ca0*/  UISETP.NE.AND UP0, UPT, UR4, 0x19, UPT ;  /* 0x000000190400788c */ /* 0x000fd2000bf05270 */
[----:B------:R-:W-:Y:S05]  /*1cb0*/  BRA.U !UP0, `(.L_x_21) ;  /* 0x0000000108907547 */ /* 0x000fea000b800000 */
[----:B------:R-:W-:-:S09]  /*1cc0*/  UISETP.NE.AND UP0, UPT, UR4, 0x1a, UPT ;  /* 0x0000001a0400788c */ /* 0x000fd2000bf05270 */
[----:B------:R-:W-:Y:S05]  /*1cd0*/  BRA.U !UP0, `(.L_x_22) ;  /* 0x0000000108187547 */ /* 0x000fea000b800000 */
[----:B------:R-:W-:-:S09]  /*1ce0*/  UISETP.NE.AND UP0, UPT, UR4, 0x1b, UPT ;  /* 0x0000001b0400788c */ /* 0x000fd2000bf05270 */
[----:B------:R-:W-:Y:S05]  /*1cf0*/  BRA.U UP0, `(.L_x_7) ;  /* 0x0000000500087547 */ /* 0x000fea000b800000 */
[----:B------:R-:W2:Y:S02]  /*1d00*/  LDG.E.U16 R0, desc[UR36][R2.64] ;  /* 0x0000002402007981 */ /* 0x000ea4000c1e1500 */
[----:B--2---:R-:W-:-:S04]  /*1d10*/  I2FP.F32.U32 R0, R0 ;  /* 0x0000000000007245 */ /* 0x004fc80000201000 */
[----:B------:R-:W-:Y:S01]  /*1d20*/  F2FP.BF16.F32.PACK_AB R0, RZ, R0 ;  /* 0x00000000ff00723e */ /* 0x000fe200000010ff */
[----:B------:R-:W-:Y:S06]  /*1d30*/  BRA `(.L_x_8) ;  /* 0x0000000400887947 */ /* 0x000fec0003800000 */
.L_x_22:
[----:B------:R-:W2:Y:S01]  /*1d40*/  LDG.E.U8 R3, desc[UR36][R2.64] ;  /* 0x0000002402037981 */ /* 0x000ea2000c1e1100 */
[----:B------:R-:W-:Y:S01]  /*1d50*/  BSSY.RECONVERGENT B0, `(.L_x_23) ;  /* 0x0000018000007945 */ /* 0x000fe20003800200 */
[----:B------:R-:W-:Y:S01]  /*1d60*/  IMAD.MOV.U32 R0, RZ, RZ, RZ ;  /* 0x000000ffff007224 */ /* 0x000fe200078e00ff */
[----:B--2---:R-:W-:-:S13]  /*1d70*/  ISETP.NE.AND P0, PT, R3, RZ, PT ;  /* 0x000000ff0300720c */ /* 0x004fda0003f05270 */
[----:B------:R-:W-:Y:S05]  /*1d80*/  @!P0 BRA `(.L_x_24) ;  /* 0x0000000000508947 */ /* 0x000fea0003800000 */
[----:B------:R-:W-:-:S13]  /*1d90*/  ISETP.NE.AND P0, PT, R3, 0x80, PT ;  /* 0x000000800300780c */ /* 0x000fda0003f05270 */
[----:B------:R-:W-:Y:S01]  /*1da0*/  @!P0 MOV R0, 0x7f800001 ;  /* 0x7f80000100008802 */ /* 0x000fe20000000f00 */
[----:B------:R-:W-:Y:S06]  /*1db0*/  @!P0 BRA `(.L_x_24) ;  /* 0x0000000000448947 */ /* 0x000fec0003800000 */
[--C-:B------:R-:W-:Y:S01]  /*1dc0*/  SHF.R.U32.HI R0, RZ, 0x3, R3.reuse ;  /* 0x00000003ff007819 */ /* 0x100fe20000011603 */
[----:B------:R-:W-:Y:S03]  /*1dd0*/  BSSY.RECONVERGENT B1, `(.L_x_25) ;  /* 0x000000c000017945 */ /* 0x000fe60003800200 */
[----:B------:R-:W-:Y:S02]  /*1de0*/  LOP3.LUT P0, R2, R0, 0xf, RZ, 0xc0, !PT ;  /* 0x0000000f00027812 */ /* 0x000fe4000780c0ff */
[----:B------:R-:W-:-:S05]  /*1df0*/  SHF.R.U32.HI R0, RZ, 0x7, R3 ;  /* 0x00000007ff007819 */ /* 0x000fca0000011603 */
[----:B------:R-:W-:Y:S01]  /*1e00*/  IMAD.U32 R7, R0, -0x80000000, RZ ;  /* 0x8000000000077824 */ /* 0x000fe200078e00ff */
[----:B------:R-:W-:-:S05]  /*1e10*/  LOP3.LUT R0, R3, 0x7, RZ, 0xc0, !PT ;  /* 0x0000000703007812 */ /* 0x000fca00078ec0ff */
[----:B------:R-:W-:Y:S05]  /*1e20*/  @P0 BRA `(.L_x_26) ;  /* 0x0000000000180947 */ /* 0x000fea0003800000 */
[----:B------:R-:W0:Y:S02]  /*1e30*/  FLO.U32 R3, R0 ;  /* 0x0000000000037300 */ /* 0x000e2400000e0000 */
[----:B0-----:R-:W-:-:S04]  /*1e40*/  IADD3 R3, PT, PT, -R3, 0x1f, RZ ;  /* 0x0000001f03037810 */ /* 0x001fc80007ffe1ff */
[----:B------:R-:W-:Y:S01]  /*1e50*/  IADD3 R2, PT, PT, R2, 0x1d, -R3 ;  /* 0x0000001d02027810 */ /* 0x000fe20007ffe803 */
[----:B------:R-:W-:-:S05]  /*1e60*/  VIADD R5, R3, 0xffffffe4 ;  /* 0xffffffe403057836 */ /* 0x000fca0000000000 */
[----:B------:R-:W-:-:S04]  /*1e70*/  SHF.L.U32 R5, R0, R5, RZ ;  /* 0x0000000500057219 */ /* 0x000fc800000006ff */
[----:B------:R-:W-:-:S07]  /*1e80*/  LOP3.LUT R0, R5, 0x7, RZ, 0xc0, !PT ;  /* 0x0000000705007812 */ /* 0x000fce00078ec0ff */
.L_x_26:
[----:B------:R-:W-:Y:S05]  /*1e90*/  BSYNC.RECONVERGENT B1 ;  /* 0x0000000000017941 */ /* 0x000fea0003800200 */
.L_x_25:
[----:B------:R-:W-:Y:S01]  /*1ea0*/  IMAD.SHL.U32 R0, R0, 0x100000, RZ ;  /* 0x0010000000007824 */ /* 0x000fe200078e00ff */
[----:B------:R-:W-:-:S04]  /*1eb0*/  LEA R2, R2, 0x3b800000, 0x17 ;  /* 0x3b80000002027811 */ /* 0x000fc800078eb8ff */
[----:B------:R-:W-:-:S07]  /*1ec0*/  LOP3.LUT R0, R2, R0, R7, 0xfe, !PT ;  /* 0x0000000002007212 */ /* 0x000fce00078efe07 */
.L_x_24:
[----:B------:R-:W-:Y:S05]  /*1ed0*/  BSYNC.RECONVERGENT B0 ;  /* 0x0000000000007941 */ /* 0x000fea0003800200 */
.L_x_23:
[----:B------:R-:W-:Y:S01]  /*1ee0*/  F2FP.BF16.F32.PACK_AB R0, RZ, R0 ;  /* 0x00000000ff00723e */ /* 0x000fe200000010ff */
[----:B------:R-:W-:Y:S06]  /*1ef0*/  BRA `(.L_x_8) ;  /* 0x0000000400187947 */ /* 0x000fec0003800000 */
.L_x_21:
[----:B------:R-:W2:Y:S01]  /*1f00*/  LDG.E.U8 R3, desc[UR36][R2.64] ;  /* 0x0000002402037981 */ /* 0x000ea2000c1e1100 */
[----:B------:R-:W-:Y:S01]  /*1f10*/  BSSY.RECONVERGENT B0, `(.L_x_27) ;  /* 0x0000018000007945 */ /* 0x000fe20003800200 */
[----:B------:R-:W-:Y:S01]  /*1f20*/  HFMA2 R0, -RZ, RZ, 0, 0 ;  /* 0x00000000ff007431 */ /* 0x000fe200000001ff */
[----:B--2---:R-:W-:-:S13]  /*1f30*/  ISETP.NE.AND P0, PT, R3, RZ, PT ;  /* 0x000000ff0300720c */ /* 0x004fda0003f05270 */
[----:B------:R-:W-:Y:S05]  /*1f40*/  @!P0 BRA `(.L_x_28) ;  /* 0x0000000000508947 */ /* 0x000fea0003800000 */
[----:B------:R-:W-:-:S13]  /*1f50*/  ISETP.NE.AND P0, PT, R3, 0x80, PT ;  /* 0x000000800300780c */ /* 0x000fda0003f05270 */
[----:B------:R-:W-:Y:S01]  /*1f60*/  @!P0 IMAD.MOV.U32 R0, RZ, RZ, 0x7f800001 ;  /* 0x7f800001ff008424 */ /* 0x000fe200078e00ff */
        /* <DEDUP_REMOVED lines=14> */
.L_x_30:
[----:B------:R-:W-:Y:S05]  /*2050*/  BSYNC.RECONVERGENT B1 ;  /* 0x0000000000017941 */ /* 0x000fea0003800200 */
.L_x_29:
[----:B------:R-:W-:Y:S02]  /*2060*/  SHF.L.U32 R0, R0, 0x15, RZ ;  /* 0x0000001500007819 */ /* 0x000fe400000006ff */
[----:B------:R-:W-:-:S04]  /*2070*/  LEA R2, R2, 0x37800000, 0x17 ;  /* 0x3780000002027811 */ /* 0x000fc800078eb8ff */
[----:B------:R-:W-:-:S07]  /*2080*/  LOP3.LUT R0, R2, R0, R7, 0xfe, !PT ;  /* 0x0000000002007212 */ /* 0x000fce00078efe07 */
.L_x_28:
[----:B------:R-:W-:Y:S05]  /*2090*/  BSYNC.RECONVERGENT B0 ;  /* 0x0000000000007941 */ /* 0x000fea0003800200 */
.L_x_27:
[----:B------:R-:W-:Y:S01]  /*20a0*/  F2FP.BF16.F32.PACK_AB R0, RZ, R0 ;  /* 0x00000000ff00723e */ /* 0x000fe200000010ff */
[----:B------:R-:W-:Y:S06]  /*20b0*/  BRA `(.L_x_8) ;  /* 0x0000000000a87947 */ /* 0x000fec0003800000 */
.L_x_20:
[----:B------:R-:W-:-:S09]  /*20c0*/  UISETP.NE.AND UP0, UPT, UR4, 0x1c, UPT ;  /* 0x0000001c0400788c */ /* 0x000fd2000bf05270 */
[----:B------:R-:W-:Y:S05]  /*20d0*/  BRA.U !UP0, `(.L_x_31) ;  /* 0x0000000108947547 */ /* 0x000fea000b800000 */
[----:B------:R-:W-:-:S09]  /*20e0*/  UISETP.NE.AND UP0, UPT, UR4, 0x1d, UPT ;  /* 0x0000001d0400788c */ /* 0x000fd2000bf05270 */
[----:B------:R-:W-:Y:S05]  /*20f0*/  BRA.U !UP0, `(.L_x_32) ;  /* 0x00000001087c7547 */ /* 0x000fea000b800000 */
[----:B------:R-:W-:-:S09]  /*2100*/  UISETP.NE.AND UP0, UPT, UR4, 0x2c, UPT ;  /* 0x0000002c0400788c */ /* 0x000fd2000bf05270 */
[----:B------:R-:W-:Y:S05]  /*2110*/  BRA.U !UP0, `(.L_x_33) ;  /* 0x0000000108487547 */ /* 0x000fea000b800000 */
.L_x_7:
[----:B------:R-:W-:Y:S01]  /*2120*/  MOV R2, 0x0 ;  /* 0x0000000000027802 */ /* 0x000fe20000000f00 */
[----:B------:R-:W0:Y:S01]  /*2130*/  LDCU.64 UR4, c[0x4][0x128] ;  /* 0x01002500ff0477ac */ /* 0x000e220008000a00 */
[----:B------:R-:W-:Y:S02]  /*2140*/  HFMA2 R12, -RZ, RZ, 0, 5.9604644775390625e-08 ;  /* 0x00000001ff0c7431 */ /* 0x000fe400000001ff */
[----:B------:R-:W-:Y:S01]  /*2150*/  IMAD.MOV.U32 R8, RZ, RZ, 0x4e ;  /* 0x0000004eff087424 */ /* 0x000fe200078e00ff */
[----:B------:R-:W1:Y:S01]  /*2160*/  LDCU.64 UR6, c[0x4][0x130] ;  /* 0x01002600ff0677ac */ /* 0x000e620008000a00 */
[----:B------:R-:W2:Y:S01]  /*2170*/  LDC.64 R2, c[0x4][R2] ;  /* 0x0100000002027b82 */ /* 0x000ea20000000a00 */
[----:B------:R-:W-:Y:S01]  /*2180*/  IMAD.MOV.U32 R13, RZ, RZ, RZ ;  /* 0x000000ffff0d7224 */ /* 0x000fe200078e00ff */
[----:B------:R-:W3:Y:S01]  /*2190*/  LDCU.64 UR8, c[0x4][0x38] ;  /* 0x01000700ff0877ac */ /* 0x000ee20008000a00 */
[----:B0-----:R-:W-:Y:S02]  /*21a0*/  IMAD.U32 R4, RZ, RZ, UR4 ;  /* 0x00000004ff047e24 */ /* 0x001fe4000f8e00ff */
[----:B------:R-:W-:-:S02]  /*21b0*/  IMAD.U32 R5, RZ, RZ, UR5 ;  /* 0x00000005ff057e24 */ /* 0x000fc4000f8e00ff */
[----:B-1----:R-:W-:Y:S01]  /*21c0*/  IMAD.U32 R6, RZ, RZ, UR6 ;  /* 0x00000006ff067e24 */ /* 0x002fe2000f8e00ff */
[----:B------:R-:W-:Y:S01]  /*21d0*/  MOV R7, UR7 ;  /* 0x0000000700077c02 */ /* 0x000fe20008000f00 */
[----:B---3--:R-:W-:Y:S02]  /*21e0*/  IMAD.U32 R10, RZ, RZ, UR8 ;  /* 0x00000008ff0a7e24 */ /* 0x008fe4000f8e00ff */
[----:B------:R-:W-:-:S07]  /*21f0*/  IMAD.U32 R11, RZ, RZ, UR9 ;  /* 0x00000009ff0b7e24 */ /* 0x000fce000f8e00ff */
[----:B------:R-:W-:-:S07]  /*2200*/  LEPC R20, `(.L_x_34) ;  /* 0x000000001014794e */ /* 0x000fce0000000000 */
[----:B--2---:R-:W-:Y:S05]  /*2210*/  CALL.ABS.NOINC R2 ;  /* 0x0000000002007343 */ /* 0x004fea0003c00000 */
.L_x_34:
[----:B------:R-:W-:Y:S01]  /*2220*/  PRMT R0, RZ, 0x7610, R0 ;  /* 0x00007610ff007816 */ /* 0x000fe20000000000 */
[----:B------:R-:W-:Y:S06]  /*2230*/  BRA `(.L_x_8) ;  /* 0x0000000000487947 */ /* 0x000fec0003800000 */
.L_x_33:
[----:B------:R-:W2:Y:S01]  /*2240*/  LDG.E.U8 R2, desc[UR36][R2.64] ;  /* 0x0000002402027981 */ /* 0x000ea2000c1e1100 */
[----:B------:R-:W-:Y:S01]  /*2250*/  BSSY.RECONVERGENT B0, `(.L_x_35) ;  /* 0x0000007000007945 */ /* 0x000fe20003800200 */
[----:B------:R-:W-:Y:S01]  /*2260*/  IMAD.MOV.U32 R0, RZ, RZ, 0x400000 ;  /* 0x00400000ff007424 */ /* 0x000fe200078e00ff */
[----:B--2---:R-:W-:-:S13]  /*2270*/  ISETP.NE.AND P0, PT, R2, RZ, PT ;  /* 0x000000ff0200720c */ /* 0x004fda0003f05270 */
[----:B------:R-:W-:Y:S05]  /*2280*/  @!P0 BRA `(.L_x_36) ;  /* 0x00000000000c8947 */ /* 0x000fea0003800000 */
[----:B------:R-:W-:-:S13]  /*2290*/  ISETP.NE.AND P0, PT, R2, 0xff, PT ;  /* 0x000000ff0200780c */ /* 0x000fda0003f05270 */
[----:B------:R-:W-:Y:S01]  /*22a0*/  @!P0 IMAD.MOV.U32 R0, RZ, RZ, 0x7f800001 ;  /* 0x7f800001ff008424 */ /* 0x000fe200078e00ff */
[----:B------:R-:W-:-:S07]  /*22b0*/  @P0 SHF.L.U32 R0, R2, 0x17, RZ ;  /* 0x0000001702000819 */ /* 0x000fce00000006ff */
.L_x_36:
[----:B------:R-:W-:Y:S05]  /*22c0*/  BSYNC.RECONVERGENT B0 ;  /* 0x0000000000007941 */ /* 0x000fea0003800200 */
.L_x_35:
[----:B------:R-:W-:Y:S01]  /*22d0*/  F2FP.BF16.F32.PACK_AB R0, RZ, R0 ;  /* 0x00000000ff00723e */ /* 0x000fe200000010ff */
[----:B------:R-:W-:Y:S06]  /*22e0*/  BRA `(.L_x_8) ;  /* 0x00000000001c7947 */ /* 0x000fec0003800000 */
.L_x_32:
[----:B------:R-:W2:Y:S02]  /*22f0*/  LDG.E.64 R2, desc[UR36][R2.64] ;  /* 0x0000002402027981 */ /* 0x000ea4000c1e1b00 */
[----:B--2---:R-:W0:Y:S02]  /*2300*/  I2F.U64 R0, R2 ;  /* 0x0000000200007312 */ /* 0x004e240000301000 */
[----:B0-----:R-:W-:Y:S01]  /*2310*/  F2FP.BF16.F32.PACK_AB R0, RZ, R0 ;  /* 0x00000000ff00723e */ /* 0x001fe200000010ff */
[----:B------:R-:W-:Y:S06]  /*2320*/  BRA `(.L_x_8) ;  /* 0x00000000000c7947 */ /* 0x000fec0003800000 */
.L_x_31:
[----:B------:R-:W2:Y:S02]  /*2330*/  LDG.E R2, desc[UR36][R2.64] ;  /* 0x0000002402027981 */ /* 0x000ea4000c1e1900 */
[----:B--2---:R-:W-:-:S04]  /*2340*/  I2FP.F32.U32 R0, R2 ;  /* 0x0000000200007245 */ /* 0x004fc80000201000 */
[----:B------:R-:W-:-:S07]  /*2350*/  F2FP.BF16.F32.PACK_AB R0, RZ, R0 ;  /* 0x00000000ff00723e */ /* 0x000fce00000010ff */
.L_x_8:
[----:B-----5:R-:W-:Y:S01]  /*2360*/  IMAD.U32 R0, R0, 0x10000, RZ ;  /* 0x0001000000007824 */ /* 0x020fe200078e00ff */
[----:B------:R-:W0:Y:S03]  /*2370*/  LDCU.64 UR6, c[0x0][0x580] ;  /* 0x0000b000ff0677ac */ /* 0x000e260008000a00 */
[----:B------:R-:W-:Y:S01]  /*2380*/  FMUL.RZ R0, R0, 0.15915493667125701904 ;  /* 0x3e22f98300007820 */ /* 0x000fe2000040c000 */
[----:B------:R-:W-:-:S04]  /*2390*/  UPRMT UR4, UR42, 0x9910, URZ ;  /* 0x000099102a047896 */ /* 0x000fc800080000ff */
[----:B------:R-:W-:Y:S01]  /*23a0*/  UISETP.GT.AND UP0, UPT, UR4, 0x9, UPT ;  /* 0x000000090400788c */ /* 0x000fe2000bf04270 */
[----:B------:R-:W1:Y:S01]  /*23b0*/  MUFU.COS R0, R0 ;  /* 0x0000000000007308 */ /* 0x000e620000000000 */
[----:B0-----:R-:W-:-:S05]  /*23c0*/  IADD3 R2, P0, PT, R16, UR6, RZ ;  /* 0x0000000610027c10 */ /* 0x001fca000ff1e0ff */
[----:B------:R-:W-:Y:S02]  /*23d0*/  IMAD.X R3, RZ, RZ, UR7, P0 ;  /* 0x00000007ff037e24 */ /* 0x000fe400080e06ff */
[----:B-1----:R0:W1:Y:S01]  /*23e0*/  F2F.BF16.F32 R5, R0 ;  /* 0x0000000000057304 */ /* 0x0020620000202000 */
        /* <DEDUP_REMOVED lines=9> */
[----:B01----:R-:W-:-:S04]  /*2480*/  IMAD.U32 R0, R5, 0x10000, RZ ;  /* 0x0001000005007824 */ /* 0x003fc800078e00ff */
[----:B------:R-:W0:Y:S02]  /*2490*/  F2I.FTZ.TRUNC.NTZ R5, R0 ;  /* 0x0000000000057305 */ /* 0x000e24000021f100 */
[----:B0-----:R0:W-:Y:S01]  /*24a0*/  STG.E.U8 desc[UR36][R2.64], R5 ;  /* 0x0000000502007986 */ /* 0x0011e2000c101124 */
[----:B------:R-:W-:Y:S05]  /*24b0*/  BRA `(.L_x_42) ;  /* 0x0000000c00807947 */ /* 0x000fea0003800000 */
.L_x_40:
[----:B-1----:R-:W-:-:S06]  /*24c0*/  SHF.L.U32 R5, R5, 0x10, RZ ;  /* 0x0000001005057819 */ /* 0x002fcc00000006ff */
[----:B------:R-:W1:Y:S02]  /*24d0*/  F2I.S64.TRUNC R4, R5 ;  /* 0x0000000500047311 */ /* 0x000e64000020d900 */
[----:B-1----:R4:W-:Y:S01]  /*24e0*/  STG.E.U8 desc[UR36][R2.64], R4 ;  /* 0x0000000402007986 */ /* 0x0029e2000c101124 */
[----:B------:R-:W-:Y:S05]  /*24f0*/  BRA `(.L_x_42) ;  /* 0x0000000c00707947 */ /* 0x000fea0003800000 */
.L_x_39:
[----:B------:R-:W-:-:S09]  /*2500*/  UISETP.NE.AND UP0, UPT, UR4, 0x2, UPT ;  /* 0x000000020400788c */ /* 0x000fd2000bf05270 */
[----:B------:R-:W-:Y:S05]  /*2510*/  BRA.U !UP0, `(.L_x_43) ;  /* 0x0000000108307547 */ /* 0x000fea000b800000 */
[----:B------:R-:W-:-:S09]  /*2520*/  UISETP.NE.AND UP0, UPT, UR4, 0x3, UPT ;  /* 0x000000030400788c */ /* 0x000fd2000bf05270 */
[----:B------:R-:W-:Y:S05]  /*2530*/  BRA.U !UP0, `(.L_x_44) ;  /* 0x0000000108187547 */ /* 0x000fea000b800000 */
[----:B------:R-:W-:-:S09]  /*2540*/  UISETP.NE.AND UP0, UPT, UR4, 0x4, UPT ;  /* 0x000000040400788c */ /* 0x000fd2000bf05270 */
[----:B------:R-:W-:Y:S05]  /*2550*/  BRA.U UP0, `(.L_x_41) ;  /* 0x0000000900b87547 */ /* 0x000fea000b800000 */
[----:B-1----:R-:W-:-:S06]  /*2560*/  IMAD.U32 R5, R5, 0x10000, RZ ;  /* 0x0001000005057824 */ /* 0x002fcc00078e00ff */
[----:B------:R-:W1:Y:S02]  /*2570*/  F2I.S64.TRUNC R4, R5 ;  /* 0x0000000500047311 */ /* 0x000e64000020d900 */
[----:B-1----:R1:W-:Y:S01]  /*2580*/  STG.E.64 desc[UR36][R2.64], R4 ;  /* 0x0000000402007986 */ /* 0x0023e2000c101b24 */
[----:B------:R-:W-:Y:S05]  /*2590*/  BRA `(.L_x_42) ;  /* 0x0000000c00487947 */ /* 0x000fea0003800000 */
.L_x_44:
[----:B-1----:R-:W-:-:S06]  /*25a0*/  IMAD.U32 R5, R5, 0x10000, RZ ;  /* 0x0001000005057824 */ /* 0x002fcc00078e00ff */
[----:B------:R-:W1:Y:S02]  /*25b0*/  F2I.FTZ.TRUNC.NTZ R5, R5 ;  /* 0x0000000500057305 */ /* 0x000e64000021f100 */
[----:B-1----:R2:W-:Y:S01]  /*25c0*/  STG.E desc[UR36][R2.64], R5 ;  /* 0x0000000502007986 */ /* 0x0025e2000c101924 */
[----:B------:R-:W-:Y:S05]  /*25d0*/  BRA `(.L_x_42) ;  /* 0x0000000c00387947 */ /* 0x000fea0003800000 */
.L_x_43:
[----:B-1----:R-:W-:-:S06]  /*25e0*/  IMAD.U32 R5, R5, 0x10000, RZ ;  /* 0x0001000005057824 */ /* 0x002fcc00078e00ff */
[----:B------:R-:W1:Y:S02]  /*25f0*/  F2I.FTZ.TRUNC.NTZ R5, R5 ;  /* 0x0000000500057305 */ /* 0x000e64000021f100 */
[----:B-1----:R3:W-:Y:S01]  /*2600*/  STG.E.U16 desc[UR36][R2.64], R5 ;  /* 0x0000000502007986 */ /* 0x0027e2000c101524 */
[----:B------:R-:W-:Y:S05]  /*2610*/  BRA `(.L_x_42) ;  /* 0x0000000c00287947 */ /* 0x000fea0003800000 */
.L_x_38:
[----:B------:R-:W-:-:S09]  /*2620*/  UISETP.GT.AND UP0, UPT, UR4, 0x6, UPT ;  /* 0x000000060400788c */ /* 0x000fd2000bf04270 */
[----:B------:R-:W-:Y:S05]  /*2630*/  BRA.U UP0, `(.L_x_45) ;  /* 0x00000001002c7547 */ /* 0x000fea000b800000 */
[----:B------:R-:W-:-:S09]  /*2640*/  UISETP.NE.AND UP0, UPT, UR4, 0x5, UPT ;  /* 0x000000050400788c */ /* 0x000fd2000bf05270 */
[----:B------:R-:W-:Y:S05]  /*2650*/  BRA.U !UP0, `(.L_x_46) ;  /* 0x0000000108147547 */ /* 0x000fea000b800000 */
[----:B------:R-:W-:-:S09]  /*2660*/  UISETP.NE.AND UP0, UPT, UR4, 0x6, UPT ;  /* 0x000000060400788c */ /* 0x000fd2000bf05270 */
[----:B------:R-:W-:Y:S05]  /*2670*/  BRA.U UP0, `(.L_x_41) ;  /* 0x0000000900707547 */ /* 0x000fea000b800000 */
[----:B-1----:R-:W-:-:S05]  /*2680*/  SHF.L.U32 R5, R5, 0x10, RZ ;  /* 0x0000001005057819 */ /* 0x002fca00000006ff */
[----:B------:R1:W-:Y:S01]  /*2690*/  STG.E desc[UR36][R2.64], R5 ;  /* 0x0000000502007986 */ /* 0x0003e2000c101924 */
[----:B------:R-:W-:Y:S05]  /*26a0*/  BRA `(.L_x_42) ;  /* 0x0000000c00047947 */ /* 0x000fea0003800000 */
.L_x_46:
[----:B01----:R-:W-:-:S05]  /*26b0*/  IMAD.U32 R0, R5, 0x10000, RZ ;  /* 0x0001000005007824 */ /* 0x003fca00078e00ff */
[----:B------:R-:W-:-:S05]  /*26c0*/  F2FP.F16.F32.PACK_AB R0, RZ, R0 ;  /* 0x00000000ff00723e */ /* 0x000fca00000000ff */
[----:B------:R0:W-:Y:S01]  /*26d0*/  STG.E.U16 desc[UR36][R2.64], R0 ;  /* 0x0000000002007986 */ /* 0x0001e2000c101524 */
[----:B------:R-:W-:Y:S05]  /*26e0*/  BRA `(.L_x_42) ;  /* 0x0000000800f47947 */ /* 0x000fea0003800000 */
.L_x_45:
[----:B------:R-:W-:-:S09]  /*26f0*/  UISETP.NE.AND UP0, UPT, UR4, 0x7, UPT ;  /* 0x000000070400788c */ /* 0x000fd2000bf05270 */
[----:B------:R-:W-:Y:S05]  /*2700*/  BRA.U !UP0, `(.L_x_47) ;  /* 0x0000000108347547 */ /* 0x000fea000b800000 */
[----:B------:R-:W-:-:S09]  /*2710*/  UISETP.NE.AND UP0, UPT, UR4, 0x8, UPT ;  /* 0x000000080400788c */ /* 0x000fd2000bf05270 */
[----:B------:R-:W-:Y:S05]  /*2720*/  BRA.U !UP0, `(.L_x_48) ;  /* 0x0000000108187547 */ /* 0x000fea000b800000 */
[----:B------:R-:W-:-:S09]  /*2730*/  UISETP.NE.AND UP0, UPT, UR4, 0x9, UPT ;  /* 0x000000090400788c */ /* 0x000fd2000bf05270 */
[----:B------:R-:W-:Y:S05]  /*2740*/  BRA.U UP0, `(.L_x_41) ;  /* 0x00000009003c7547 */ /* 0x000fea000b800000 */
[----:B-1----:R-:W-:Y:S02]  /*2750*/  IMAD.U32 R4, R5, 0x10000, RZ ;  /* 0x0001000005047824 */ /* 0x002fe400078e00ff */
[----:B------:R-:W-:-:S05]  /*2760*/  IMAD.MOV.U32 R5, RZ, RZ, RZ ;  /* 0x000000ffff057224 */ /* 0x000fca00078e00ff */
[----:B------:R1:W-:Y:S01]  /*2770*/  STG.E.64 desc[UR36][R2.64], R4 ;  /* 0x0000000402007986 */ /* 0x0003e2000c101b24 */
[----:B------:R-:W-:Y:S05]  /*2780*/  BRA `(.L_x_42) ;  /* 0x0000000800cc7947 */ /* 0x000fea0003800000 */
.L_x_48:
[----:B-1----:R-:W-:-:S04]  /*2790*/  SHF.L.U32 R5, R5, 0x10, RZ ;  /* 0x0000001005057819 */ /* 0x002fc800000006ff */
[----:B------:R-:W-:-:S04]  /*27a0*/  F2FP.F16.F32.PACK_AB R5, RZ, R5 ;  /* 0x00000005ff05723e */ /* 0x000fc800000000ff */
[----:B------:R-:W-:-:S05]  /*27b0*/  PRMT R5, R5, 0x5410, RZ ;  /* 0x0000541005057816 */ /* 0x000fca00000000ff */
[----:B------:R1:W-:Y:S01]  /*27c0*/  STG.E desc[UR36][R2.64], R5 ;  /* 0x0000000502007986 */ /* 0x0003e2000c101924 */
[----:B------:R-:W-:Y:S05]  /*27d0*/  BRA `(.L_x_42) ;  /* 0x0000000800b87947 */ /* 0x000fea0003800000 */
.L_x_47:
[----:B-1----:R-:W-:-:S04]  /*27e0*/  IMAD.U32 R4, R5, 0x10000, RZ ;  /* 0x0001000005047824 */ /* 0x002fc800078e00ff */
[----:B------:R-:W-:-:S06]  /*27f0*/  FMUL.FTZ R4, R4, 1 ;  /* 0x3f80000004047820 */ /* 0x000fcc0000410000 */
[----:B------:R-:W1:Y:S02]  /*2800*/  F2F.F64.F32 R4, R4 ;  /* 0x0000000400047310 */ /* 0x000e640000201800 */
[----:B-1----:R1:W-:Y:S01]  /*2810*/  STG.E.64 desc[UR36][R2.64], R4 ;  /* 0x0000000402007986 */ /* 0x0023e2000c101b24 */
[----:B------:R-:W-:Y:S05]  /*2820*/  BRA `(.L_x_42) ;  /* 0x0000000800a47947 */ /* 0x000fea0003800000 */
.L_x_37:
        /* <DEDUP_REMOVED lines=8> */
[----:B-1----:R-:W-:-:S05]  /*28b0*/  IMAD.U32 R5, R5, 0x10000, RZ ;  /* 0x0001000005057824 */ /* 0x002fca00078e00ff */
[----:B------:R-:W-:-:S04]  /*28c0*/  FSETP.NEU.FTZ.AND P0, PT, R5, RZ, PT ;  /* 0x000000ff0500720b */ /* 0x000fc80003f1d000 */
[----:B------:R-:W-:-:S05]  /*28d0*/  SEL R5, RZ, 0x1, !P0 ;  /* 0x00000001ff057807 */ /* 0x000fca0004000000 */
[----:B------:R1:W-:Y:S01]  /*28e0*/  STG.E.U8 desc[UR36][R2.64], R5 ;  /* 0x0000000502007986 */ /* 0x0003e2000c101124 */
[----:B------:R-:W-:Y:S05]  /*28f0*/  BRA `(.L_x_42) ;  /* 0x0000000800707947 */ /* 0x000fea0003800000 */
.L_x_51:
[----:B-1----:R-:W-:Y:S01]  /*2900*/  IMAD.U32 R5, R5, 0x10000, RZ ;  /* 0x0001000005057824 */ /* 0x002fe200078e00ff */
[----:B------:R-:W-:-:S03]  /*2910*/  CS2R R6, SRZ ;  /* 0x0000000000067805 */ /* 0x000fc6000001ff00 */
[----:B------:R-:W-:-:S06]  /*2920*/  FMUL.FTZ R5, R5, 1 ;  /* 0x3f80000005057820 */ /* 0x000fcc0000410000 */
[----:B------:R-:W1:Y:S02]  /*2930*/  F2F.F64.F32 R4, R5 ;  /* 0x0000000500047310 */ /* 0x000e640000201800 */
[----:B-1----:R1:W-:Y:S01]  /*2940*/  STG.E.128 desc[UR36][R2.64], R4 ;  /* 0x0000000402007986 */ /* 0x0023e2000c101d24 */
[----:B------:R-:W-:Y:S05]  /*2950*/  BRA `(.L_x_42) ;  /* 0x0000000800587947 */ /* 0x000fea0003800000 */
.L_x_50:
[----:B------:R-:W-:-:S09]  /*2960*/  UISETP.NE.AND UP0, UPT, UR4, 0xf, UPT ;  /* 0x0000000f0400788c */ /* 0x000fd2000bf05270 */
[----:B------:R-:W-:Y:S05]  /*2970*/  BRA.U !UP0, `(.L_x_52) ;  /* 0x0000000108a07547 */ /* 0x000fea000b800000 */
[----:B------:R-:W-:-:S09]  /*2980*/  UISETP.NE.AND UP0, UPT, UR4, 0x17, UPT ;  /* 0x000000170400788c */ /* 0x000fd2000bf05270 */
[----:B------:R-:W-:Y:S05]  /*2990*/  BRA.U !UP0, `(.L_x_53) ;  /* 0x00000001084c7547 */ /* 0x000fea000b800000 */
[----:B------:R-:W-:-:S09]  /*29a0*/  UISETP.NE.AND UP0, UPT, UR4, 0x18, UPT ;  /* 0x000000180400788c */ /* 0x000fd2000bf05270 */
[----:B------:R-:W-:Y:S05]  /*29b0*/  BRA.U UP0, `(.L_x_41) ;  /* 0x0000000500a07547 */ /* 0x000fea000b800000 */
[----:B-1----:R-:W-:Y:S01]  /*29c0*/  SHF.L.U32 R7, R5, 0x10, RZ ;  /* 0x0000001005077819 */ /* 0x002fe200000006ff */
[----:B------:R-:W-:Y:S01]  /*29d0*/  BSSY.RECONVERGENT B0, `(.L_x_54) ;  /* 0x000000c000007945 */ /* 0x000fe20003800200 */
[----:B0-----:R-:W-:Y:S02]  /*29e0*/  IMAD.MOV.U32 R0, RZ, RZ, 0x7f ;  /* 0x0000007fff007424 */ /* 0x001fe400078e00ff */
[----:B------:R-:W-:Y:S02]  /*29f0*/  LOP3.LUT R6, R7, 0x7fffffff, RZ, 0xc0, !PT ;  /* 0x7fffffff07067812 */ /* 0x000fe400078ec0ff */
[----:B------:R-:W-:Y:S02]  /*2a00*/  SHF.R.U32.HI R5, RZ, 0x18, R7 ;  /* 0x00000018ff057819 */ /* 0x000fe40000011607 */
[----:B------:R-:W-:-:S13]  /*2a10*/  ISETP.GT.U32.AND P0, PT, R6, 0x43efffff, PT ;  /* 0x43efffff0600780c */ /* 0x000fda0003f04070 */
[----:B------:R-:W-:Y:S05]  /*2a20*/  @P0 BRA `(.L_x_55) ;  /* 0x0000000000180947 */ /* 0x000fea0003800000 */
[----:B------:R-:W-:-:S13]  /*2a30*/  ISETP.GT.U32.AND P0, PT, R6, 0x3c7fffff, PT ;  /* 0x3c7fffff0600780c */ /* 0x000fda0003f04070 */
[----:B------:R-:W-:-:S04]  /*2a40*/  @P0 SHF.R.U32.HI R0, RZ, 0x14, R7 ;  /* 0x00000014ff000819 */ /* 0x000fc80000011607 */
[----:B------:R-:W-:Y:S01]  /*2a50*/  @P0 LOP3.LUT R4, R0, 0x1, RZ, 0xc0, !PT ;  /* 0x0000000100040812 */ /* 0x000fe200078ec0ff */
[----:B------:R-:W-:-:S03]  /*2a60*/  @!P0 FADD.FTZ R0, R6, 16384 ;  /* 0x4680000006008421 */ /* 0x000fc60000010000 */
[----:B------:R-:W-:-:S04]  /*2a70*/  @P0 IADD3 R4, PT, PT, R7, 0x407ffff, R4 ;  /* 0x0407ffff07040810 */ /* 0x000fc80007ffe004 */
[----:B------:R-:W-:-:S07]  /*2a80*/  @P0 SHF.R.U32.HI R0, RZ, 0x14, R4 ;  /* 0x00000014ff000819 */ /* 0x000fce0000011604 */
.L_x_55:
[----:B------:R-:W-:Y:S05]  /*2a90*/  BSYNC.RECONVERGENT B0 ;  /* 0x0000000000007941 */ /* 0x000fea0003800200 */
.L_x_54:
[----:B------:R-:W-:-:S05]  /*2aa0*/  LOP3.LUT R5, R0, 0x80, R5, 0xf8, !PT ;  /* 0x0000008000057812 */ /* 0x000fca00078ef805 */
[----:B------:R0:W-:Y:S01]  /*2ab0*/  STG.E.U8 desc[UR36][R2.64], R5 ;  /* 0x0000000502007986 */ /* 0x0001e2000c101124 */
[----:B------:R-:W-:Y:S05]  /*2ac0*/  BRA `(.L_x_42) ;  /* 0x0000000400fc7947 */ /* 0x000fea0003800000 */
.L_x_53:
[----:B-1----:R-:W-:Y:S01]  /*2ad0*/  IMAD.U32 R7, R5, 0x10000, RZ ;  /* 0x0001000005077824 */ /* 0x002fe200078e00ff */
[----:B------:R-:W-:Y:S04]  /*2ae0*/  BSSY.RECONVERGENT B0, `(.L_x_56) ;  /* 0x000000e000007945 */ /* 0x000fe80003800200 */
[----:B------:R-:W-:Y:S02]  /*2af0*/  LOP3.LUT R6, R7, 0x7fffffff, RZ, 0xc0, !PT ;  /* 0x7fffffff07067812 */ /* 0x000fe400078ec0ff */
[----:B------:R-:W-:Y:S02]  /*2b00*/  SHF.R.U32.HI R5, RZ, 0x18, R7 ;  /* 0x00000018ff057819 */ /* 0x000fe40000011607 */
[----:B------:R-:W-:-:S13]  /*2b10*/  ISETP.GE.U32.AND P1, PT, R6, 0x47800000, PT ;  /* 0x478000000600780c */ /* 0x000fda0003f26070 */
[----:B0-----:R-:W-:Y:S01]  /*2b20*/  @P1 IMAD.MOV.U32 R0, RZ, RZ, 0x7f ;  /* 0x0000007fff001424 */ /* 0x001fe200078e00ff */
[----:B------:R-:W-:-:S04]  /*2b30*/  @P1 ISETP.GT.U32.AND P0, PT, R6, 0x7f800000, PT ;  /* 0x7f8000000600180c */ /* 0x000fc80003f04070 */
[----:B------:R-:W-:Y:S01]  /*2b40*/  @P1 SEL R0, R0, 0x7c, P0 ;  /* 0x0000007c00001807 */ /* 0x000fe20000000000 */
[----:B------:R-:W-:Y:S08]  /*2b50*/  @P1 BRA `(.L_x_57) ;  /* 0x0000000000181947 */ /* 0x000ff00003800000 */
[----:B------:R-:W-:-:S13]  /*2b60*/  ISETP.GT.U32.AND P0, PT, R6, 0x387fffff, PT ;  /* 0x387fffff0600780c */ /* 0x000fda0003f04070 */
[----:B------:R-:W-:-:S04]  /*2b70*/  @P0 SHF.R.U32.HI R0, RZ, 0x15, R7 ;  /* 0x00000015ff000819 */ /* 0x000fc80000011607 */
[----:B------:R-:W-:Y:S01]  /*2b80*/  @P0 LOP3.LUT R4, R0, 0x1, RZ, 0xc0, !PT ;  /* 0x0000000100040812 */ /* 0x000fe200078ec0ff */
[----:B------:R-:W-:-:S03]  /*2b90*/  @!P0 FADD.FTZ R0, R6, 128 ;  /* 0x4300000006008421 */ /* 0x000fc60000010000 */
[----:B------:R-:W-:-:S04]  /*2ba0*/  @P0 IADD3 R4, PT, PT, R7, 0x80fffff, R4 ;  /* 0x080fffff07040810 */ /* 0x000fc80007ffe004 */
[----:B------:R-:W-:-:S07]  /*2bb0*/  @P0 SHF.R.U32.HI R0, RZ, 0x15, R4 ;  /* 0x00000015ff000819 */ /* 0x000fce0000011604 */
.L_x_57:
[----:B------:R-:W-:Y:S05]  /*2bc0*/  BSYNC.RECONVERGENT B0 ;  /* 0x0000000000007941 */ /* 0x000fea0003800200 */
.L_x_56:
[----:B------:R-:W-:-:S05]  /*2bd0*/  LOP3.LUT R5, R0, 0x80, R5, 0xf8, !PT ;  /* 0x0000008000057812 */ /* 0x000fca00078ef805 */
[----:B------:R0:W-:Y:S01]  /*2be0*/  STG.E.U8 desc[UR36][R2.64], R5 ;  /* 0x0000000502007986 */ /* 0x0001e2000c101124 */
[----:B------:R-:W-:Y:S05]  /*2bf0*/  BRA `(.L_x_42) ;  /* 0x0000000400b07947 */ /* 0x000fea0003800000 */
.L_x_52:
[----:B-1----:R1:W-:Y:S01]  /*2c00*/  STG.E.U16 desc[UR36][R2.64], R5 ;  /* 0x0000000502007986 */ /* 0x0023e2000c101524 */
[----:B------:R-:W-:Y:S05]  /*2c10*/  BRA `(.L_x_42) ;  /* 0x0000000400a87947 */ /* 0x000fea0003800000 */
.L_x_49:
        /* <DEDUP_REMOVED lines=8> */
[----:B-1----:R-:W-:-:S06]  /*2ca0*/  SHF.L.U32 R5, R5, 0x10, RZ ;  /* 0x0000001005057819 */ /* 0x002fcc00000006ff */
[----:B------:R-:W1:Y:S02]  /*2cb0*/  F2I.FTZ.U32.TRUNC.NTZ R5, R5 ;  /* 0x0000000500057305 */ /* 0x000e64000021f000 */
[----:B-1----:R1:W-:Y:S01]  /*2cc0*/  STG.E.U16 desc[UR36][R2.64], R5 ;  /* 0x0000000502007986 */ /* 0x0023e2000c101524 */
[----:B------:R-:W-:Y:S05]  /*2cd0*/  BRA `(.L_x_42) ;  /* 0x0000000400787947 */ /* 0x000fea0003800000 */
.L_x_60:
[----:B-1----:R-:W-:Y:S01]  /*2ce0*/  IMAD.U32 R5, R5, 0x10000, RZ ;  /* 0x0001000005057824 */ /* 0x002fe200078e00ff */
[----:B------:R-:W-:Y:S01]  /*2cf0*/  BSSY.RECONVERGENT B0, `(.L_x_61) ;  /* 0x0000014000007945 */ /* 0x000fe20003800200 */
[----:B0-----:R-:W-:-:S03]  /*2d00*/  IMAD.MOV.U32 R0, RZ, RZ, 0x80 ;  /* 0x00000080ff007424 */ /* 0x001fc600078e00ff */
[----:B------:R-:W-:-:S04]  /*2d10*/  LOP3.LUT R4, R5, 0x7fffffff, RZ, 0xc0, !PT ;  /* 0x7fffffff05047812 */ /* 0x000fc800078ec0ff */
[----:B------:R-:W-:-:S13]  /*2d20*/  ISETP.GT.U32.AND P0, PT, R4, 0x437fffff, PT ;  /* 0x437fffff0400780c */ /* 0x000fda0003f04070 */
[----:B------:R-:W-:Y:S05]  /*2d30*/  @P0 BRA `(.L_x_62) ;  /* 0x00000000003c0947 */ /* 0x000fea0003800000 */
[----:B------:R-:W-:-:S13]  /*2d40*/  ISETP.GT.U32.AND P0, PT, R4, 0x3bffffff, PT ;  /* 0x3bffffff0400780c */ /* 0x000fda0003f04070 */
[----:B------:R-:W-:Y:S05]  /*2d50*/  @P0 BRA `(.L_x_63) ;  /* 0x0000000000140947 */ /* 0x000fea0003800000 */
[----:B------:R-:W-:-:S05]  /*2d60*/  FADD.FTZ R0, R4, 8192 ;  /* 0x4600000004007421 */ /* 0x000fca0000010000 */
[----:B------:R-:W-:Y:S02]  /*2d70*/  LOP3.LUT P0, R4, R0, 0xff, RZ, 0xc0, !PT ;  /* 0x000000ff00047812 */ /* 0x000fe4000780c0ff */
[----:B------:R-:W-:-:S11]  /*2d80*/  PRMT R0, RZ, 0x7610, R0 ;  /* 0x00007610ff007816 */ /* 0x000fd60000000000 */
[----:B------:R-:W-:Y:S05]  /*2d90*/  @!P0 BRA `(.L_x_62) ;  /* 0x0000000000248947 */ /* 0x000fea0003800000 */
[----:B------:R-:W-:Y:S05]  /*2da0*/  BRA `(.L_x_64) ;  /* 0x0000000000147947 */ /* 0x000fea0003800000 */
.L_x_63:
[----:B------:R-:W-:-:S04]  /*2db0*/  SHF.R.U32.HI R0, RZ, 0x14, R5 ;  /* 0x00000014ff007819 */ /* 0x000fc80000011605 */
[----:B------:R-:W-:-:S04]  /*2dc0*/  LOP3.LUT R0, R0, 0x1, RZ, 0xc0, !PT ;  /* 0x0000000100007812 */ /* 0x000fc800078ec0ff */
[----:B------:R-:W-:-:S04]  /*2dd0*/  IADD3 R0, PT, PT, R5, 0x487ffff, R0 ;  /* 0x0487ffff05007810 */ /* 0x000fc80007ffe000 */
[----:B------:R-:W-:-:S04]  /*2de0*/  SHF.R.U32.HI R0, RZ, 0x14, R0 ;  /* 0x00000014ff007819 */ /* 0x000fc80000011600 */
[----:B------:R-:W-:-:S07]  /*2df0*/  LOP3.LUT R4, R0, 0xff, RZ, 0xc0, !PT ;  /* 0x000000ff00047812 */ /* 0x000fce00078ec0ff */
.L_x_64:
[----:B------:R-:W-:-:S04]  /*2e00*/  SHF.R.U32.HI R5, RZ, 0x18, R5 ;  /* 0x00000018ff057819 */ /* 0x000fc80000011605 */
[----:B------:R-:W-:-:S04]  /*2e10*/  LOP3.LUT R4, R4, 0x80, R5, 0xf8, !PT ;  /* 0x0000008004047812 */ /* 0x000fc800078ef805 */
[----:B------:R-:W-:-:S07]  /*2e20*/  PRMT R0, R4, 0x7610, R0 ;  /* 0x0000761004007816 */ /* 0x000fce0000000000 */
.L_x_62:
[----:B------:R-:W-:Y:S05]  /*2e30*/  BSYNC.RECONVERGENT B0 ;  /* 0x0000000000007941 */ /* 0x000fea0003800200 */
.L_x_61:
[----:B------:R0:W-:Y:S01]  /*2e40*/  STG.E.U8 desc[UR36][R2.64], R0 ;  /* 0x0000000002007986 */ /* 0x0001e2000c101124 */
[----:B------:R-:W-:Y:S05]  /*2e50*/  BRA `(.L_x_42) ;  /* 0x0000000400187947 */ /* 0x000fea0003800000 */
.L_x_59:
[----:B-1----:R-:W-:Y:S01]  /*2e60*/  IMAD.U32 R5, R5, 0x10000, RZ ;  /* 0x0001000005057824 */ /* 0x002fe200078e00ff */
[----:B------:R-:W-:Y:S01]  /*2e70*/  BSSY.RECONVERGENT B0, `(.L_x_65) ;  /* 0x0000014000007945 */ /* 0x000fe20003800200 */
[----:B0-----:R-:W-:-:S03]  /*2e80*/  MOV R0, 0x80 ;  /* 0x0000008000007802 */ /* 0x001fc60000000f00 */
        /* <DEDUP_REMOVED lines=10> */
.L_x_67:
[----:B------:R-:W-:-:S04]  /*2f30*/  SHF.R.U32.HI R0, RZ, 0x15, R5 ;  /* 0x00000015ff007819 */ /* 0x000fc80000011605 */
[----:B------:R-:W-:-:S04]  /*2f40*/  LOP3.LUT R0, R0, 0x1, RZ, 0xc0, !PT ;  /* 0x0000000100007812 */ /* 0x000fc800078ec0ff */
[----:B------:R-:W-:-:S04]  /*2f50*/  IADD3 R0, PT, PT, R5, 0x88fffff, R0 ;  /* 0x088fffff05007810 */ /* 0x000fc80007ffe000 */
[----:B------:R-:W-:-:S04]  /*2f60*/  SHF.R.U32.HI R0, RZ, 0x15, R0 ;  /* 0x00000015ff007819 */ /* 0x000fc80000011600 */
[----:B------:R-:W-:-:S07]  /*2f70*/  LOP3.LUT R4, R0, 0xff, RZ, 0xc0, !PT ;  /* 0x000000ff00047812 */ /* 0x000fce00078ec0ff */
.L_x_68:
[----:B------:R-:W-:-:S04]  /*2f80*/  SHF.R.U32.HI R5, RZ, 0x18, R5 ;  /* 0x00000018ff057819 */ /* 0x000fc80000011605 */
[----:B------:R-:W-:-:S04]  /*2f90*/  LOP3.LUT R4, R4, 0x80, R5, 0xf8, !PT ;  /* 0x0000008004047812 */ /* 0x000fc800078ef805 */
[----:B------:R-:W-:-:S07]  /*2fa0*/  PRMT R0, R4, 0x7610, R0 ;  /* 0x0000761004007816 */ /* 0x000fce0000000000 */
.L_x_66:
[----:B------:R-:W-:Y:S05]  /*2fb0*/  BSYNC.RECONVERGENT B0 ;  /* 0x0000000000007941 */ /* 0x000fea0003800200 */
.L_x_65:
[----:B------:R0:W-:Y:S01]  /*2fc0*/  STG.E.U8 desc[UR36][R2.64], R0 ;  /* 0x0000000002007986 */ /* 0x0001e2000c101124 */
[----:B------:R-:W-:Y:S05]  /*2fd0*/  BRA `(.L_x_42) ;  /* 0x0000000000b87947 */ /* 0x000fea0003800000 */
.L_x_58:
[----:B------:R-:W-:-:S09]  /*2fe0*/  UISETP.NE.AND UP0, UPT, UR4, 0x1c, UPT ;  /* 0x0000001c0400788c */ /* 0x000fd2000bf05270 */
[----:B------:R-:W-:Y:S05]  /*2ff0*/  BRA.U !UP0, `(.L_x_69) ;  /* 0x0000000108a47547 */ /* 0x000fea000b800000 */
[----:B------:R-:W-:-:S09]  /*3000*/  UISETP.NE.AND UP0, UPT, UR4, 0x1d, UPT ;  /* 0x0000001d0400788c */ /* 0x000fd2000bf05270 */
[----:B------:R-:W-:Y:S05]  /*3010*/  BRA.U !UP0, `(.L_x_70) ;  /* 0x00000001088c7547 */ /* 0x000fea000b800000 */
[----:B------:R-:W-:-:S09]  /*3020*/  UISETP.NE.AND UP0, UPT, UR4, 0x2c, UPT ;  /* 0x0000002c0400788c */ /* 0x000fd2000bf05270 */
[----:B------:R-:W-:Y:S05]  /*3030*/  BRA.U !UP0, `(.L_x_71) ;  /* 0x0000000108447547 */ /* 0x000fea000b800000 */
.L_x_41:
[----:B0-----:R-:W-:Y:S01]  /*3040*/  MOV R0, 0x0 ;  /* 0x0000000000007802 */ /* 0x001fe20000000f00 */
[----:B------:R-:W0:Y:S01]  /*3050*/  LDCU.64 UR6, c[0x4][0x128] ;  /* 0x01002500ff0677ac */ /* 0x000e220008000a00 */
[----:B------:R-:W-:Y:S02]  /*3060*/  HFMA2 R12, -RZ, RZ, 0, 5.9604644775390625e-08 ;  /* 0x00000001ff0c7431 */ /* 0x000fe400000001ff */
[----:B------:R-:W-:Y:S01]  /*3070*/  IMAD.MOV.U32 R8, RZ, RZ, 0x65 ;  /* 0x00000065ff087424 */ /* 0x000fe200078e00ff */
[----:B------:R2:W3:Y:S01]  /*3080*/  LDC.64 R2, c[0x4][R0] ;  /* 0x0100000000027b82 */ /* 0x0004e20000000a00 */
[----:B------:R-:W4:Y:S01]  /*3090*/  LDCU.64 UR8, c[0x4][0x130] ;  /* 0x01002600ff0877ac */ /* 0x000f220008000a00 */
[----:B------:R-:W-:Y:S01]  /*30a0*/  IMAD.MOV.U32 R13, RZ, RZ, RZ ;  /* 0x000000ffff0d7224 */ /* 0x000fe200078e00ff */
[----:B------:R-:W5:Y:S01]  /*30b0*/  LDCU.64 UR4, c[0x4][0x40] ;  /* 0x01000800ff0477ac */ /* 0x000f620008000a00 */
[----:B0-----:R-:W-:Y:S02]  /*30c0*/  IMAD.U32 R4, RZ, RZ, UR6 ;  /* 0x00000006ff047e24 */ /* 0x001fe4000f8e00ff */
[----:B-1----:R-:W-:-:S02]  /*30d0*/  IMAD.U32 R5, RZ, RZ, UR7 ;  /* 0x00000007ff057e24 */ /* 0x002fc4000f8e00ff */
[----:B----4-:R-:W-:Y:S01]  /*30e0*/  IMAD.U32 R6, RZ, RZ, UR8 ;  /* 0x00000008ff067e24 */ /* 0x010fe2000f8e00ff */
[----:B------:R-:W-:Y:S01]  /*30f0*/  MOV R7, UR9 ;  /* 0x0000000900077c02 */ /* 0x000fe20008000f00 */
[----:B-----5:R-:W-:Y:S02]  /*3100*/  IMAD.U32 R10, RZ, RZ, UR4 ;  /* 0x00000004ff0a7e24 */ /* 0x020fe4000f8e00ff */
[----:B--2---:R-:W-:-:S07]  /*3110*/  IMAD.U32 R11, RZ, RZ, UR5 ;  /* 0x00000005ff0b7e24 */ /* 0x004fce000f8e00ff */
[----:B------:R-:W-:-:S07]  /*3120*/  LEPC R20, `(.L_x_72) ;  /* 0x000000001014794e */ /* 0x000fce0000000000 */
[----:B---3--:R-:W-:Y:S05]  /*3130*/  CALL.ABS.NOINC R2 ;  /* 0x0000000002007343 */ /* 0x008fea0003c00000 */
.L_x_72:
[----:B------:R-:W-:Y:S05]  /*3140*/  BRA `(.L_x_42) ;  /* 0x00000000005c7947 */ /* 0x000fea0003800000 */
.L_x_71:
[----:B-1----:R-:W-:-:S05]  /*3150*/  IMAD.U32 R5, R5, 0x10000, RZ ;  /* 0x0001000005057824 */ /* 0x002fca00078e00ff */
[----:B------:R-:W-:-:S04]  /*3160*/  SHF.R.U32.HI R6, RZ, 0x17, R5 ;  /* 0x00000017ff067819 */ /* 0x000fc80000011605 */
[----:B------:R-:W-:-:S04]  /*3170*/  LOP3.LUT R4, R6, 0xff, RZ, 0xc0, !PT ;  /* 0x000000ff06047812 */ /* 0x000fc800078ec0ff */
[----:B------:R-:W-:-:S13]  /*3180*/  ISETP.NE.AND P1, PT, R4, 0xff, PT ;  /* 0x000000ff0400780c */ /* 0x000fda0003f25270 */
[--C-:B0-----:R-:W-:Y:S02]  /*3190*/  @P1 SHF.R.U32.HI R0, RZ, 0x16, R5.reuse ;  /* 0x00000016ff001819 */ /* 0x101fe40000011605 */
[----:B------:R-:W-:Y:S01]  /*31a0*/  @P1 LOP3.LUT P0, RZ, R4, 0x3fffff, R5, 0xf8, !PT ;  /* 0x003fffff04ff1812 */ /* 0x000fe2000780f805 */
[----:B------:R-:W-:Y:S01]  /*31b0*/  IMAD.MOV.U32 R5, RZ, RZ, 0xff ;  /* 0x000000ffff057424 */ /* 0x000fe200078e00ff */
[----:B------:R-:W-:-:S04]  /*31c0*/  @P1 LOP3.LUT R0, R0, 0x1, RZ, 0xc0, !PT ;  /* 0x0000000100001812 */ /* 0x000fc800078ec0ff */
[----:B------:R-:W-:Y:S02]  /*31d0*/  @P1 ISETP.EQ.U32.AND P2, PT, R0, 0x1, P0 ;  /* 0x000000010000180c */ /* 0x000fe40000742070 */
[----:B------:R-:W-:Y:S02]  /*31e0*/  PLOP3.LUT P0, PT, PT, PT, PT, 0x80, 0x8 ;  /* 0x000000000008781c */ /* 0x000fe40003f0f070 */
[----:B------:R-:W-:Y:S02]  /*31f0*/  @P1 PLOP3.LUT P0, PT, P2, PT, PT, 0x80, 0x8 ;  /* 0x000000000008181c */ /* 0x000fe4000170f070 */
[----:B------:R-:W-:-:S11]  /*3200*/  @P1 IADD3 R0, PT, PT, R6, 0x1, RZ ;  /* 0x0000000106001810 */ /* 0x000fd60007ffe0ff */
[----:B------:R-:W-:-:S04]  /*3210*/  @!P0 IMAD.MOV R0, RZ, RZ, R6 ;  /* 0x000000ffff008224 */ /* 0x000fc800078e0206 */
[----:B------:R-:W-:-:S05]  /*3220*/  @P1 IMAD.MOV.U32 R5, RZ, RZ, R0 ;  /* 0x000000ffff051224 */ /* 0x000fca00078e0000 */
[----:B------:R0:W-:Y:S01]  /*3230*/  STG.E.U8 desc[UR36][R2.64], R5 ;  /* 0x0000000502007986 */ /* 0x0001e2000c101124 */
[----:B------:R-:W-:Y:S05]  /*3240*/  BRA `(.L_x_42) ;  /* 0x00000000001c7947 */ /* 0x000fea0003800000 */
.L_x_70:
[----:B-1----:R-:W-:-:S06]  /*3250*/  IMAD.U32 R5, R5, 0x10000, RZ ;  /* 0x0001000005057824 */ /* 0x002fcc00078e00ff */
[----:B------:R-:W1:Y:S02]  /*3260*/  F2I.U64.TRUNC R4, R5 ;  /* 0x0000000500047311 */ /* 0x000e64000020d800 */
[----:B-1----:R1:W-:Y:S01]  /*3270*/  STG.E.64 desc[UR36][R2.64], R4 ;  /* 0x0000000402007986 */ /* 0x0023e2000c101b24 */
[----:B------:R-:W-:Y:S05]  /*3280*/  BRA `(.L_x_42) ;  /* 0x00000000000c7947 */ /* 0x000fea0003800000 */
.L_x_69:
[----:B-1----:R-:W-:-:S06]  /*3290*/  SHF.L.U32 R5, R5, 0x10, RZ ;  /* 0x0000001005057819 */ /* 0x002fcc00000006ff */
[----:B------:R-:W1:Y:S02]  /*32a0*/  F2I.FTZ.U32.TRUNC.NTZ R5, R5 ;  /* 0x0000000500057305 */ /* 0x000e64000021f000 */
[----:B-1----:R1:W-:Y:S02]  /*32b0*/  STG.E desc[UR36][R2.64], R5 ;  /* 0x0000000502007986 */ /* 0x0023e4000c101924 */
.L_x_42:
[----:B------:R-:W-:-:S07]  /*32c0*/  VIADD R17, R17, 0x80 ;  /* 0x0000008011117836 */ /* 0x000fce0000000000 */
.L_x_1:
[----:B------:R-:W-:Y:S05]  /*32d0*/  BSYNC.RECONVERGENT B6 ;  /* 0x0000000000067941 */ /* 0x000fea0003800200 */
.L_x_0:
[----:B------:R-:W5:Y:S01]  /*32e0*/  LDCU UR4, c[0x0][0x380] ;  /* 0x00007000ff0477ac */ /* 0x000f620008000800 */
[----:B------:R-:W-:Y:S01]  /*32f0*/  BSSY.RECONVERGENT B6, `(.L_x_73) ;  /* 0x000031f000067945 */ /* 0x000fe20003800200 */
[----:B-----5:R-:W-:-:S13]  /*3300*/  ISETP.GE.AND P0, PT, R17, UR4, PT ;  /* 0x0000000411007c0c */ /* 0x020fda000bf06270 */
[----:B------:R-:W-:Y:S05]  /*3310*/  @P0 BRA `(.L_x_74) ;  /* 0x0000003000700947 */ /* 0x000fea0003800000 */
[----:B------:R-:W5:Y:S01]  /*3320*/  LDCU UR4, c[0x0][0x388] ;  /* 0x00007100ff0477ac */ /* 0x000f620008000800 */
[----:B0-----:R-:W-:Y:S02]  /*3330*/  IMAD.MOV.U32 R0, RZ, RZ, RZ ;  /* 0x000000ffff007224 */ /* 0x001fe400078e00ff */
[----:B------:R-:W-:Y:S01]  /*3340*/  IMAD.MOV.U32 R16, RZ, RZ, RZ ;  /* 0x000000ffff107224 */ /* 0x000fe200078e00ff */
[----:B-----5:R-:W-:-:S09]  /*3350*/  UISETP.NE.AND UP0, UPT, UR4, URZ, UPT ;  /* 0x000000ff0400728c */ /* 0x020fd2000bf05270 */
[----:B------:R-:W-:Y:S05]  /*3360*/  BRA.U !UP0, `(.L_x_75) ;  /* 0x0000001108a87547 */ /* 0x000fea000b800000 */
[----:B------:R-:W1:Y:S01]  /*3370*/  LDCU.64 UR4, c[0x0][0x390] ;  /* 0x00007200ff0477ac */ /* 0x000e620008000a00 */
[----:B------:R-:W-:Y:S01]  /*3380*/  HFMA2 R16, -RZ, RZ, 0, 0 ;  /* 0x00000000ff107431 */ /* 0x000fe200000001ff */
[----:B------:R-:W0:Y:S01]  /*3390*/  LDCU UR6, c[0x0][0x38c] ;  /* 0x00007180ff0677ac */ /* 0x000e220008000800 */
[----:B------:R-:W5:Y:S01]  /*33a0*/  LDCU.64 UR8, c[0x0][0x4b8] ;  /* 0x00009700ff0877ac */ /* 0x000f620008000a00 */
[----:B------:R-:W-:Y:S02]  /*33b0*/  UISETP.NE.AND UP0, UPT, UR40, URZ, UPT ;  /* 0x000000ff2800728c */ /* 0x000fe4000bf05270 */
[----:B-1234-:R-:W-:-:S05]  /*33c0*/  IMAD.HI.U32 R2, R17, UR4, R16 ;  /* 0x0000000411027c27 */ /* 0x01efca000f8e0010 */
[----:B------:R-:W-:-:S05]  /*33d0*/  SHF.R.U32.HI R3, RZ, UR5, R2 ;  /* 0x00000005ff037c19 */ /* 0x000fca0008011602 */
[----:B------:R-:W-:-:S04]  /*33e0*/  IMAD.MOV R0, RZ, RZ, -R3 ;  /* 0x000000ffff007224 */ /* 0x000fc800078e0a03 */
[----:B0-----:R-:W-:-:S04]  /*33f0*/  IMAD R0, R0, UR6, R17 ;  /* 0x0000000600007c24 */ /* 0x001fc8000f8e0211 */
[C---:B-----5:R-:W-:Y:S02]  /*3400*/  IMAD R16, R0.reuse, UR8, RZ ;  /* 0x0000000800107c24 */ /* 0x060fe4000f8e02ff */
        /* <DEDUP_REMOVED lines=15> */
[----:B------:R-:W-:Y:S01]  /*3500*/  MOV R4, RZ ;  /* 0x000000ff00047202 */ /* 0x000fe20000000f00 */
[----:B------:R-:W1:Y:S01]  /*3510*/  LDCU UR6, c[0x0][0x3a4] ;  /* 0x00007480ff0677ac */ /* 0x000e620008000800 */
[----:B------:R-:W2:Y:S01]  /*3520*/  LDCU.64 UR8, c[0x0][0x4c8] ;  /* 0x00009900ff0877ac */ /* 0x000ea20008000a00 */
[----:B------:R-:W-:Y:S02]  /*3530*/  UISETP.NE.AND UP0, UPT, UR38, 0x3, UPT ;  /* 0x000000032600788c */ /* 0x000fe4000bf05270 */
[----:B0-----:R-:W-:-:S05]  /*3540*/  IMAD.HI.U32 R2, R5, UR4, R4 ;  /* 0x0000000405027c27 */ /* 0x001fca000f8e0004 */
[----:B------:R-:W-:-:S05]  /*3550*/  SHF.R.U32.HI R3, RZ, UR5, R2 ;  /* 0x00000005ff037c19 */ /* 0x000fca0008011602 */
[----:B------:R-:W-:-:S04]  /*3560*/  IMAD.MOV R4, RZ, RZ, -R3 ;  /* 0x000000ffff047224 */ /* 0x000fc800078e0a03 */
        /* <DEDUP_REMOVED lines=17> */
[----:B------:R-:W-:Y:S01]  /*3680*/  HFMA2 R4, -RZ, RZ, 0, 0 ;  /* 0x00000000ff047431 */ /* 0x000fe200000001ff */
        /* <DEDUP_REMOVED lines=16> */
[----:B-1----:R-:W-:-:S04]  /*3790*/  SHF.R.U32.HI R5, RZ, UR4, R4 ;  /* 0x00000004ff057c19 */ /* 0x002fc80008011604 */
[----:B------:R-:W-:-:S05]  /*37a0*/  IADD3 R2, PT, PT, -R5, RZ, RZ ;  /* 0x000000ff05027210 */ /* 0x000fca0007ffe1ff */
        /* <DEDUP_REMOVED lines=225> */
[----:B------:R-:W-:-:S05]  /*45c0*/  SHF.R.U32.HI R2, RZ, UR5, R2 ;  /* 0x00000005ff027c19 */ /* 0x000fca0008011602 */
[----:B------:R-:W-:-:S04]  /*45d0*/  IMAD.MOV R3, RZ, RZ, -R2 ;  /* 0x000000ffff037224 */ /* 0x000fc800078e0a02 */
[----:B-1----:R-:W-:-:S04]  /*45e0*/  IMAD R5, R3, UR6, R5 ;  /* 0x0000000603057c24 */ /* 0x002fc8000f8e0205 */
[C---:B--2---:R-:W-:Y:S02]  /*45f0*/  IMAD R16, R5.reuse, UR8, R16 ;  /* 0x0000000805107c24 */ /* 0x044fe4000f8e0210 */
[----:B------:R-:W-:-:S07]  /*4600*/  IMAD R0, R5, UR9, R0 ;  /* 0x0000000905007c24 */ /* 0x000fce000f8e0200 */
.L_x_75:
[----:B------:R-:W1:Y:S01]  /*4610*/  LDCU.64 UR6, c[0x0][0x588] ;  /* 0x0000b100ff0677ac */ /* 0x000e620008000a00 */
[----:B------:R-:W-:-:S04]  /*4620*/  UPRMT UR4, UR41, 0x9910, URZ ;  /* 0x0000991029047896 */ /* 0x000fc800080000ff */
[----:B------:R-:W-:Y:S01]  /*4630*/  UISETP.GT.AND UP0, UPT, UR4, 0x9, UPT ;  /* 0x000000090400788c */ /* 0x000fe2000bf04270 */
[----:B-1234-:R-:W-:-:S04]  /*4640*/  IADD3 R2, P0, PT, R0, UR6, RZ ;  /* 0x0000000600027c10 */ /* 0x01efc8000ff1e0ff */
[----:B------:R-:W-:-:S04]  /*4650*/  IADD3.X R3, PT, PT, RZ, UR7, RZ, P0, !PT ;  /* 0x00000007ff037c10 */ /* 0x000fc800087fe4ff */
        /* <DEDUP_REMOVED lines=13> */
.L_x_79:
[----:B------:R-:W2:Y:S02]  /*4730*/  LDG.E.U8 R2, desc[UR36][R2.64] ;  /* 0x0000002402027981 */ /* 0x000ea4000c1e1100 */
[----:B--2---:R-:W-:-:S04]  /*4740*/  I2FP.F32.U32 R0, R2 ;  /* 0x0000000200007245 */ /* 0x004fc80000201000 */
[----:B------:R-:W-:Y:S01]  /*4750*/  F2FP.BF16.F32.PACK_AB R0, RZ, R0 ;  /* 0x00000000ff00723e */ /* 0x000fe200000010ff */
[----:B------:R-:W-:Y:S06]  /*4760*/  BRA `(.L_x_81) ;  /* 0x0000000c00847947 */ /* 0x000fec0003800000 */
.L_x_78:
        /* <DEDUP_REMOVED lines=10> */
.L_x_83:
[----:B------:R-:W2:Y:S02]  /*4810*/  LDG.E R2, desc[UR36][R2.64] ;  /* 0x0000002402027981 */ /* 0x000ea4000c1e1900 */
[----:B--2---:R-:W-:-:S04]  /*4820*/  I2FP.F32.S32 R0, R2 ;  /* 0x0000000200007245 */ /* 0x004fc80000201400 */
[----:B------:R-:W-:Y:S01]  /*4830*/  F2FP.BF16.F32.PACK_AB R0, RZ, R0 ;  /* 0x00000000ff00723e */ /* 0x000fe200000010ff */
[----:B------:R-:W-:Y:S06]  /*4840*/  BRA `(.L_x_81) ;  /* 0x0000000c004c7947 */ /* 0x000fec0003800000 */
.L_x_82:
[----:B------:R-:W2:Y:S02]  /*4850*/  LDG.E.U16 R2, desc[UR36][R2.64] ;  /* 0x0000002402027981 */ /* 0x000ea4000c1e1500 */
[----:B--2---:R-:W0:Y:S02]  /*4860*/  I2F.S16 R0, R2 ;  /* 0x0000000200007306 */ /* 0x004e240000101400 */
[----:B0-----:R-:W-:Y:S01]  /*4870*/  F2FP.BF16.F32.PACK_AB R0, RZ, R0 ;  /* 0x00000000ff00723e */ /* 0x001fe200000010ff */
[----:B------:R-:W-:Y:S06]  /*4880*/  BRA `(.L_x_81) ;  /* 0x0000000c003c7947 */ /* 0x000fec0003800000 */
.L_x_77:
        /* <DEDUP_REMOVED lines=9> */
.L_x_85:
[----:B------:R-:W2:Y:S02]  /*4920*/  LDG.E.U16 R0, desc[UR36][R2.64] ;  /* 0x0000002402007981 */ /* 0x000ea4000c1e1500 */
[----:B--2---:R-:W-:-:S05]  /*4930*/  HADD2.F32 R0, -RZ, R0.H0_H0 ;  /* 0x20000000ff007230 */ /* 0x004fca0000004100 */
[----:B------:R-:W-:Y:S01]  /*4940*/  F2FP.BF16.F32.PACK_AB R0, RZ, R0 ;  /* 0x00000000ff00723e */ /* 0x000fe200000010ff */
[----:B------:R-:W-:Y:S06]  /*4950*/  BRA `(.L_x_81) ;  /* 0x0000000c00087947 */ /* 0x000fec0003800000 */
.L_x_84:
        /* <DEDUP_REMOVED lines=9> */
.L_x_87:
[----:B------:R-:W2:Y:S02]  /*49f0*/  LDG.E.U16 R2, desc[UR36][R2.64] ;  /* 0x0000002402027981 */ /* 0x000ea4000c1e1500 */
[----:B--2---:R-:W-:-:S05]  /*4a00*/  HADD2.F32 R0, -RZ, R2.H0_H0 ;  /* 0x20000002ff007230 */ /* 0x004fca0000004100 */
[----:B------:R-:W-:Y:S01]  /*4a10*/  F2FP.BF16.F32.PACK_AB R0, RZ, R0 ;  /* 0x00000000ff00723e */ /* 0x000fe200000010ff */
[----:B------:R-:W-:Y:S06]  /*4a20*/  BRA `(.L_x_81) ;  /* 0x0000000800d47947 */ /* 0x000fec0003800000 */
.L_x_86:
        /* <DEDUP_REMOVED lines=8> */
.L_x_76:
        /* <DEDUP_REMOVED lines=13> */
.L_x_90:
        /* <DEDUP_REMOVED lines=8> */
.L_x_89:
        /* <DEDUP_REMOVED lines=16> */
[C---:B------:R-:W-:Y:S02]  /*4d00*/  SHF.L.U32 R6, R4.reuse, R5, RZ ;  /* 0x0000000504067219 */ /* 0x040fe400000006ff */
[----:B------:R-:W-:Y:S02]  /*4d10*/  IADD3 R5, PT, PT, R4, 0x1000000, RZ ;  /* 0x0100000004057810 */ /* 0x000fe40007ffe0ff */
[----:B------:R-:W-:Y:S02]  /*4d20*/  LEA.HI R6, R6, -R7, RZ, 0x1c ;  /* 0x8000000706067211 */ /* 0x000fe400078fe0ff */
[----:B------:R-:W-:-:S03]  /*4d30*/  SHF.R.S32.HI R5, RZ, 0x8, R5 ;  /* 0x00000008ff057819 */ /* 0x000fc60000011405 */
[----:B------:R-:W-:-:S05]  /*4d40*/  VIADD R6, R6, 0x3c000000 ;  /* 0x3c00000006067836 */ /* 0x000fca0000000000 */
[----:B------:R-:W-:-:S04]  /*4d50*/  LOP3.LUT R5, R6, 0x7f800000, R5, 0xf8, !PT ;  /* 0x7f80000006057812 */ /* 0x000fc800078ef805 */
[----:B------:R-:W-:-:S04]  /*4d60*/  SEL R5, R5, RZ, P0 ;  /* 0x000000ff05057207 */ /* 0x000fc80000000000 */
[----:B------:R-:W-:-:S04]  /*4d70*/  LOP3.LUT R5, R5, 0x80000000, R0, 0xf8, !PT ;  /* 0x8000000005057812 */ /* 0x000fc800078ef800 */
[----:B------:R-:W-:-:S04]  /*4d80*/  F2FP.BF16.F32.PACK_AB R5, RZ, R5 ;  /* 0x00000005ff05723e */ /* 0x000fc800000010ff */
[----:B------:R-:W-:Y:S01]  /*4d90*/  PRMT R0, R5, 0x7610, R0 ;  /* 0x0000761005007816 */ /* 0x000fe20000000000 */
[----:B------:R-:W-:Y:S06]  /*4da0*/  BRA `(.L_x_81) ;  /* 0x0000000400f47947 */ /* 0x000fec0003800000 */
.L_x_92:
[----:B------:R-:W2:Y:S02]  /*4db0*/  LDG.E.U8 R2, desc[UR36][R2.64] ;  /* 0x0000002402027981 */ /* 0x000ea4000c1e1100 */
[C---:B--2---:R-:W-:Y:S01]  /*4dc0*/  IMAD.SHL.U32 R0, R2.reuse, 0x2000000, RZ ;  /* 0x0200000002007824 */ /* 0x044fe200078e00ff */
[----:B------:R-:W-:-:S04]  /*4dd0*/  SHF.L.U32 R5, R2, 0x8, RZ ;  /* 0x0000000802057819 */ /* 0x000fc800000006ff */
[----:B------:R-:W-:-:S13]  /*4de0*/  ISETP.GE.U32.AND P0, PT, R0, 0x8000000, PT ;  /* 0x080000000000780c */ /* 0x000fda0003f06070 */
[C---:B------:R-:W-:Y:S02]  /*4df0*/  @!P0 LOP3.LUT R4, R5.reuse, 0x7f00, RZ, 0xc0, !PT ;  /* 0x00007f0005048812 */ /* 0x040fe400078ec0ff */
[----:B------:R-:W-:Y:S02]  /*4e00*/  @P0 LEA.HI R0, R0, 0x70000000, RZ, 0x1c ;  /* 0x7000000000000811 */ /* 0x000fe400078fe0ff */
[----:B------:R-:W-:Y:S02]  /*4e10*/  @!P0 LOP3.LUT R4, R4, 0x3f000000, RZ, 0xfc, !PT ;  /* 0x3f00000004048812 */ /* 0x000fe400078efcff */
[----:B------:R-:W-:Y:S01]  /*4e20*/  PRMT R5, R5, 0x9910, RZ ;  /* 0x0000991005057816 */ /* 0x000fe200000000ff */
[----:B------:R-:W-:Y:S02]  /*4e30*/  @P0 FMUL.FTZ R0, R0, 1.9259299443872358531e-34 ;  /* 0x0780000000000820 */ /* 0x000fe40000410000 */
[----:B------:R-:W-:-:S05]  /*4e40*/  @!P0 FADD.FTZ R0, R4, -0.5 ;  /* 0xbf00000004008421 */ /* 0x000fca0000010000 */
[----:B------:R-:W-:-:S04]  /*4e50*/  LOP3.LUT R0, R0, 0x80000000, R5, 0xf8, !PT ;  /* 0x8000000000007812 */ /* 0x000fc800078ef805 */
[----:B------:R-:W-:Y:S01]  /*4e60*/  F2FP.BF16.F32.PACK_AB R0, RZ, R0 ;  /* 0x00000000ff00723e */ /* 0x000fe200000010ff */
[----:B------:R-:W-:Y:S06]  /*4e70*/  BRA `(.L_x_81) ;  /* 0x0000000400c07947 */ /* 0x000fec0003800000 */
.L_x_91:
[----:B------:R0:W5:Y:S01]  /*4e80*/  LDG.E.U16 R0, desc[UR36][R2.64] ;  /* 0x0000002402007981 */ /* 0x000162000c1e1500 */
[----:B------:R-:W-:Y:S05]  /*4e90*/  BRA `(.L_x_81) ;  /* 0x0000000400b87947 */ /* 0x000fea0003800000 */
.L_x_88:
        /* <DEDUP_REMOVED lines=12> */
.L_x_95:
[----:B------:R-:W2:Y:S01]  /*4f60*/  LDG.E.U8 R3, desc[UR36][R2.64] ;  /* 0x0000002402037981 */ /* 0x000ea2000c1e1100 */
[----:B------:R-:W-:Y:S01]  /*4f70*/  BSSY.RECONVERGENT B0, `(.L_x_96) ;  /* 0x0000018000007945 */ /* 0x000fe20003800200 */
[----:B------:R-:W-:Y:S01]  /*4f80*/  IMAD.MOV.U32 R0, RZ, RZ, RZ ;  /* 0x000000ffff007224 */ /* 0x000fe200078e00ff */
        /* <DEDUP_REMOVED lines=8> */
[----:B------:R-:W-:-:S04]  /*5010*/  SHF.R.U32.HI R0, RZ, 0x7, R3 ;  /* 0x00000007ff007819 */ /* 0x000fc80000011603 */
[----:B------:R-:W-:Y:S02]  /*5020*/  SHF.L.U32 R7, R0, 0x1f, RZ ;  /* 0x0000001f00077819 */ /* 0x000fe400000006ff */
        /* <DEDUP_REMOVED lines=8> */
.L_x_99:
[----:B------:R-:W-:Y:S05]  /*50b0*/  BSYNC.RECONVERGENT B1 ;  /* 0x0000000000017941 */ /* 0x000fea0003800200 */
.L_x_98:
[----:B------:R-:W-:Y:S01]  /*50c0*/  IMAD.SHL.U32 R0, R0, 0x100000, RZ ;  /* 0x0010000000007824 */ /* 0x000fe200078e00ff */
[----:B------:R-:W-:-:S04]  /*50d0*/  LEA R2, R2, 0x3b800000, 0x17 ;  /* 0x3b80000002027811 */ /* 0x000fc800078eb8ff */
[----:B------:R-:W-:-:S07]  /*50e0*/  LOP3.LUT R0, R2, R0, R7, 0xfe, !PT ;  /* 0x0000000002007212 */ /* 0x000fce00078efe07 */
.L_x_97:
[----:B------:R-:W-:Y:S05]  /*50f0*/  BSYNC.RECONVERGENT B0 ;  /* 0x0000000000007941 */ /* 0x000fea0003800200 */
.L_x_96:
[----:B------:R-:W-:Y:S01]  /*5100*/  F2FP.BF16.F32.PACK_AB R0, RZ, R0 ;  /* 0x00000000ff00723e */ /* 0x000fe200000010ff */
[----:B------:R-:W-:Y:S06]  /*5110*/  BRA `(.L_x_81) ;  /* 0x0000000400187947 */ /* 0x000fec0003800000 */
.L_x_94:
[----:B------:R-:W2:Y:S01]  /*5120*/  LDG.E.U8 R3, desc[UR36][R2.64] ;  /* 0x0000002402037981 */ /* 0x000ea2000c1e1100 */
[----:B------:R-:W-:Y:S01]  /*5130*/  BSSY.RECONVERGENT B0, `(.L_x_100) ;  /* 0x0000018000007945 */ /* 0x000fe20003800200 */
[----:B------:R-:W-:Y:S02]  /*5140*/  MOV R0, RZ ;  /* 0x000000ff00007202 */ /* 0x000fe40000000f00 */
        /* <DEDUP_REMOVED lines=14> */
[----:B------:R-:W-:Y:S02]  /*5230*/  IADD3 R5, PT, PT, R3, -0x1d, RZ ;  /* 0xffffffe303057810 */ /* 0x000fe40007ffe0ff */
[----:B------:R-:W-:Y:S02]  /*5240*/  IADD3 R2, PT, PT, R2, 0x1e, -R3 ;  /* 0x0000001e02027810 */ /* 0x000fe40007ffe803 */
[----:B------:R-:W-:-:S04]  /*5250*/  SHF.L.U32 R5, R0, R5, RZ ;  /* 0x0000000500057219 */ /* 0x000fc800000006ff */
[----:B------:R-:W-:-:S07]  /*5260*/  LOP3.LUT R0, R5, 0x3, RZ, 0xc0, !PT ;  /* 0x0000000305007812 */ /* 0x000fce00078ec0ff */
.L_x_103:
[----:B------:R-:W-:Y:S05]  /*5270*/  BSYNC.RECONVERGENT B1 ;  /* 0x0000000000017941 */ /* 0x000fea0003800200 */
.L_x_102:
[----:B------:R-:W-:Y:S01]  /*5280*/  IMAD.SHL.U32 R0, R0, 0x200000, RZ ;  /* 0x0020000000007824 */ /* 0x000fe200078e00ff */
[----:B------:R-:W-:-:S04]  /*5290*/  LEA R2, R2, 0x37800000, 0x17 ;  /* 0x3780000002027811 */ /* 0x000fc800078eb8ff */
[----:B------:R-:W-:-:S07]  /*52a0*/  LOP3.LUT R0, R2, R0, R7, 0xfe, !PT ;  /* 0x0000000002007212 */ /* 0x000fce00078efe07 */
.L_x_101:
[----:B------:R-:W-:Y:S05]  /*52b0*/  BSYNC.RECONVERGENT B0 ;  /* 0x0000000000007941 */ /* 0x000fea0003800200 */
.L_x_100:
[----:B------:R-:W-:Y:S01]  /*52c0*/  F2FP.BF16.F32.PACK_AB R0, RZ, R0 ;  /* 0x00000000ff00723e */ /* 0x000fe200000010ff */
[----:B------:R-:W-:Y:S06]  /*52d0*/  BRA `(.L_x_81) ;  /* 0x0000000000a87947 */ /* 0x000fec0003800000 */
.L_x_93:
[----:B------:R-:W-:-:S09]  /*52e0*/  UISETP.NE.AND UP0, UPT, UR4, 0x1c, UPT ;  /* 0x0000001c0400788c */ /* 0x000fd2000bf05270 */
[----:B------:R-:W-:Y:S05]  /*52f0*/  BRA.U !UP0, `(.L_x_104) ;  /* 0x0000000108947547 */ /* 0x000fea000b800000 */
[----:B------:R-:W-:-:S09]  /*5300*/  UISETP.NE.AND UP0, UPT, UR4, 0x1d, UPT ;  /* 0x0000001d0400788c */ /* 0x000fd2000bf05270 */
[----:B------:R-:W-:Y:S05]  /*5310*/  BRA.U !UP0, `(.L_x_105) ;  /* 0x00000001087c7547 */ /* 0x000fea000b800000 */
[----:B------:R-:W-:-:S09]  /*5320*/  UISETP.NE.AND UP0, UPT, UR4, 0x2c, UPT ;  /* 0x0000002c0400788c */ /* 0x000fd2000bf05270 */
[----:B------:R-:W-:Y:S05]  /*5330*/  BRA.U UP0, `(.L_x_80) ;  /* 0x00000001002c7547 */ /* 0x000fea000b800000 */
[----:B------:R-:W2:Y:S01]  /*5340*/  LDG.E.U8 R2, desc[UR36][R2.64] ;  /* 0x0000002402027981 */ /* 0x000ea2000c1e1100 */
[----:B------:R-:W-:Y:S01]  /*5350*/  BSSY.RECONVERGENT B0, `(.L_x_106) ;  /* 0x0000007000007945 */ /* 0x000fe20003800200 */
[----:B------:R-:W-:Y:S01]  /*5360*/  IMAD.MOV.U32 R0, RZ, RZ, 0x400000 ;  /* 0x00400000ff007424 */ /* 0x000fe200078e00ff */
[----:B--2---:R-:W-:-:S13]  /*5370*/  ISETP.NE.AND P0, PT, R2, RZ, PT ;  /* 0x000000ff0200720c */ /* 0x004fda0003f05270 */
[----:B------:R-:W-:Y:S05]  /*5380*/  @!P0 BRA `(.L_x_107) ;  /* 0x00000000000c8947 */ /* 0x000fea0003800000 */
[----:B------:R-:W-:-:S13]  /*5390*/  ISETP.NE.AND P0, PT, R2, 0xff, PT ;  /* 0x000000ff0200780c */ /* 0x000fda0003f05270 */
[----:B------:R-:W-:Y:S01]  /*53a0*/  @!P0 MOV R0, 0x7f800001 ;  /* 0x7f80000100008802 */ /* 0x000fe20000000f00 */
[----:B------:R-:W-:-:S07]  /*53b0*/  @P0 IMAD.SHL.U32 R0, R2, 0x800000, RZ ;  /* 0x0080000002000824 */ /* 0x000fce00078e00ff */
.L_x_107:
[----:B------:R-:W-:Y:S05]  /*53c0*/  BSYNC.RECONVERGENT B0 ;  /* 0x0000000000007941 */ /* 0x000fea0003800200 */
.L_x_106:
[----:B------:R-:W-:Y:S01]  /*53d0*/  F2FP.BF16.F32.PACK_AB R0, RZ, R0 ;  /* 0x00000000ff00723e */ /* 0x000fe200000010ff */
[----:B------:R-:W-:Y:S06]  /*53e0*/  BRA `(.L_x_81) ;  /* 0x0000000000647947 */ /* 0x000fec0003800000 */
.L_x_80:
        /* <DEDUP_REMOVED lines=8> */
[----:B0-----:R-:W-:Y:S01]  /*5470*/  IMAD.U32 R4, RZ, RZ, UR4 ;  /* 0x00000004ff047e24 */ /* 0x001fe2000f8e00ff */
[----:B------:R-:W-:Y:S01]  /*5480*/  MOV R5, UR5 ;  /* 0x0000000500057c02 */ /* 0x000fe20008000f00 */
[----:B-1----:R-:W-:-:S02]  /*5490*/  IMAD.U32 R6, RZ, RZ, UR6 ;  /* 0x00000006ff067e24 */ /* 0x002fc4000f8e00ff */
[----:B------:R-:W-:Y:S01]  /*54a0*/  IMAD.U32 R7, RZ, RZ, UR7 ;  /* 0x00000007ff077e24 */ /* 0x000fe2000f8e00ff */
[----:B---3--:R-:W-:Y:S01]  /*54b0*/  MOV R10, UR8 ;  /* 0x00000008000a7c02 */ /* 0x008fe20008000f00 */
[----:B------:R-:W-:-:S07]  /*54c0*/  IMAD.U32 R11, RZ, RZ, UR9 ;  /* 0x00000009ff0b7e24 */ /* 0x000fce000f8e00ff */
[----:B------:R-:W-:-:S07]  /*54d0*/  LEPC R20, `(.L_x_108) ;  /* 0x000000001014794e */ /* 0x000fce0000000000 */
[----:B--2---:R-:W-:Y:S05]  /*54e0*/  CALL.ABS.NOINC R2 ;  /* 0x0000000002007343 */ /* 0x004fea0003c00000 */
.L_x_108:
[----:B------:R-:W-:Y:S01]  /*54f0*/  PRMT R0, RZ, 0x7610, R0 ;  /* 0x00007610ff007816 */ /* 0x000fe20000000000 */
[----:B------:R-:W-:Y:S06]  /*5500*/  BRA `(.L_x_81) ;  /* 0x00000000001c7947 */ /* 0x000fec0003800000 */
.L_x_105:
[----:B------:R-:W2:Y:S02]  /*5510*/  LDG.E.64 R2, desc[UR36][R2.64] ;  /* 0x0000002402027981 */ /* 0x000ea4000c1e1b00 */
[----:B--2---:R-:W0:Y:S02]  /*5520*/  I2F.U64 R0, R2 ;  /* 0x0000000200007312 */ /* 0x004e240000301000 */
[----:B0-----:R-:W-:Y:S01]  /*5530*/  F2FP.BF16.F32.PACK_AB R0, RZ, R0 ;  /* 0x00000000ff00723e */ /* 0x001fe200000010ff */
[----:B------:R-:W-:Y:S06]  /*5540*/  BRA `(.L_x_81) ;  /* 0x00000000000c7947 */ /* 0x000fec0003800000 */
.L_x_104:
[----:B------:R-:W2:Y:S02]  /*5550*/  LDG.E R2, desc[UR36][R2.64] ;  /* 0x0000002402027981 */ /* 0x000ea4000c1e1900 */
[----:B--2---:R-:W-:-:S04]  /*5560*/  I2FP.F32.U32 R0, R2 ;  /* 0x0000000200007245 */ /* 0x004fc80000201000 */
[----:B------:R-:W-:-:S07]  /*5570*/  F2FP.BF16.F32.PACK_AB R0, RZ, R0 ;  /* 0x00000000ff00723e */ /* 0x000fce00000010ff */
.L_x_81:
[----:B-----5:R-:W-:Y:S01]  /*5580*/  IMAD.U32 R0, R0, 0x10000, RZ ;  /* 0x0001000000007824 */ /* 0x020fe200078e00ff */
[----:B------:R-:W0:Y:S03]  /*5590*/  LDCU.64 UR6, c[0x0][0x580] ;  /* 0x0000b000ff0677ac */ /* 0x000e260008000a00 */
[----:B------:R-:W-:Y:S01]  /*55a0*/  FMUL.RZ R0, R0, 0.15915493667125701904 ;  /* 0x3e22f98300007820 */ /* 0x000fe2000040c000 */
[----:B------:R-:W-:-:S04]  /*55b0*/  UPRMT UR4, UR42, 0x9910, URZ ;  /* 0x000099102a047896 */ /* 0x000fc800080000ff */
[----:B------:R-:W-:Y:S01]  /*55c0*/  UISETP.GT.AND UP0, UPT, UR4, 0x9, UPT ;  /* 0x000000090400788c */ /* 0x000fe2000bf04270 */
[----:B------:R-:W1:Y:S01]  /*55d0*/  MUFU.COS R0, R0 ;  /* 0x0000000000007308 */ /* 0x000e620000000000 */
[----:B0-----:R-:W-:-:S04]  /*55e0*/  IADD3 R2, P0, PT, R16, UR6, RZ ;  /* 0x0000000610027c10 */ /* 0x001fc8000ff1e0ff */
[----:B------:R-:W-:-:S03]  /*55f0*/  IADD3.X R3, PT, PT, RZ, UR7, RZ, P0, !PT ;  /* 0x00000007ff037c10 */ /* 0x000fc600087fe4ff */
        /* <DEDUP_REMOVED lines=14> */
.L_x_112:
[----:B-1----:R-:W-:-:S06]  /*56e0*/  IMAD.U32 R5, R5, 0x10000, RZ ;  /* 0x0001000005057824 */ /* 0x002fcc00078e00ff */
[----:B------:R-:W1:Y:S02]  /*56f0*/  F2I.S64.TRUNC R4, R5 ;  /* 0x0000000500047311 */ /* 0x000e64000020d900 */
[----:B-1----:R1:W-:Y:S01]  /*5700*/  STG.E.U8 desc[UR36][R2.64], R4 ;  /* 0x0000000402007986 */ /* 0x0023e2000c101124 */
[----:B------:R-:W-:Y:S05]  /*5710*/  BRA `(.L_x_114) ;  /* 0x0000000c006c7947 */ /* 0x000fea0003800000 */
.L_x_111:
[----:B------:R-:W-:-:S09]  /*5720*/  UISETP.NE.AND UP0, UPT, UR4, 0x2, UPT ;  /* 0x000000020400788c */ /* 0x000fd2000bf05270 */
[----:B------:R-:W-:Y:S05]  /*5730*/  BRA.U !UP0, `(.L_x_115) ;  /* 0x0000000108307547 */ /* 0x000fea000b800000 */
[----:B------:R-:W-:-:S09]  /*5740*/  UISETP.NE.AND UP0, UPT, UR4, 0x3, UPT ;  /* 0x000000030400788c */ /* 0x000fd2000bf05270 */
[----:B------:R-:W-:Y:S05]  /*5750*/  BRA.U !UP0, `(.L_x_116) ;  /* 0x0000000108187547 */ /* 0x000fea000b800000 */
[----:B------:R-:W-:-:S09]  /*5760*/  UISETP.NE.AND UP0, UPT, UR4, 0x4, UPT ;  /* 0x000000040400788c */ /* 0x000fd2000bf05270 */
[----:B------:R-:W-:Y:S05]  /*5770*/  BRA.U UP0, `(.L_x_113) ;  /* 0x0000000900787547 */ /* 0x000fea000b800000 */
[----:B-1----:R-:W-:-:S06]  /*5780*/  SHF.L.U32 R5, R5, 0x10, RZ ;  /* 0x0000001005057819 */ /* 0x002fcc00000006ff */
[----:B------:R-:W1:Y:S02]  /*5790*/  F2I.S64.TRUNC R4, R5 ;  /* 0x0000000500047311 */ /* 0x000e64000020d900 */
[----:B-1----:R1:W-:Y:S01]  /*57a0*/  STG.E.64 desc[UR36][R2.64], R4 ;  /* 0x0000000402007986 */ /* 0x0023e2000c101b24 */
[----:B------:R-:W-:Y:S05]  /*57b0*/  BRA `(.L_x_114) ;  /* 0x0000000c00447947 */ /* 0x000fea0003800000 */
.L_x_116:
[----:B-1----:R-:W-:-:S06]  /*57c0*/  IMAD.U32 R5, R5, 0x10000, RZ ;  /* 0x0001000005057824 */ /* 0x002fcc00078e00ff */
[----:B------:R-:W1:Y:S02]  /*57d0*/  F2I.FTZ.TRUNC.NTZ R5, R5 ;  /* 0x0000000500057305 */ /* 0x000e64000021f100 */
[----:B-1----:R1:W-:Y:S01]  /*57e0*/  STG.E desc[UR36][R2.64], R5 ;  /* 0x0000000502007986 */ /* 0x0023e2000c101924 */
[----:B------:R-:W-:Y:S05]  /*57f0*/  BRA `(.L_x_114) ;  /* 0x0000000c00347947 */ /* 0x000fea0003800000 */
.L_x_115:
[----:B-1----:R-:W-:-:S06]  /*5800*/  IMAD.U32 R5, R5, 0x10000, RZ ;  /* 0x0001000005057824 */ /* 0x002fcc00078e00ff */
[----:B------:R-:W1:Y:S02]  /*5810*/  F2I.FTZ.TRUNC.NTZ R5, R5 ;  /* 0x0000000500057305 */ /* 0x000e64000021f100 */
[----:B-1----:R1:W-:Y:S01]  /*5820*/  STG.E.U16 desc[UR36][R2.64], R5 ;  /* 0x0000000502007986 */ /* 0x0023e2000c101524 */
[----:B------:R-:W-:Y:S05]  /*5830*/  BRA `(.L_x_114) ;  /* 0x0000000c00247947 */ /* 0x000fea0003800000 */
.L_x_110:
        /* <DEDUP_REMOVED lines=9> */
.L_x_118:
[----:B01----:R-:W-:-:S05]  /*58d0*/  IMAD.U32 R0, R5, 0x10000, RZ ;  /* 0x0001000005007824 */ /* 0x003fca00078e00ff */
[----:B------:R-:W-:-:S05]  /*58e0*/  F2FP.F16.F32.PACK_AB R0, RZ, R0 ;  /* 0x00000000ff00723e */ /* 0x000fca00000000ff */
[----:B------:R0:W-:Y:S01]  /*58f0*/  STG.E.U16 desc[UR36][R2.64], R0 ;  /* 0x0000000002007986 */ /* 0x0001e2000c101524 */
[----:B------:R-:W-:Y:S05]  /*5900*/  BRA `(.L_x_114) ;  /* 0x0000000800f07947 */ /* 0x000fea0003800000 */
.L_x_117:
[----:B------:R-:W-:-:S09]  /*5910*/  UISETP.NE.AND UP0, UPT, UR4, 0x7, UPT ;  /* 0x000000070400788c */ /* 0x000fd2000bf05270 */
[----:B------:R-:W-:Y:S05]  /*5920*/  BRA.U !UP0, `(.L_x_119) ;  /* 0x0000000108347547 */ /* 0x000fea000b800000 */
[----:B------:R-:W-:-:S09]  /*5930*/  UISETP.NE.AND UP0, UPT, UR4, 0x8, UPT ;  /* 0x000000080400788c */ /* 0x000fd2000bf05270 */
[----:B------:R-:W-:Y:S05]  /*5940*/  BRA.U !UP0, `(.L_x_120) ;  /* 0x0000000108187547 */ /* 0x000fea000b800000 */
[----:B------:R-:W-:-:S09]  /*5950*/  UISETP.NE.AND UP0, UPT, UR4, 0x9, UPT ;  /* 0x000000090400788c */ /* 0x000fd2000bf05270 */
[----:B------:R-:W-:Y:S05]  /*5960*/  BRA.U UP0, `(.L_x_113) ;  /* 0x0000000500fc7547 */ /* 0x000fea000b800000 */
[----:B-1----:R-:W-:Y:S01]  /*5970*/  IMAD.U32 R4, R5, 0x10000, RZ ;  /* 0x0001000005047824 */ /* 0x002fe200078e00ff */
[----:B------:R-:W-:-:S05]  /*5980*/  MOV R5, RZ ;  /* 0x000000ff00057202 */ /* 0x000fca0000000f00 */
[----:B------:R1:W-:Y:S01]  /*5990*/  STG.E.64 desc[UR36][R2.64], R4 ;  /* 0x0000000402007986 */ /* 0x0003e2000c101b24 */
[----:B------:R-:W-:Y:S05]  /*59a0*/  BRA `(.L_x_114) ;  /* 0x0000000800c87947 */ /* 0x000fea0003800000 */
.L_x_120:
[----:B-1----:R-:W-:-:S05]  /*59b0*/  IMAD.U32 R5, R5, 0x10000, RZ ;  /* 0x0001000005057824 */ /* 0x002fca00078e00ff */
[----:B------:R-:W-:-:S04]  /*59c0*/  F2FP.F16.F32.PACK_AB R5, RZ, R5 ;  /* 0x00000005ff05723e */ /* 0x000fc800000000ff */
[----:B------:R-:W-:-:S05]  /*59d0*/  PRMT R5, R5, 0x5410, RZ ;  /* 0x0000541005057816 */ /* 0x000fca00000000ff */
[----:B------:R1:W-:Y:S01]  /*59e0*/  STG.E desc[UR36][R2.64], R5 ;  /* 0x0000000502007986 */ /* 0x0003e2000c101924 */
[----:B------:R-:W-:Y:S05]  /*59f0*/  BRA `(.L_x_114) ;  /* 0x0000000800b47947 */ /* 0x000fea0003800000 */
.L_x_119:
[----:B-1----:R-:W-:-:S04]  /*5a00*/  IMAD.U32 R4, R5, 0x10000, RZ ;  /* 0x0001000005047824 */ /* 0x002fc800078e00ff */
[----:B------:R-:W-:-:S06]  /*5a10*/  FMUL.FTZ R4, R4, 1 ;  /* 0x3f80000004047820 */ /* 0x000fcc0000410000 */
[----:B------:R-:W1:Y:S02]  /*5a20*/  F2F.F64.F32 R4, R4 ;  /* 0x0000000400047310 */ /* 0x000e640000201800 */
[----:B-1----:R1:W-:Y:S01]  /*5a30*/  STG.E.64 desc[UR36][R2.64], R4 ;  /* 0x0000000402007986 */ /* 0x0023e2000c101b24 */
[----:B------:R-:W-:Y:S05]  /*5a40*/  BRA `(.L_x_114) ;  /* 0x0000000800a07947 */ /* 0x000fea0003800000 */
.L_x_109:
[----:B------:R-:W-:-:S09]  /*5a50*/  UISETP.GT.AND UP0, UPT, UR4, 0x18, UPT ;  /* 0x000000180400788c */ /* 0x000fd2000bf04270 */
[----:B------:R-:W-:Y:S05]  /*5a60*/  BRA.U !UP0, `(.L_x_121) ;  /* 0x0000000508607547 */ /* 0x000fea000b800000 */
        /* <DEDUP_REMOVED lines=12> */
.L_x_124:
[----:B-1----:R-:W-:Y:S01]  /*5b30*/  IMAD.U32 R5, R5, 0x10000, RZ ;  /* 0x0001000005057824 */ /* 0x002fe200078e00ff */
[----:B------:R-:W-:Y:S01]  /*5b40*/  BSSY.RECONVERGENT B0, `(.L_x_125) ;  /* 0x0000013000007945 */ /* 0x000fe20003800200 */
[----:B0-----:R-:W-:-:S03]  /*5b50*/  IMAD.MOV.U32 R0, RZ, RZ, 0x80 ;  /* 0x00000080ff007424 */ /* 0x001fc600078e00ff */
[----:B------:R-:W-:-:S04]  /*5b60*/  LOP3.LUT R4, R5, 0x7fffffff, RZ, 0xc0, !PT ;  /* 0x7fffffff05047812 */ /* 0x000fc800078ec0ff */
[----:B------:R-:W-:-:S13]  /*5b70*/  ISETP.GT.U32.AND P0, PT, R4, 0x437fffff, PT ;  /* 0x437fffff0400780c */ /* 0x000fda0003f04070 */
[----:B------:R-:W-:Y:S05]  /*5b80*/  @P0 BRA `(.L_x_126) ;  /* 0x0000000000380947 */ /* 0x000fea0003800000 */
[----:B------:R-:W-:-:S13]  /*5b90*/  ISETP.GE.U32.AND P0, PT, R4, 0x3c000000, PT ;  /* 0x3c0000000400780c */ /* 0x000fda0003f06070 */
[----:B------:R-:W-:-:S04]  /*5ba0*/  @P0 SHF.R.U32.HI R0, RZ, 0x14, R5 ;  /* 0x00000014ff000819 */ /* 0x000fc80000011605 */
[----:B------:R-:W-:-:S04]  /*5bb0*/  @P0 LOP3.LUT R0, R0, 0x1, RZ, 0xc0, !PT ;  /* 0x0000000100000812 */ /* 0x000fc800078ec0ff */
[----:B------:R-:W-:-:S04]  /*5bc0*/  @P0 IADD3 R0, PT, PT, R5, 0x487ffff, R0 ;  /* 0x0487ffff05000810 */ /* 0x000fc80007ffe000 */
[----:B------:R-:W-:-:S04]  /*5bd0*/  @P0 SHF.R.U32.HI R0, RZ, 0x14, R0 ;  /* 0x00000014ff000819 */ /* 0x000fc80000011600 */
[----:B------:R-:W-:Y:S01]  /*5be0*/  @P0 LOP3.LUT R0, R0, 0xff, RZ, 0xc0, !PT ;  /* 0x000000ff00000812 */ /* 0x000fe200078ec0ff */
[----:B------:R-:W-:Y:S06]  /*5bf0*/  @P0 BRA `(.L_x_127) ;  /* 0x0000000000140947 */ /* 0x000fec0003800000 */
[----:B------:R-:W-:-:S05]  /*5c00*/  FADD.FTZ R0, R4, 8192 ;  /* 0x4600000004007421 */ /* 0x000fca0000010000 */
[----:B------:R-:W-:Y:S02]  /*5c10*/  LOP3.LUT P0, R4, R0, 0xff, RZ, 0xc0, !PT ;  /* 0x000000ff00047812 */ /* 0x000fe4000780c0ff */
[----:B------:R-:W-:-:S11]  /*5c20*/  PRMT R0, RZ, 0x7610, R0 ;  /* 0x00007610ff007816 */ /* 0x000fd60000000000 */
[----:B------:R-:W-:Y:S05]  /*5c30*/  @!P0 BRA `(.L_x_126) ;  /* 0x00000000000c8947 */ /* 0x000fea0003800000 */
[----:B------:R-:W-:-:S07]  /*5c40*/  MOV R0, R4 ;  /* 0x0000000400007202 */ /* 0x000fce0000000f00 */
.L_x_127:
[----:B------:R-:W-:-:S04]  /*5c50*/  SHF.R.U32.HI R5, RZ, 0x18, R5 ;  /* 0x00000018ff057819 */ /* 0x000fc80000011605 */
[----:B------:R-:W-:-:S07]  /*5c60*/  LOP3.LUT R0, R0, 0x80, R5, 0xf8, !PT ;  /* 0x0000008000007812 */ /* 0x000fce00078ef805 */
.L_x_126:
[----:B------:R-:W-:Y:S05]  /*5c70*/  BSYNC.RECONVERGENT B0 ;  /* 0x0000000000007941 */ /* 0x000fea0003800200 */
.L_x_125:
[----:B------:R0:W-:Y:S01]  /*5c80*/  STG.E.U8 desc[UR36][R2.64], R0 ;  /* 0x0000000002007986 */ /* 0x0001e2000c101124 */
[----:B------:R-:W-:Y:S05]  /*5c90*/  BRA `(.L_x_114) ;  /* 0x00000008000c7947 */ /* 0x000fea0003800000 */
.L_x_123:
        /* <DEDUP_REMOVED lines=18> */
.L_x_130:
[----:B------:R-:W-:-:S04]  /*5dc0*/  SHF.R.U32.HI R5, RZ, 0x18, R5 ;  /* 0x00000018ff057819 */ /* 0x000fc80000011605 */
[----:B------:R-:W-:-:S07]  /*5dd0*/  LOP3.LUT R0, R0, 0x80, R5, 0xf8, !PT ;  /* 0x0000008000007812 */ /* 0x000fce00078ef805 */
.L_x_129:
[----:B------:R-:W-:Y:S05]  /*5de0*/  BSYNC.RECONVERGENT B0 ;  /* 0x0000000000007941 */ /* 0x000fea0003800200 */
.L_x_128:
[----:B------:R0:W-:Y:S01]  /*5df0*/  STG.E.U8 desc[UR36][R2.64], R0 ;  /* 0x0000000002007986 */ /* 0x0001e2000c101124 */
[----:B------:R-:W-:Y:S05]  /*5e00*/  BRA `(.L_x_114) ;  /* 0x0000000400b07947 */ /* 0x000fea0003800000 */
.L_x_122:
[----:B------:R-:W-:-:S09]  /*5e10*/  UISETP.NE.AND UP0, UPT, UR4, 0x1c, UPT ;  /* 0x0000001c0400788c */ /* 0x000fd2000bf05270 */
[----:B------:R-:W-:Y:S05]  /*5e20*/  BRA.U !UP0, `(.L_x_131) ;  /* 0x0000000108607547 */ /* 0x000fea000b800000 */
[----:B------:R-:W-:-:S09]  /*5e30*/  UISETP.NE.AND UP0, UPT, UR4, 0x1d, UPT ;  /* 0x0000001d0400788c */ /* 0x000fd2000bf05270 */
[----:B------:R-:W-:Y:S05]  /*5e40*/  BRA.U !UP0, `(.L_x_132) ;  /* 0x0000000108487547 */ /* 0x000fea000b800000 */
[----:B------:R-:W-:-:S09]  /*5e50*/  UISETP.NE.AND UP0, UPT, UR4, 0x2c, UPT ;  /* 0x0000002c0400788c */ /* 0x000fd2000bf05270 */
[----:B------:R-:W-:Y:S05]  /*5e60*/  BRA.U UP0, `(.L_x_113) ;  /* 0x0000000100bc7547 */ /* 0x000fea000b800000 */
        /* <DEDUP_REMOVED lines=16> */
.L_x_132:
[----:B-1----:R-:W-:-:S06]  /*5f70*/  SHF.L.U32 R5, R5, 0x10, RZ ;  /* 0x0000001005057819 */ /* 0x002fcc00000006ff */
[----:B------:R-:W1:Y:S02]  /*5f80*/  F2I.U64.TRUNC R4, R5 ;  /* 0x0000000500047311 */ /* 0x000e64000020d800 */
[----:B-1----:R1:W-:Y:S01]  /*5f90*/  STG.E.64 desc[UR36][R2.64], R4 ;  /* 0x0000000402007986 */ /* 0x0023e2000c101b24 */
[----:B------:R-:W-:Y:S05]  /*5fa0*/  BRA `(.L_x_114) ;  /* 0x0000000400487947 */ /* 0x000fea0003800000 */
.L_x_131:
[----:B-1----:R-:W-:-:S06]  /*5fb0*/  IMAD.U32 R5, R5, 0x10000, RZ ;  /* 0x0001000005057824 */ /* 0x002fcc00078e00ff */
[----:B------:R-:W1:Y:S02]  /*5fc0*/  F2I.FTZ.U32.TRUNC.NTZ R5, R5 ;  /* 0x0000000500057305 */ /* 0x000e64000021f000 */
[----:B-1----:R1:W-:Y:S01]  /*5fd0*/  STG.E desc[UR36][R2.64], R5 ;  /* 0x0000000502007986 */ /* 0x0023e2000c101924 */
[----:B------:R-:W-:Y:S05]  /*5fe0*/  BRA `(.L_x_114) ;  /* 0x0000000400387947 */ /* 0x000fea0003800000 */
.L_x_121:
        /* <DEDUP_REMOVED lines=11> */
.L_x_134:
[----:B-1----:R-:W-:Y:S02]  /*60a0*/  SHF.L.U32 R5, R5, 0x10, RZ ;  /* 0x0000001005057819 */ /* 0x002fe400000006ff */
[----:B------:R-:W-:-:S03]  /*60b0*/  CS2R R6, SRZ ;  /* 0x0000000000067805 */ /* 0x000fc6000001ff00 */
[----:B------:R-:W-:-:S06]  /*60c0*/  FMUL.FTZ R5, R5, 1 ;  /* 0x3f80000005057820 */ /* 0x000fcc0000410000 */
[----:B------:R-:W1:Y:S02]  /*60d0*/  F2F.F64.F32 R4, R5 ;  /* 0x0000000500047310 */ /* 0x000e640000201800 */
[----:B-1----:R1:W-:Y:S01]  /*60e0*/  STG.E.128 desc[UR36][R2.64], R4 ;  /* 0x0000000402007986 */ /* 0x0023e2000c101d24 */
[----:B------:R-:W-:Y:S05]  /*60f0*/  BRA `(.L_x_114) ;  /* 0x0000000000f47947 */ /* 0x000fea0003800000 */
.L_x_133:
[----:B------:R-:W-:-:S09]  /*6100*/  UISETP.NE.AND UP0, UPT, UR4, 0xf, UPT ;  /* 0x0000000f0400788c */ /* 0x000fd2000bf05270 */
[----:B------:R-:W-:Y:S05]  /*6110*/  BRA.U !UP0, `(.L_x_135) ;  /* 0x0000000108e87547 */ /* 0x000fea000b800000 */
[----:B------:R-:W-:-:S09]  /*6120*/  UISETP.NE.AND UP0, UPT, UR4, 0x17, UPT ;  /* 0x000000170400788c */ /* 0x000fd2000bf05270 */
[----:B------:R-:W-:Y:S05]  /*6130*/  BRA.U !UP0, `(.L_x_136) ;  /* 0x0000000108907547 */ /* 0x000fea000b800000 */
[----:B------:R-:W-:-:S09]  /*6140*/  UISETP.NE.AND UP0, UPT, UR4, 0x18, UPT ;  /* 0x000000180400788c */ /* 0x000fd2000bf05270 */
[----:B------:R-:W-:Y:S05]  /*6150*/  BRA.U !UP0, `(.L_x_137) ;  /* 0x0000000108447547 */ /* 0x000fea000b800000 */
.L_x_113:
[----:B0-----:R-:W-:Y:S01]  /*6160*/  MOV R0, 0x0 ;  /* 0x0000000000007802 */ /* 0x001fe20000000f00 */
[----:B------:R-:W0:Y:S01]  /*6170*/  LDCU.64 UR4, c[0x4][0x128] ;  /* 0x01002500ff0477ac */ /* 0x000e220008000a00 */
[----:B------:R-:W-:Y:S02]  /*6180*/  HFMA2 R13, -RZ, RZ, 0, 0 ;  /* 0x00000000ff0d7431 */ /* 0x000fe400000001ff */
[----:B------:R-:W-:Y:S01]  /*6190*/  IMAD.MOV.U32 R8, RZ, RZ, 0x65 ;  /* 0x00000065ff087424 */ /* 0x000fe200078e00ff */
[----:B------:R2:W3:Y:S01]  /*61a0*/  LDC.64 R2, c[0x4][R0] ;  /* 0x0100000000027b82 */ /* 0x0004e20000000a00 */
[----:B------:R-:W4:Y:S01]  /*61b0*/  LDCU.64 UR6, c[0x4][0x130] ;  /* 0x01002600ff0677ac */ /* 0x000f220008000a00 */
[----:B------:R-:W-:Y:S01]  /*61c0*/  IMAD.MOV.U32 R12, RZ, RZ, 0x1 ;  /* 0x00000001ff0c7424 */ /* 0x000fe200078e00ff */
[----:B------:R-:W5:Y:S01]  /*61d0*/  LDCU.64 UR8, c[0x4][0x40] ;  /* 0x01000800ff0877ac */ /* 0x000f620008000a00 */
[----:B0-----:R-:W-:Y:S02]  /*61e0*/  IMAD.U32 R4, RZ, RZ, UR4 ;  /* 0x00000004ff047e24 */ /* 0x001fe4000f8e00ff */
[----:B-1----:R-:W-:Y:S01]  /*61f0*/  IMAD.U32 R5, RZ, RZ, UR5 ;  /* 0x00000005ff057e24 */ /* 0x002fe2000f8e00ff */
[----:B----4-:R-:W-:Y:S01]  /*6200*/  MOV R6, UR6 ;  /* 0x0000000600067c02 */ /* 0x010fe20008000f00 */
[----:B------:R-:W-:-:S02]  /*6210*/  IMAD.U32 R7, RZ, RZ, UR7 ;  /* 0x00000007ff077e24 */ /* 0x000fc4000f8e00ff */
[----:B-----5:R-:W-:Y:S01]  /*6220*/  IMAD.U32 R10, RZ, RZ, UR8 ;  /* 0x00000008ff0a7e24 */ /* 0x020fe2000f8e00ff */
[----:B--2---:R-:W-:-:S07]  /*6230*/  MOV R11, UR9 ;  /* 0x00000009000b7c02 */ /* 0x004fce0008000f00 */
[----:B------:R-:W-:-:S07]  /*6240*/  LEPC R20, `(.L_x_138) ;  /* 0x000000001014794e */ /* 0x000fce0000000000 */
[----:B---3--:R-:W-:Y:S05]  /*6250*/  CALL.ABS.NOINC R2 ;  /* 0x0000000002007343 */ /* 0x008fea0003c00000 */
.L_x_138:
[----:B------:R-:W-:Y:S05]  /*6260*/  BRA `(.L_x_114) ;  /* 0x0000000000987947 */ /* 0x000fea0003800000 */
.L_x_137:
[----:B-1----:R-:W-:Y:S01]  /*6270*/  IMAD.U32 R7, R5, 0x10000, RZ ;  /* 0x0001000005077824 */ /* 0x002fe200078e00ff */
[----:B------:R-:W-:Y:S01]  /*6280*/  BSSY.RECONVERGENT B0, `(.L_x_139) ;  /* 0x000000c000007945 */ /* 0x000fe20003800200 */
[----:B0-----:R-:W-:-:S03]  /*6290*/  IMAD.MOV.U32 R0, RZ, RZ, 0x7f ;  /* 0x0000007fff007424 */ /* 0x001fc600078e00ff */
[----:B------:R-:W-:Y:S02]  /*62a0*/  LOP3.LUT R4, R7, 0x7fffffff, RZ, 0xc0, !PT ;  /* 0x7fffffff07047812 */ /* 0x000fe400078ec0ff */
[----:B------:R-:W-:Y:S02]  /*62b0*/  SHF.R.U32.HI R5, RZ, 0x18, R7 ;  /* 0x00000018ff057819 */ /* 0x000fe40000011607 */
[----:B------:R-:W-:-:S13]  /*62c0*/  ISETP.GT.U32.AND P0, PT, R4, 0x43efffff, PT ;  /* 0x43efffff0400780c */ /* 0x000fda0003f04070 */
[----:B------:R-:W-:Y:S05]  /*62d0*/  @P0 BRA `(.L_x_140) ;  /* 0x0000000000180947 */ /* 0x000fea0003800000 */
[----:B------:R-:W-:-:S13]  /*62e0*/  ISETP.GE.U32.AND P0, PT, R4, 0x3c800000, PT ;  /* 0x3c8000000400780c */ /* 0x000fda0003f06070 */
[----:B------:R-:W-:-:S04]  /*62f0*/  @P0 SHF.R.U32.HI R0, RZ, 0x14, R7 ;  /* 0x00000014ff000819 */ /* 0x000fc80000011607 */
[----:B------:R-:W-:-:S04]  /*6300*/  @P0 LOP3.LUT R0, R0, 0x1, RZ, 0xc0, !PT ;  /* 0x0000000100000812 */ /* 0x000fc800078ec0ff */
[----:B------:R-:W-:-:S04]  /*6310*/  @P0 IADD3 R0, PT, PT, R7, 0x407ffff, R0 ;  /* 0x0407ffff07000810 */ /* 0x000fc80007ffe000 */
[----:B------:R-:W-:Y:S01]  /*6320*/  @P0 SHF.R.U32.HI R0, RZ, 0x14, R0 ;  /* 0x00000014ff000819 */ /* 0x000fe20000011600 */
[----:B------:R-:W-:-:S07]  /*6330*/  @!P0 FADD.FTZ R0, R4, 16384 ;  /* 0x4680000004008421 */ /* 0x000fce0000010000 */
.L_x_140:
[----:B------:R-:W-:Y:S05]  /*6340*/  BSYNC.RECONVERGENT B0 ;  /* 0x0000000000007941 */ /* 0x000fea0003800200 */
.L_x_139:
[----:B------:R-:W-:-:S05]  /*6350*/  LOP3.LUT R5, R0, 0x80, R5, 0xf8, !PT ;  /* 0x0000008000057812 */ /* 0x000fca00078ef805 */
[----:B------:R3:W-:Y:S01]  /*6360*/  STG.E.U8 desc[UR36][R2.64], R5 ;  /* 0x0000000502007986 */ /* 0x0007e2000c101124 */
[----:B------:R-:W-:Y:S05]  /*6370*/  BRA `(.L_x_114) ;  /* 0x0000000000547947 */ /* 0x000fea0003800000 */
.L_x_136:
[----:B-1----:R-:W-:Y:S01]  /*6380*/  SHF.L.U32 R5, R5, 0x10, RZ ;  /* 0x0000001005057819 */ /* 0x002fe200000006ff */
[----:B------:R-:W-:Y:S03]  /*6390*/  BSSY.RECONVERGENT B0, `(.L_x_141) ;  /* 0x000000e000007945 */ /* 0x000fe60003800200 */
[----:B------:R-:W-:-:S04]  /*63a0*/  LOP3.LUT R4, R5, 0x7fffffff, RZ, 0xc0, !PT ;  /* 0x7fffffff05047812 */ /* 0x000fc800078ec0ff */
[----:B------:R-:W-:-:S13]  /*63b0*/  ISETP.GT.U32.AND P0, PT, R4, 0x477fffff, PT ;  /* 0x477fffff0400780c */ /* 0x000fda0003f04070 */
[----:B------:R-:W-:Y:S05]  /*63c0*/  @P0 BRA `(.L_x_142) ;  /* 0x00000000001c0947 */ /* 0x000fea0003800000 */
[----:B------:R-:W-:-:S13]  /*63d0*/  ISETP.GE.U32.AND P0, PT, R4, 0x38800000, PT ;  /* 0x388000000400780c */ /* 0x000fda0003f06070 */
[----:B0-----:R-:W-:-:S04]  /*63e0*/  @P0 SHF.R.U32.HI R0, RZ, 0x15, R5 ;  /* 0x00000015ff000819 */ /* 0x001fc80000011605 */
[----:B------:R-:W-:-:S04]  /*63f0*/  @P0 LOP3.LUT R0, R0, 0x1, RZ, 0xc0, !PT ;  /* 0x0000000100000812 */ /* 0x000fc800078ec0ff */
[----:B------:R-:W-:-:S04]  /*6400*/  @P0 IADD3 R0, PT, PT, R5, 0x80fffff, R0 ;  /* 0x080fffff05000810 */ /* 0x000fc80007ffe000 */
[----:B------:R-:W-:Y:S01]  /*6410*/  @P0 SHF.R.U32.HI R0, RZ, 0x15, R0 ;  /* 0x00000015ff000819 */ /* 0x000fe20000011600 */
[----:B------:R-:W-:Y:S01]  /*6420*/  @!P0 FADD.FTZ R0, R4, 128 ;  /* 0x4300000004008421 */ /* 0x000fe20000010000 */
[----:B------:R-:W-:Y:S06]  /*6430*/  BRA `(.L_x_143) ;  /* 0x00000000000c7947 */ /* 0x000fec0003800000 */
.L_x_142:
[----:B0-----:R-:W-:Y:S01]  /*6440*/  IMAD.MOV.U32 R0, RZ, RZ, 0x7f ;  /* 0x0000007fff007424 */ /* 0x001fe200078e00ff */
[----:B------:R-:W-:-:S04]  /*6450*/  ISETP.GT.U32.AND P0, PT, R4, 0x7f800000, PT ;  /* 0x7f8000000400780c */ /* 0x000fc80003f04070 */
[----:B------:R-:W-:-:S09]  /*6460*/  SEL R0, R0, 0x7c, P0 ;  /* 0x0000007c00007807 */ /* 0x000fd20000000000 */
.L_x_143:
[----:B------:R-:W-:Y:S05]  /*6470*/  BSYNC.RECONVERGENT B0 ;  /* 0x0000000000007941 */ /* 0x000fea0003800200 */
.L_x_141:
[----:B------:R-:W-:-:S04]  /*6480*/  SHF.R.U32.HI R5, RZ, 0x18, R5 ;  /* 0x00000018ff057819 */ /* 0x000fc80000011605 */
[----:B------:R-:W-:-:S05]  /*6490*/  LOP3.LUT R5, R0, 0x80, R5, 0xf8, !PT ;  /* 0x0000008000057812 */ /* 0x000fca00078ef805 */
[----:B------:R2:W-:Y:S01]  /*64a0*/  STG.E.U8 desc[UR36][R2.64], R5 ;  /* 0x0000000502007986 */ /* 0x0005e2000c101124 */
[----:B------:R-:W-:Y:S05]  /*64b0*/  BRA `(.L_x_114) ;  /* 0x0000000000047947 */ /* 0x000fea0003800000 */
.L_x_135:
[----:B-1----:R1:W-:Y:S02]  /*64c0*/  STG.E.U16 desc[UR36][R2.64], R5 ;  /* 0x0000000502007986 */ /* 0x0023e4000c101524 */
.L_x_114:
[----:B------:R-:W-:-:S07]  /*64d0*/  VIADD R17, R17, 0x80 ;  /* 0x0000008011117836 */ /* 0x000fce0000000000 */
.L_x_74:
[----:B------:R-:W-:Y:S05]  /*64e0*/  BSYNC.RECONVERGENT B6 ;  /* 0x0000000000067941 */ /* 0x000fea0003800200 */
.L_x_73:
[----:B------:R-:W5:Y:S01]  /*64f0*/  LDCU UR4, c[0x0][0x380] ;  /* 0x00007000ff0477ac */ /* 0x000f620008000800 */
[----:B------:R-:W-:Y:S01]  /*6500*/  BSSY.RECONVERGENT B6, `(.L_x_144) ;  /* 0x000031f000067945 */ /* 0x000fe20003800200 */
[----:B-----5:R-:W-:-:S13]  /*6510*/  ISETP.GE.AND P0, PT, R17, UR4, PT ;  /* 0x0000000411007c0c */ /* 0x020fda000bf06270 */
[----:B------:R-:W-:Y:S05]  /*6520*/  @P0 BRA `(.L_x_145) ;  /* 0x0000003000700947 */ /* 0x000fea0003800000 */
[----:B------:R-:W5:Y:S01]  /*6530*/  LDCU UR4, c[0x0][0x388] ;  /* 0x00007100ff0477ac */ /* 0x000f620008000800 */
[----:B0-----:R-:W-:Y:S01]  /*6540*/  MOV R0, RZ ;  /* 0x000000ff00007202 */ /* 0x001fe20000000f00 */
[----:B------:R-:W-:Y:S01]  /*6550*/  IMAD.MOV.U32 R16, RZ, RZ, RZ ;  /* 0x000000ffff107224 */ /* 0x000fe200078e00ff */
[----:B-----5:R-:W-:-:S09]  /*6560*/  UISETP.NE.AND UP0, UPT, UR4, URZ, UPT ;  /* 0x000000ff0400728c */ /* 0x020fd2000bf05270 */
[----:B------:R-:W-:Y:S05]  /*6570*/  BRA.U !UP0, `(.L_x_146) ;  /* 0x0000001108a87547 */ /* 0x000fea000b800000 */
[----:B------:R-:W1:Y:S01]  /*6580*/  LDCU.64 UR4, c[0x0][0x390] ;  /* 0x00007200ff0477ac */ /* 0x000e620008000a00 */
[----:B------:R-:W-:Y:S01]  /*6590*/  IMAD.MOV.U32 R16, RZ, RZ, RZ ;  /* 0x000000ffff107224 */ /* 0x000fe200078e00ff */
[----:B------:R-:W0:Y:S01]  /*65a0*/  LDCU UR6, c[0x0][0x38c] ;  /* 0x00007180ff0677ac */ /* 0x000e220008000800 */
[----:B------:R-:W5:Y:S01]  /*65b0*/  LDCU.64 UR8, c[0x0][0x4b8] ;  /* 0x00009700ff0877ac */ /* 0x000f620008000a00 */
[----:B------:R-:W-:Y:S01]  /*65c0*/  UISETP.NE.AND UP0, UPT, UR40, URZ, UPT ;  /* 0x000000ff2800728c */ /* 0x000fe2000bf05270 */
[----:B-1234-:R-:W-:-:S05]  /*65d0*/  IMAD.HI.U32 R2, R17, UR4, R16 ;  /* 0x0000000411027c27 */ /* 0x01efca000f8e0010 */
[----:B------:R-:W-:-:S04]  /*65e0*/  SHF.R.U32.HI R3, RZ, UR5, R2 ;  /* 0x00000005ff037c19 */ /* 0x000fc80008011602 */
[----:B------:R-:W-:-:S05]  /*65f0*/  IADD3 R0, PT, PT, -R3, RZ, RZ ;  /* 0x000000ff03007210 */ /* 0x000fca0007ffe1ff */
        /* <DEDUP_REMOVED lines=290> */
.L_x_146:
[----:B------:R-:W1:Y:S01]  /*7820*/  LDCU.64 UR6, c[0x0][0x588] ;  /* 0x0000b100ff0677ac */ /* 0x000e620008000a00 */
[----:B------:R-:W-:-:S04]  /*7830*/  UPRMT UR4, UR41, 0x9910, URZ ;  /* 0x0000991029047896 */ /* 0x000fc800080000ff */
[----:B------:R-:W-:Y:S01]  /*7840*/  UISETP.GT.AND UP0, UPT, UR4, 0x9, UPT ;  /* 0x000000090400788c */ /* 0x000fe2000bf04270 */
[----:B-1234-:R-:W-:-:S05]  /*7850*/  IADD3 R2, P0, PT, R0, UR6, RZ ;  /* 0x0000000600027c10 */ /* 0x01efca000ff1e0ff */
        /* <DEDUP_REMOVED lines=14> */
.L_x_150:
[----:B------:R-:W2:Y:S02]  /*7940*/  LDG.E.U8 R2, desc[UR36][R2.64] ;  /* 0x0000002402027981 */ /* 0x000ea4000c1e1100 */
[----:B--2---:R-:W-:-:S04]  /*7950*/  I2FP.F32.U32 R0, R2 ;  /* 0x0000000200007245 */ /* 0x004fc80000201000 */
[----:B------:R-:W-:Y:S01]  /*7960*/  F2FP.BF16.F32.PACK_AB R0, RZ, R0 ;  /* 0x00000000ff00723e */ /* 0x000fe200000010ff */
[----:B------:R-:W-:Y:S06]  /*7970*/  BRA `(.L_x_152) ;  /* 0x0000000c00847947 */ /* 0x000fec0003800000 */
.L_x_149:
        /* <DEDUP_REMOVED lines=10> */
.L_x_154:
[----:B------:R-:W2:Y:S02]  /*7a20*/  LDG.E R2, desc[UR36][R2.64] ;  /* 0x0000002402027981 */ /* 0x000ea4000c1e1900 */
[----:B--2---:R-:W-:-:S04]  /*7a30*/  I2FP.F32.S32 R0, R2 ;  /* 0x0000000200007245 */ /* 0x004fc80000201400 */
[----:B------:R-:W-:Y:S01]  /*7a40*/  F2FP.BF16.F32.PACK_AB R0, RZ, R0 ;  /* 0x00000000ff00723e */ /* 0x000fe200000010ff */
[----:B------:R-:W-:Y:S06]  /*7a50*/  BRA `(.L_x_152) ;  /* 0x0000000c004c7947 */ /* 0x000fec0003800000 */
.L_x_153:
[----:B------:R-:W2:Y:S02]  /*7a60*/  LDG.E.U16 R2, desc[UR36][R2.64] ;  /* 0x0000002402027981 */ /* 0x000ea4000c1e1500 */
[----:B--2---:R-:W0:Y:S02]  /*7a70*/  I2F.S16 R0, R2 ;  /* 0x0000000200007306 */ /* 0x004e240000101400 */
[----:B0-----:R-:W-:Y:S01]  /*7a80*/  F2FP.BF16.F32.PACK_AB R0, RZ, R0 ;  /* 0x00000000ff00723e */ /* 0x001fe200000010ff */
[----:B------:R-:W-:Y:S06]  /*7a90*/  BRA `(.L_x_152) ;  /* 0x0000000c003c7947 */ /* 0x000fec0003800000 */
.L_x_148:
        /* <DEDUP_REMOVED lines=9> */
.L_x_156:
[----:B------:R-:W2:Y:S02]  /*7b30*/  LDG.E.U16 R0, desc[UR36][R2.64] ;  /* 0x0000002402007981 */ /* 0x000ea4000c1e1500 */
[----:B--2---:R-:W-:-:S05]  /*7b40*/  HADD2.F32 R0, -RZ, R0.H0_H0 ;  /* 0x20000000ff007230 */ /* 0x004fca0000004100 */
[----:B------:R-:W-:Y:S01]  /*7b50*/  F2FP.BF16.F32.PACK_AB R0, RZ, R0 ;  /* 0x00000000ff00723e */ /* 0x000fe200000010ff */
[----:B------:R-:W-:Y:S06]  /*7b60*/  BRA `(.L_x_152) ;  /* 0x0000000c00087947 */ /* 0x000fec0003800000 */
.L_x_155:
        /* <DEDUP_REMOVED lines=9> */
.L_x_158:
[----:B------:R-:W2:Y:S02]  /*7c00*/  LDG.E.U16 R2, desc[UR36][R2.64] ;  /* 0x0000002402027981 */ /* 0x000ea4000c1e1500 */
[----:B--2---:R-:W-:-:S05]  /*7c10*/  HADD2.F32 R0, -RZ, R2.H0_H0 ;  /* 0x20000002ff007230 */ /* 0x004fca0000004100 */
[----:B------:R-:W-:Y:S01]  /*7c20*/  F2FP.BF16.F32.PACK_AB R0, RZ, R0 ;  /* 0x00000000ff00723e */ /* 0x000fe200000010ff */
[----:B------:R-:W-:Y:S06]  /*7c30*/  BRA `(.L_x_152) ;  /* 0x0000000800d47947 */ /* 0x000fec0003800000 */
.L_x_157:
        /* <DEDUP_REMOVED lines=8> */
.L_x_147:
        /* <DEDUP_REMOVED lines=13> */
.L_x_161:
        /* <DEDUP_REMOVED lines=8> */
.L_x_160:
[----:B------:R-:W-:-:S09]  /*7e10*/  UISETP.NE.AND UP0, UPT, UR4, 0xf, UPT ;  /* 0x0000000f0400788c */ /* 0x000fd2000bf05270 */
[----:B------:R-:W-:Y:S05]  /*7e20*/  BRA.U !UP0, `(.L_x_162) ;  /* 0x0000000108987547 */ /* 0x000fea000b800000 */
[----:B------:R-:W-:-:S09]  /*7e30*/  UISETP.NE.AND UP0, UPT, UR4, 0x17, UPT ;  /* 0x000000170400788c */ /* 0x000fd2000bf05270 */
[----:B------:R-:W-:Y:S05]  /*7e40*/  BRA.U !UP0, `(.L_x_163) ;  /* 0x00000001085c7547 */ /* 0x000fea000b800000 */
[----:B------:R-:W-:-:S09]  /*7e50*/  UISETP.NE.AND UP0, UPT, UR4, 0x18, UPT ;  /* 0x000000180400788c */ /* 0x000fd2000bf05270 */
[----:B------:R-:W-:Y:S05]  /*7e60*/  BRA.U UP0, `(.L_x_151) ;  /* 0x0000000500e47547 */ /* 0x000fea000b800000 */
[----:B------:R-:W2:Y:S01]  /*7e70*/  LDG.E.U8 R0, desc[UR36][R2.64] ;  /* 0x0000002402007981 */ /* 0x000ea2000c1e1100 */
[----:B------:R-:W-:Y:S01]  /*7e80*/  MOV R6, 0x1f ;  /* 0x0000001f00067802 */ /* 0x000fe20000000f00 */
[----:B--2---:R-:W-:-:S05]  /*7e90*/  IMAD.SHL.U32 R0, R0, 0x1000000, RZ ;  /* 0x0100000000007824 */ /* 0x004fca00078e00ff */
[C---:B------:R-:W-:Y:S02]  /*7ea0*/  LOP3.LUT R4, R0.reuse, 0x7f000000, RZ, 0xc0, !PT ;  /* 0x7f00000000047812 */ /* 0x040fe400078ec0ff */
[----:B------:R-:W-:Y:S02]  /*7eb0*/  LOP3.LUT P0, RZ, R0, 0x7f000000, RZ, 0xc0, !PT ;  /* 0x7f00000000ff7812 */ /* 0x000fe4000780c0ff */
[----:B------:R-:W0:Y:S02]  /*7ec0*/  FLO.U32 R5, R4 ;  /* 0x0000000400057300 */ /* 0x000e2400000e0000 */
[----:B0-----:R-:W-:-:S05]  /*7ed0*/  IMAD.MOV R5, RZ, RZ, -R5 ;  /* 0x000000ffff057224 */ /* 0x001fca00078e0a05 */
[----:B------:R-:W-:-:S05]  /*7ee0*/  VIADDMNMX.U32 R5, R5, R6, 0x4, !PT ;  /* 0x0000000405057446 */ /* 0x000fca0007800006 */
[----:B------:R-:W-:-:S05]  /*7ef0*/  VIADD R5, R5, 0xfffffffc ;  /* 0xfffffffc05057836 */ /* 0x000fca0000000000 */
[C---:B------:R-:W-:Y:S02]  /*7f00*/  SHF.L.U32 R6, R4.reuse, R5, RZ ;  /* 0x0000000504067219 */ /* 0x040fe400000006ff */
[----:B------:R-:W-:Y:S01]  /*7f10*/  SHF.L.U32 R7, R5, 0x17, RZ ;  /* 0x0000001705077819 */ /* 0x000fe200000006ff */
[----:B------:R-:W-:-:S03]  /*7f20*/  VIADD R5, R4, 0x1000000 ;  /* 0x0100000004057836 */ /* 0x000fc60000000000 */
        /* <DEDUP_REMOVED lines=9> */
.L_x_163:
[----:B------:R-:W2:Y:S02]  /*7fc0*/  LDG.E.U8 R2, desc[UR36][R2.64] ;  /* 0x0000002402027981 */ /* 0x000ea4000c1e1100 */
[C---:B--2---:R-:W-:Y:S01]  /*7fd0*/  SHF.L.U32 R0, R2.reuse, 0x19, RZ ;  /* 0x0000001902007819 */ /* 0x044fe200000006ff */
[----:B------:R-:W-:-:S03]  /*7fe0*/  IMAD.SHL.U32 R5, R2, 0x100, RZ ;  /* 0x0000010002057824 */ /* 0x000fc600078e00ff */
        /* <DEDUP_REMOVED lines=10> */
.L_x_162:
[----:B------:R0:W5:Y:S01]  /*8090*/  LDG.E.U16 R0, desc[UR36][R2.64] ;  /* 0x0000002402007981 */ /* 0x000162000c1e1500 */
[----:B------:R-:W-:Y:S05]  /*80a0*/  BRA `(.L_x_152) ;  /* 0x0000000400b87947 */ /* 0x000fea0003800000 */
.L_x_159:
        /* <DEDUP_REMOVED lines=12> */
.L_x_166:
        /* <DEDUP_REMOVED lines=21> */
.L_x_170:
[----:B------:R-:W-:Y:S05]  /*82c0*/  BSYNC.RECONVERGENT B1 ;  /* 0x0000000000017941 */ /* 0x000fea0003800200 */
.L_x_169:
[----:B------:R-:W-:Y:S02]  /*82d0*/  SHF.L.U32 R0, R0, 0x14, RZ ;  /* 0x0000001400007819 */ /* 0x000fe400000006ff */
[----:B------:R-:W-:-:S04]  /*82e0*/  LEA R2, R2, 0x3b800000, 0x17 ;  /* 0x3b80000002027811 */ /* 0x000fc800078eb8ff */
[----:B------:R-:W-:-:S07]  /*82f0*/  LOP3.LUT R0, R2, R0, R7, 0xfe, !PT ;  /* 0x0000000002007212 */ /* 0x000fce00078efe07 */
.L_x_168:
[----:B------:R-:W-:Y:S05]  /*8300*/  BSYNC.RECONVERGENT B0 ;  /* 0x0000000000007941 */ /* 0x000fea0003800200 */
.L_x_167:
[----:B------:R-:W-:Y:S01]  /*8310*/  F2FP.BF16.F32.PACK_AB R0, RZ, R0 ;  /* 0x00000000ff00723e */ /* 0x000fe200000010ff */
[----:B------:R-:W-:Y:S06]  /*8320*/  BRA `(.L_x_152) ;  /* 0x0000000400187947 */ /* 0x000fec0003800000 */
.L_x_165:
        /* <DEDUP_REMOVED lines=21> */
.L_x_174:
[----:B------:R-:W-:Y:S05]  /*8480*/  BSYNC.RECONVERGENT B1 ;  /* 0x0000000000017941 */ /* 0x000fea0003800200 */
.L_x_173:
[----:B------:R-:W-:Y:S01]  /*8490*/  IMAD.SHL.U32 R0, R0, 0x200000, RZ ;  /* 0x0020000000007824 */ /* 0x000fe200078e00ff */
[----:B------:R-:W-:-:S04]  /*84a0*/  LEA R2, R2, 0x37800000, 0x17 ;  /* 0x3780000002027811 */ /* 0x000fc800078eb8ff */
[----:B------:R-:W-:-:S07]  /*84b0*/  LOP3.LUT R0, R2, R0, R7, 0xfe, !PT ;  /* 0x0000000002007212 */ /* 0x000fce00078efe07 */
.L_x_172:
[----:B------:R-:W-:Y:S05]  /*84c0*/  BSYNC.RECONVERGENT B0 ;  /* 0x0000000000007941 */ /* 0x000fea0003800200 */
.L_x_171:
[----:B------:R-:W-:Y:S01]  /*84d0*/  F2FP.BF16.F32.PACK_AB R0, RZ, R0 ;  /* 0x00000000ff00723e */ /* 0x000fe200000010ff */
[----:B------:R-:W-:Y:S06]  /*84e0*/  BRA `(.L_x_152) ;  /* 0x0000000000a87947 */ /* 0x000fec0003800000 */
.L_x_164:
        /* <DEDUP_REMOVED lines=8> */
[----:B------:R-:W-:Y:S01]  /*8570*/  HFMA2 R0, -RZ, RZ, 3.814697265625e-06, 0 ;  /* 0x00400000ff007431 */ /* 0x000fe200000001ff */
[----:B--2---:R-:W-:-:S13]  /*8580*/  ISETP.NE.AND P0, PT, R2, RZ, PT ;  /* 0x000000ff0200720c */ /* 0x004fda0003f05270 */
[----:B------:R-:W-:Y:S05]  /*8590*/  @!P0 BRA `(.L_x_178) ;  /* 0x00000000000c8947 */ /* 0x000fea0003800000 */
[----:B------:R-:W-:-:S13]  /*85a0*/  ISETP.NE.AND P0, PT, R2, 0xff, PT ;  /* 0x000000ff0200780c */ /* 0x000fda0003f05270 */
[----:B------:R-:W-:Y:S02]  /*85b0*/  @!P0 IMAD.MOV.U32 R0, RZ, RZ, 0x7f800001 ;  /* 0x7f800001ff008424 */ /* 0x000fe400078e00ff */
[----:B------:R-:W-:-:S07]  /*85c0*/  @P0 IMAD.SHL.U32 R0, R2, 0x800000, RZ ;  /* 0x0080000002000824 */ /* 0x000fce00078e00ff */
.L_x_178:
[----:B------:R-:W-:Y:S05]  /*85d0*/  BSYNC.RECONVERGENT B0 ;  /* 0x0000000000007941 */ /* 0x000fea0003800200 */
.L_x_177:
[----:B------:R-:W-:Y:S01]  /*85e0*/  F2FP.BF16.F32.PACK_AB R0, RZ, R0 ;  /* 0x00000000ff00723e */ /* 0x000fe200000010ff */
[----:B------:R-:W-:Y:S06]  /*85f0*/  BRA `(.L_x_152) ;  /* 0x0000000000647947 */ /* 0x000fec0003800000 */
.L_x_151:
[----:B------:R-:W-:Y:S01]  /*8600*/  MOV R2, 0x0 ;  /* 0x0000000000027802 */ /* 0x000fe20000000f00 */
[----:B------:R-:W0:Y:S01]  /*8610*/  LDCU.64 UR4, c[0x4][0x128] ;  /* 0x01002500ff0477ac */ /* 0x000e220008000a00 */
[----:B------:R-:W-:Y:S02]  /*8620*/  HFMA2 R8, -RZ, RZ, 0, 4.64916229248046875e-06 ;  /* 0x0000004eff087431 */ /* 0x000fe400000001ff */
[----:B------:R-:W-:Y:S01]  /*8630*/  IMAD.MOV.U32 R12, RZ, RZ, 0x1 ;  /* 0x00000001ff0c7424 */ /* 0x000fe200078e00ff */
[----:B------:R-:W1:Y:S01]  /*8640*/  LDCU.64 UR6, c[0x4][0x130] ;  /* 0x01002600ff0677ac */ /* 0x000e620008000a00 */
[----:B------:R-:W2:Y:S01]  /*8650*/  LDC.64 R2, c[0x4][R2] ;  /* 0x0100000002027b82 */ /* 0x000ea20000000a00 */
[----:B------:R-:W-:Y:S01]  /*8660*/  IMAD.MOV.U32 R13, RZ, RZ, RZ ;  /* 0x000000ffff0d7224 */ /* 0x000fe200078e00ff */
[----:B------:R-:W3:Y:S01]  /*8670*/  LDCU.64 UR8, c[0x4][0x38] ;  /* 0x01000700ff0877ac */ /* 0x000ee20008000a00 */
[----:B0-----:R-:W-:Y:S01]  /*8680*/  MOV R4, UR4 ;  /* 0x0000000400047c02 */ /* 0x001fe20008000f00 */
[----:B------:R-:W-:-:S02]  /*8690*/  IMAD.U32 R5, RZ, RZ, UR5 ;  /* 0x00000005ff057e24 */ /* 0x000fc4000f8e00ff */
[----:B-1----:R-:W-:Y:S01]  /*86a0*/  IMAD.U32 R6, RZ, RZ, UR6 ;  /* 0x00000006ff067e24 */ /* 0x002fe2000f8e00ff */
[----:B------:R-:W-:Y:S01]  /*86b0*/  MOV R7, UR7 ;  /* 0x0000000700077c02 */ /* 0x000fe20008000f00 */
[----:B---3--:R-:W-:Y:S02]  /*86c0*/  IMAD.U32 R10, RZ, RZ, UR8 ;  /* 0x00000008ff0a7e24 */ /* 0x008fe4000f8e00ff */
[----:B------:R-:W-:-:S07]  /*86d0*/  IMAD.U32 R11, RZ, RZ, UR9 ;  /* 0x00000009ff0b7e24 */ /* 0x000fce000f8e00ff */
[----:B------:R-:W-:-:S07]  /*86e0*/  LEPC R20, `(.L_x_179) ;  /* 0x000000001014794e */ /* 0x000fce0000000000 */
[----:B--2---:R-:W-:Y:S05]  /*86f0*/  CALL.ABS.NOINC R2 ;  /* 0x0000000002007343 */ /* 0x004fea0003c00000 */
.L_x_179:
[----:B------:R-:W-:Y:S01]  /*8700*/  PRMT R0, RZ, 0x7610, R0 ;  /* 0x00007610ff007816 */ /* 0x000fe20000000000 */
[----:B------:R-:W-:Y:S06]  /*8710*/  BRA `(.L_x_152) ;  /* 0x00000000001c7947 */ /* 0x000fec0003800000 */
.L_x_176:
[----:B------:R-:W2:Y:S02]  /*8720*/  LDG.E.64 R2, desc[UR36][R2.64] ;  /* 0x0000002402027981 */ /* 0x000ea4000c1e1b00 */
[----:B--2---:R-:W0:Y:S02]  /*8730*/  I2F.U64 R0, R2 ;  /* 0x0000000200007312 */ /* 0x004e240000301000 */
[----:B0-----:R-:W-:Y:S01]  /*8740*/  F2FP.BF16.F32.PACK_AB R0, RZ, R0 ;  /* 0x00000000ff00723e */ /* 0x001fe200000010ff */
[----:B------:R-:W-:Y:S06]  /*8750*/  BRA `(.L_x_152) ;  /* 0x00000000000c7947 */ /* 0x000fec0003800000 */
.L_x_175:
[----:B------:R-:W2:Y:S02]  /*8760*/  LDG.E R2, desc[UR36][R2.64] ;  /* 0x0000002402027981 */ /* 0x000ea4000c1e1900 */
[----:B--2---:R-:W-:-:S04]  /*8770*/  I2FP.F32.U32 R0, R2 ;  /* 0x0000000200007245 */ /* 0x004fc80000201000 */
[----:B------:R-:W-:-:S07]  /*8780*/  F2FP.BF16.F32.PACK_AB R0, RZ, R0 ;  /* 0x00000000ff00723e */ /* 0x000fce00000010ff */
.L_x_152:
[----:B-----5:R-:W-:Y:S01]  /*8790*/  SHF.L.U32 R0, R0, 0x10, RZ ;  /* 0x0000001000007819 */ /* 0x020fe200000006ff */
[----:B------:R-:W0:Y:S04]  /*87a0*/  LDCU.64 UR6, c[0x0][0x580] ;  /* 0x0000b000ff0677ac */ /* 0x000e280008000a00 */
        /* <DEDUP_REMOVED lines=20> */
.L_x_183:
[----:B-1----:R-:W-:-:S06]  /*88f0*/  SHF.L.U32 R5, R5, 0x10, RZ ;  /* 0x0000001005057819 */ /* 0x002fcc00000006ff */
[----:B------:R-:W1:Y:S02]  /*8900*/  F2I.S64.TRUNC R4, R5 ;  /* 0x0000000500047311 */ /* 0x000e64000020d900 */
[----:B-1----:R1:W-:Y:S01]  /*8910*/  STG.E.U8 desc[UR36][R2.64], R4 ;  /* 0x0000000402007986 */ /* 0x0023e2000c101124 */
[----:B------:R-:W-:Y:S05]  /*8920*/  BRA `(.L_x_185) ;  /* 0x0000000c006c7947 */ /* 0x000fea0003800000 */
.L_x_182:
        /* <DEDUP_REMOVED lines=10> */
.L_x_187:
[----:B-1----:R-:W-:-:S06]  /*89d0*/  IMAD.U32 R5, R5, 0x10000, RZ ;  /* 0x0001000005057824 */ /* 0x002fcc00078e00ff */
[----:B------:R-:W1:Y:S02]  /*89e0*/  F2I.FTZ.TRUNC.NTZ R5, R5 ;  /* 0x0000000500057305 */ /* 0x000e64000021f100 */
[----:B-1----:R3:W-:Y:S01]  /*89f0*/  STG.E desc[UR36][R2.64], R5 ;  /* 0x0000000502007986 */ /* 0x0027e2000c101924 */
[----:B------:R-:W-:Y:S05]  /*8a00*/  BRA `(.L_x_185) ;  /* 0x0000000c00347947 */ /* 0x000fea0003800000 */
.L_x_186:
[----:B-1----:R-:W-:-:S06]  /*8a10*/  SHF.L.U32 R5, R5, 0x10, RZ ;  /* 0x0000001005057819 */ /* 0x002fcc00000006ff */
[----:B------:R-:W1:Y:S02]  /*8a20*/  F2I.FTZ.TRUNC.NTZ R5, R5 ;  /* 0x0000000500057305 */ /* 0x000e64000021f100 */
[----:B-1----:R1:W-:Y:S01]  /*8a30*/  STG.E.U16 desc[UR36][R2.64], R5 ;  /* 0x0000000502007986 */ /* 0x0023e2000c101524 */
[----:B------:R-:W-:Y:S05]  /*8a40*/  BRA `(.L_x_185) ;  /* 0x0000000c00247947 */ /* 0x000fea0003800000 */
.L_x_181:
[----:B------:R-:W-:-:S09]  /*8a50*/  UISETP.GT.AND UP0, UPT, UR4, 0x6, UPT ;  /* 0x000000060400788c */ /* 0x000fd2000bf04270 */
[----:B------:R-:W-:Y:S05]  /*8a60*/  BRA.U UP0, `(.L_x_188) ;  /* 0x00000001002c7547 */ /* 0x000fea000b800000 */
[----:B------:R-:W-:-:S09]  /*8a70*/  UISETP.NE.AND UP0, UPT, UR4, 0x5, UPT ;  /* 0x000000050400788c */ /* 0x000fd2000bf05270 */
[----:B------:R-:W-:Y:S05]  /*8a80*/  BRA.U !UP0, `(.L_x_189) ;  /* 0x0000000108147547 */ /* 0x000fea000b800000 */
[----:B------:R-:W-:-:S09]  /*8a90*/  UISETP.NE.AND UP0, UPT, UR4, 0x6, UPT ;  /* 0x000000060400788c */ /* 0x000fd2000bf05270 */
[----:B------:R-:W-:Y:S05]  /*8aa0*/  BRA.U UP0, `(.L_x_184) ;  /* 0x0000000900307547 */ /* 0x000fea000b800000 */
[----:B-1----:R-:W-:-:S05]  /*8ab0*/  IMAD.U32 R5, R5, 0x10000, RZ ;  /* 0x0001000005057824 */ /* 0x002fca00078e00ff */
[----:B------:R1:W-:Y:S01]  /*8ac0*/  STG.E desc[UR36][R2.64], R5 ;  /* 0x0000000502007986 */ /* 0x0003e2000c101924 */
[----:B------:R-:W-:Y:S05]  /*8ad0*/  BRA `(.L_x_185) ;  /* 0x0000000c00007947 */ /* 0x000fea0003800000 */
.L_x_189:
[----:B01----:R-:W-:-:S05]  /*8ae0*/  IMAD.U32 R0, R5, 0x10000, RZ ;  /* 0x0001000005007824 */ /* 0x003fca00078e00ff */
[----:B------:R-:W-:-:S05]  /*8af0*/  F2FP.F16.F32.PACK_AB R0, RZ, R0 ;  /* 0x00000000ff00723e */ /* 0x000fca00000000ff */
[----:B------:R0:W-:Y:S01]  /*8b00*/  STG.E.U16 desc[UR36][R2.64], R0 ;  /* 0x0000000002007986 */ /* 0x0001e2000c101524 */
[----:B------:R-:W-:Y:S05]  /*8b10*/  BRA `(.L_x_185) ;  /* 0x0000000800f07947 */ /* 0x000fea0003800000 */
.L_x_188:
[----:B------:R-:W-:-:S09]  /*8b20*/  UISETP.NE.AND UP0, UPT, UR4, 0x7, UPT ;  /* 0x000000070400788c */ /* 0x000fd2000bf05270 */
[----:B------:R-:W-:Y:S05]  /*8b30*/  BRA.U !UP0, `(.L_x_190) ;  /* 0x0000000108347547 */ /* 0x000fea000b800000 */
[----:B------:R-:W-:-:S09]  /*8b40*/  UISETP.NE.AND UP0, UPT, UR4, 0x8, UPT ;  /* 0x000000080400788c */ /* 0x000fd2000bf05270 */
[----:B------:R-:W-:Y:S05]  /*8b50*/  BRA.U !UP0, `(.L_x_191) ;  /* 0x0000000108187547 */ /* 0x000fea000b800000 */
[----:B------:R-:W-:-:S09]  /*8b60*/  UISETP.NE.AND UP0, UPT, UR4, 0x9, UPT ;  /* 0x000000090400788c */ /* 0x000fd2000bf05270 */
[----:B------:R-:W-:Y:S05]  /*8b70*/  BRA.U UP0, `(.L_x_184) ;  /* 0x0000000500fc7547 */ /* 0x000fea000b800000 */
[----:B-1----:R-:W-:Y:S01]  /*8b80*/  SHF.L.U32 R4, R5, 0x10, RZ ;  /* 0x0000001005047819 */ /* 0x002fe200000006ff */
[----:B------:R-:W-:-:S05]  /*8b90*/  IMAD.MOV.U32 R5, RZ, RZ, RZ ;  /* 0x000000ffff057224 */ /* 0x000fca00078e00ff */
[----:B------:R1:W-:Y:S01]  /*8ba0*/  STG.E.64 desc[UR36][R2.64], R4 ;  /* 0x0000000402007986 */ /* 0x0003e2000c101b24 */
[----:B------:R-:W-:Y:S05]  /*8bb0*/  BRA `(.L_x_185) ;  /* 0x0000000800c87947 */ /* 0x000fea0003800000 */
.L_x_191:
[----:B-1----:R-:W-:-:S05]  /*8bc0*/  IMAD.U32 R5, R5, 0x10000, RZ ;  /* 0x0001000005057824 */ /* 0x002fca00078e00ff */
[----:B------:R-:W-:-:S04]  /*8bd0*/  F2FP.F16.F32.PACK_AB R5, RZ, R5 ;  /* 0x00000005ff05723e */ /* 0x000fc800000000ff */
[----:B------:R-:W-:-:S05]  /*8be0*/  PRMT R5, R5, 0x5410, RZ ;  /* 0x0000541005057816 */ /* 0x000fca00000000ff */
[----:B------:R1:W-:Y:S01]  /*8bf0*/  STG.E desc[UR36][R2.64], R5 ;  /* 0x0000000502007986 */ /* 0x0003e2000c101924 */
[----:B------:R-:W-:Y:S05]  /*8c00*/  BRA `(.L_x_185) ;  /* 0x0000000800b47947 */ /* 0x000fea0003800000 */
.L_x_190:
[----:B-1----:R-:W-:-:S05]  /*8c10*/  SHF.L.U32 R4, R5, 0x10, RZ ;  /* 0x0000001005047819 */ /* 0x002fca00000006ff */
[----:B------:R-:W-:-:S06]  /*8c20*/  FMUL.FTZ R4, R4, 1 ;  /* 0x3f80000004047820 */ /* 0x000fcc0000410000 */
[----:B------:R-:W1:Y:S02]  /*8c30*/  F2F.F64.F32 R4, R4 ;  /* 0x0000000400047310 */ /* 0x000e640000201800 */
[----:B-1----:R1:W-:Y:S01]  /*8c40*/  STG.E.64 desc[UR36][R2.64], R4 ;  /* 0x0000000402007986 */ /* 0x0023e2000c101b24 */
[----:B------:R-:W-:Y:S05]  /*8c50*/  BRA `(.L_x_185) ;  /* 0x0000000800a07947 */ /* 0x000fea0003800000 */
.L_x_180:
        /* <DEDUP_REMOVED lines=10> */
[----:B-1----:R-:W-:-:S06]  /*8d00*/  IMAD.U32 R5, R5, 0x10000, RZ ;  /* 0x0001000005057824 */ /* 0x002fcc00078e00ff */
[----:B------:R-:W1:Y:S02]  /*8d10*/  F2I.FTZ.U32.TRUNC.NTZ R5, R5 ;  /* 0x0000000500057305 */ /* 0x000e64000021f000 */
[----:B-1----:R1:W-:Y:S01]  /*8d20*/  STG.E.U16 desc[UR36][R2.64], R5 ;  /* 0x0000000502007986 */ /* 0x0023e2000c101524 */
[----:B------:R-:W-:Y:S05]  /*8d30*/  BRA `(.L_x_185) ;  /* 0x0000000800687947 */ /* 0x000fea0003800000 */
.L_x_195:
[----:B-1----:R-:W-:Y:S01]  /*8d40*/  IMAD.U32 R5, R5, 0x10000, RZ ;  /* 0x0001000005057824 */ /* 0x002fe200078e00ff */
[----:B------:R-:W-:Y:S01]  /*8d50*/  BSSY.RECONVERGENT B0, `(.L_x_196) ;  /* 0x0000013000007945 */ /* 0x000fe20003800200 */
[----:B0-----:R-:W-:-:S03]  /*8d60*/  MOV R0, 0x80 ;  /* 0x0000008000007802 */ /* 0x001fc60000000f00 */
        /* <DEDUP_REMOVED lines=14> */
[----:B------:R-:W-:-:S07]  /*8e50*/  IMAD.MOV.U32 R0, RZ, RZ, R4 ;  /* 0x000000ffff007224 */ /* 0x000fce00078e0004 */
.L_x_198:
[----:B------:R-:W-:-:S04]  /*8e60*/  SHF.R.U32.HI R5, RZ, 0x18, R5 ;  /* 0x00000018ff057819 */ /* 0x000fc80000011605 */
[----:B------:R-:W-:-:S07]  /*8e70*/  LOP3.LUT R0, R0, 0x80, R5, 0xf8, !PT ;  /* 0x0000008000007812 */ /* 0x000fce00078ef805 */
.L_x_197:
[----:B------:R-:W-:Y:S05]  /*8e80*/  BSYNC.RECONVERGENT B0 ;  /* 0x0000000000007941 */ /* 0x000fea0003800200 */
.L_x_196:
[----:B------:R0:W-:Y:S01]  /*8e90*/  STG.E.U8 desc[UR36][R2.64], R0 ;  /* 0x0000000002007986 */ /* 0x0001e2000c101124 */
[----:B------:R-:W-:Y:S05]  /*8ea0*/  BRA `(.L_x_185) ;  /* 0x00000008000c7947 */ /* 0x000fea0003800000 */
.L_x_194:
[----:B-1----:R-:W-:Y:S01]  /*8eb0*/  IMAD.U32 R5, R5, 0x10000, RZ ;  /* 0x0001000005057824 */ /* 0x002fe200078e00ff */
[----:B------:R-:W-:Y:S01]  /*8ec0*/  BSSY.RECONVERGENT B0, `(.L_x_199) ;  /* 0x0000013000007945 */ /* 0x000fe20003800200 */
[----:B0-----:R-:W-:-:S03]  /*8ed0*/  HFMA2 R0, -RZ, RZ, 0, 7.62939453125e-06 ;  /* 0x00000080ff007431 */ /* 0x001fc600000001ff */
        /* <DEDUP_REMOVED lines=15> */
.L_x_201:
[----:B------:R-:W-:-:S04]  /*8fd0*/  SHF.R.U32.HI R5, RZ, 0x18, R5 ;  /* 0x00000018ff057819 */ /* 0x000fc80000011605 */
[----:B------:R-:W-:-:S07]  /*8fe0*/  LOP3.LUT R0, R0, 0x80, R5, 0xf8, !PT ;  /* 0x0000008000007812 */ /* 0x000fce00078ef805 */
.L_x_200:
[----:B------:R-:W-:Y:S05]  /*8ff0*/  BSYNC.RECONVERGENT B0 ;  /* 0x0000000000007941 */ /* 0x000fea0003800200 */
.L_x_199:
[----:B------:R0:W-:Y:S01]  /*9000*/  STG.E.U8 desc[UR36][R2.64], R0 ;  /* 0x0000000002007986 */ /* 0x0001e2000c101124 */
[----:B------:R-:W-:Y:S05]  /*9010*/  BRA `(.L_x_185) ;  /* 0x0000000400b07947 */ /* 0x000fea0003800000 */
.L_x_193:
        /* <DEDUP_REMOVED lines=12> */
[----:B------:R-:W-:Y:S01]  /*90e0*/  HFMA2 R5, -RZ, RZ, 0, 1.5199184417724609375e-05 ;  /* 0x000000ffff057431 */ /* 0x000fe200000001ff */
[----:B------:R-:W-:-:S04]  /*90f0*/  @P1 LOP3.LUT R0, R0, 0x1, RZ, 0xc0, !PT ;  /* 0x0000000100001812 */ /* 0x000fc800078ec0ff */
[----:B------:R-:W-:Y:S01]  /*9100*/  @P1 ISETP.EQ.U32.AND P2, PT, R0, 0x1, P0 ;  /* 0x000000010000180c */ /* 0x000fe20000742070 */
[----:B------:R-:W-:Y:S01]  /*9110*/  @P1 VIADD R0, R6, 0x1 ;  /* 0x0000000106001836 */ /* 0x000fe20000000000 */
[----:B------:R-:W-:Y:S02]  /*9120*/  PLOP3.LUT P0, PT, PT, PT, PT, 0x80, 0x8 ;  /* 0x000000000008781c */ /* 0x000fe40003f0f070 */
[----:B------:R-:W-:-:S13]  /*9130*/  @P1 PLOP3.LUT P0, PT, P2, PT, PT, 0x80, 0x8 ;  /* 0x000000000008181c */ /* 0x000fda000170f070 */
[----:B------:R-:W-:-:S05]  /*9140*/  @!P0 IMAD.MOV R0, RZ, RZ, R6 ;  /* 0x000000ffff008224 */ /* 0x000fca00078e0206 */
[----:B------:R-:W-:-:S05]  /*9150*/  @P1 MOV R5, R0 ;  /* 0x0000000000051202 */ /* 0x000fca0000000f00 */
[----:B------:R0:W-:Y:S01]  /*9160*/  STG.E.U8 desc[UR36][R2.64], R5 ;  /* 0x0000000502007986 */ /* 0x0001e2000c101124 */
[----:B------:R-:W-:Y:S05]  /*9170*/  BRA `(.L_x_185) ;  /* 0x0000000400587947 */ /* 0x000fea0003800000 */
.L_x_203:
[----:B-1----:R-:W-:-:S06]  /*9180*/  IMAD.U32 R5, R5, 0x10000, RZ ;  /* 0x0001000005057824 */ /* 0x002fcc00078e00ff */
[----:B------:R-:W1:Y:S02]  /*9190*/  F2I.U64.TRUNC R4, R5 ;  /* 0x0000000500047311 */ /* 0x000e64000020d800 */
[----:B-1----:R1:W-:Y:S01]  /*91a0*/  STG.E.64 desc[UR36][R2.64], R4 ;  /* 0x0000000402007986 */ /* 0x0023e2000c101b24 */
[----:B------:R-:W-:Y:S05]  /*91b0*/  BRA `(.L_x_185) ;  /* 0x0000000400487947 */ /* 0x000fea0003800000 */
.L_x_202:
[----:B-1----:R-:W-:-:S06]  /*91c0*/  IMAD.U32 R5, R5, 0x10000, RZ ;  /* 0x0001000005057824 */ /* 0x002fcc00078e00ff */
[----:B------:R-:W1:Y:S02]  /*91d0*/  F2I.FTZ.U32.TRUNC.NTZ R5, R5 ;  /* 0x0000000500057305 */ /* 0x000e64000021f000 */
[----:B-1----:R1:W-:Y:S01]  /*91e0*/  STG.E desc[UR36][R2.64], R5 ;  /* 0x0000000502007986 */ /* 0x0023e2000c101924 */
[----:B------:R-:W-:Y:S05]  /*91f0*/  BRA `(.L_x_185) ;  /* 0x0000000400387947 */ /* 0x000fea0003800000 */
.L_x_192:
[----:B------:R-:W-:-:S09]  /*9200*/  UISETP.GT.AND UP0, UPT, UR4, 0xe, UPT ;  /* 0x0000000e0400788c */ /* 0x000fd2000bf04270 */
[----:B------:R-:W-:Y:S05]  /*9210*/  BRA.U UP0, `(.L_x_204) ;  /* 0x00000001003c7547 */ /* 0x000fea000b800000 */
[----:B------:R-:W-:-:S09]  /*9220*/  UISETP.NE.AND UP0, UPT, UR4, 0xa, UPT ;  /* 0x0000000a0400788c */ /* 0x000fd2000bf05270 */
[----:B------:R-:W-:Y:S05]  /*9230*/  BRA.U !UP0, `(.L_x_205) ;  /* 0x00000001081c7547 */ /* 0x000fea000b800000 */
[----:B------:R-:W-:-:S09]  /*9240*/  UISETP.NE.AND UP0, UPT, UR4, 0xb, UPT ;  /* 0x0000000b0400788c */ /* 0x000fd2000bf05270 */
[----:B------:R-:W-:Y:S05]  /*9250*/  BRA.U UP0, `(.L_x_184) ;  /* 0x0000000100447547 */ /* 0x000fea000b800000 */
[----:B-1----:R-:W-:-:S04]  /*9260*/  SHF.L.U32 R5, R5, 0x10, RZ ;  /* 0x0000001005057819 */ /* 0x002fc800000006ff */
[----:B------:R-:W-:-:S04]  /*9270*/  FSETP.NEU.FTZ.AND P0, PT, R5, RZ, PT ;  /* 0x000000ff0500720b */ /* 0x000fc80003f1d000 */
[----:B------:R-:W-:-:S05]  /*9280*/  SEL R5, RZ, 0x1, !P0 ;  /* 0x00000001ff057807 */ /* 0x000fca0004000000 */
[----:B------:R1:W-:Y:S01]  /*9290*/  STG.E.U8 desc[UR36][R2.64], R5 ;  /* 0x0000000502007986 */ /* 0x0003e2000c101124 */
[----:B------:R-:W-:Y:S05]  /*92a0*/  BRA `(.L_x_185) ;  /* 0x00000004000c7947 */ /* 0x000fea0003800000 */
.L_x_205:
[----:B-1----:R-:W-:Y:S01]  /*92b0*/  IMAD.U32 R5, R5, 0x10000, RZ ;  /* 0x0001000005057824 */ /* 0x002fe200078e00ff */
[----:B------:R-:W-:-:S03]  /*92c0*/  CS2R R6, SRZ ;  /* 0x0000000000067805 */ /* 0x000fc6000001ff00 */
[----:B------:R-:W-:-:S06]  /*92d0*/  FMUL.FTZ R5, R5, 1 ;  /* 0x3f80000005057820 */ /* 0x000fcc0000410000 */
[----:B------:R-:W1:Y:S02]  /*92e0*/  F2F.F64.F32 R4, R5 ;  /* 0x0000000500047310 */ /* 0x000e640000201800 */
[----:B-1----:R1:W-:Y:S01]  /*92f0*/  STG.E.128 desc[UR36][R2.64], R4 ;  /* 0x0000000402007986 */ /* 0x0023e2000c101d24 */
[----:B------:R-:W-:Y:S05]  /*9300*/  BRA `(.L_x_185) ;  /* 0x0000000000f47947 */ /* 0x000fea0003800000 */
.L_x_204:
[----:B------:R-:W-:-:S09]  /*9310*/  UISETP.NE.AND UP0, UPT, UR4, 0xf, UPT ;  /* 0x0000000f0400788c */ /* 0x000fd2000bf05270 */
[----:B------:R-:W-:Y:S05]  /*9320*/  BRA.U !UP0, `(.L_x_206) ;  /* 0x0000000108e87547 */ /* 0x000fea000b800000 */
[----:B------:R-:W-:-:S09]  /*9330*/  UISETP.NE.AND UP0, UPT, UR4, 0x17, UPT ;  /* 0x000000170400788c */ /* 0x000fd2000bf05270 */
[----:B------:R-:W-:Y:S05]  /*9340*/  BRA.U !UP0, `(.L_x_207) ;  /* 0x0000000108907547 */ /* 0x000fea000b800000 */
[----:B------:R-:W-:-:S09]  /*9350*/  UISETP.NE.AND UP0, UPT, UR4, 0x18, UPT ;  /* 0x000000180400788c */ /* 0x000fd2000bf05270 */
[----:B------:R-:W-:Y:S05]  /*9360*/  BRA.U !UP0, `(.L_x_208) ;  /* 0x0000000108447547 */ /* 0x000fea000b800000 */
.L_x_184:
        /* <DEDUP_REMOVED lines=8> */
[----:B0-----:R-:W-:Y:S01]  /*93f0*/  IMAD.U32 R4, RZ, RZ, UR4 ;  /* 0x00000004ff047e24 */ /* 0x001fe2000f8e00ff */
[----:B-1----:R-:W-:Y:S01]  /*9400*/  MOV R5, UR5 ;  /* 0x0000000500057c02 */ /* 0x002fe20008000f00 */
[----:B----4-:R-:W-:-:S02]  /*9410*/  IMAD.U32 R6, RZ, RZ, UR6 ;  /* 0x00000006ff067e24 */ /* 0x010fc4000f8e00ff */
[----:B------:R-:W-:Y:S01]  /*9420*/  IMAD.U32 R7, RZ, RZ, UR7 ;  /* 0x00000007ff077e24 */ /* 0x000fe2000f8e00ff */
[----:B-----5:R-:W-:Y:S01]  /*9430*/  MOV R10, UR8 ;  /* 0x00000008000a7c02 */ /* 0x020fe20008000f00 */
[----:B--2---:R-:W-:-:S07]  /*9440*/  IMAD.U32 R11, RZ, RZ, UR9 ;  /* 0x00000009ff0b7e24 */ /* 0x004fce000f8e00ff */
[----:B------:R-:W-:-:S07]  /*9450*/  LEPC R20, `(.L_x_209) ;  /* 0x000000001014794e */ /* 0x000fce0000000000 */
[----:B---3--:R-:W-:Y:S05]  /*9460*/  CALL.ABS.NOINC R2 ;  /* 0x0000000002007343 */ /* 0x008fea0003c00000 */
.L_x_209:
[----:B------:R-:W-:Y:S05]  /*9470*/  BRA `(.L_x_185) ;  /* 0x0000000000987947 */ /* 0x000fea0003800000 */
.L_x_208:
[----:B-1----:R-:W-:Y:S01]  /*9480*/  IMAD.U32 R7, R5, 0x10000, RZ ;  /* 0x0001000005077824 */ /* 0x002fe200078e00ff */
[----:B------:R-:W-:Y:S01]  /*9490*/  BSSY.RECONVERGENT B0, `(.L_x_210) ;  /* 0x000000c000007945 */ /* 0x000fe20003800200 */
[----:B0-----:R-:W-:-:S03]  /*94a0*/  MOV R0, 0x7f ;  /* 0x0000007f00007802 */ /* 0x001fc60000000f00 */
        /* <DEDUP_REMOVED lines=10> */
.L_x_211:
[----:B------:R-:W-:Y:S05]  /*9550*/  BSYNC.RECONVERGENT B0 ;  /* 0x0000000000007941 */ /* 0x000fea0003800200 */
.L_x_210:
[----:B------:R-:W-:-:S05]  /*9560*/  LOP3.LUT R5, R0, 0x80, R5, 0xf8, !PT ;  /* 0x0000008000057812 */ /* 0x000fca00078ef805 */
[----:B------:R0:W-:Y:S01]  /*9570*/  STG.E.U8 desc[UR36][R2.64], R5 ;  /* 0x0000000502007986 */ /* 0x0001e2000c101124 */
[----:B------:R-:W-:Y:S05]  /*9580*/  BRA `(.L_x_185) ;  /* 0x0000000000547947 */ /* 0x000fea0003800000 */
.L_x_207:
[----:B-1----:R-:W-:Y:S01]  /*9590*/  IMAD.U32 R5, R5, 0x10000, RZ ;  /* 0x0001000005057824 */ /* 0x002fe200078e00ff */
[----:B------:R-:W-:Y:S04]  /*95a0*/  BSSY.RECONVERGENT B0, `(.L_x_212) ;  /* 0x000000e000007945 */ /* 0x000fe80003800200 */
        /* <DEDUP_REMOVED lines=10> */
.L_x_213:
[----:B0-----:R-:W-:Y:S01]  /*9650*/  IMAD.MOV.U32 R0, RZ, RZ, 0x7f ;  /* 0x0000007fff007424 */ /* 0x001fe200078e00ff */
[----:B------:R-:W-:-:S04]  /*9660*/  ISETP.GT.U32.AND P0, PT, R4, 0x7f800000, PT ;  /* 0x7f8000000400780c */ /* 0x000fc80003f04070 */
[----:B------:R-:W-:-:S09]  /*9670*/  SEL R0, R0, 0x7c, P0 ;  /* 0x0000007c00007807 */ /* 0x000fd20000000000 */
.L_x_214:
[----:B------:R-:W-:Y:S05]  /*9680*/  BSYNC.RECONVERGENT B0 ;  /* 0x0000000000007941 */ /* 0x000fea0003800200 */
.L_x_212:
[----:B------:R-:W-:-:S04]  /*9690*/  SHF.R.U32.HI R5, RZ, 0x18, R5 ;  /* 0x00000018ff057819 */ /* 0x000fc80000011605 */
[----:B------:R-:W-:-:S05]  /*96a0*/  LOP3.LUT R5, R0, 0x80, R5, 0xf8, !PT ;  /* 0x0000008000057812 */ /* 0x000fca00078ef805 */
[----:B------:R0:W-:Y:S01]  /*96b0*/  STG.E.U8 desc[UR36][R2.64], R5 ;  /* 0x0000000502007986 */ /* 0x0001e2000c101124 */
[----:B------:R-:W-:Y:S05]  /*96c0*/  BRA `(.L_x_185) ;  /* 0x0000000000047947 */ /* 0x000fea0003800000 */
.L_x_206:
[----:B-1----:R1:W-:Y:S02]  /*96d0*/  STG.E.U16 desc[UR36][R2.64], R5 ;  /* 0x0000000502007986 */ /* 0x0023e4000c101524 */
.L_x_185:
[----:B------:R-:W-:-:S07]  /*96e0*/  IADD3 R17, PT, PT, R17, 0x80, RZ ;  /* 0x0000008011117810 */ /* 0x000fce0007ffe0ff */
.L_x_145:
[----:B------:R-:W-:Y:S05]  /*96f0*/  BSYNC.RECONVERGENT B6 ;  /* 0x0000000000067941 */ /* 0x000fea0003800200 */
.L_x_144:
[----:B------:R-:W5:Y:S02]  /*9700*/  LDCU UR4, c[0x0][0x380] ;  /* 0x00007000ff0477ac */ /* 0x000f640008000800 */
[----:B-----5:R-:W-:-:S13]  /*9710*/  ISETP.GE.AND P0, PT, R17, UR4, PT ;  /* 0x0000000411007c0c */ /* 0x020fda000bf06270 */
[----:B------:R-:W-:Y:S05]  /*9720*/  @P0 EXIT ;  /* 0x000000000000094d */ /* 0x000fea0003800000 */
        /* <DEDUP_REMOVED lines=296> */
[----:B------:R-:W2:Y:S03]  /*a9b0*/  LDCU.64 UR8, c[0x0][0x578] ;  /* 0x0000af00ff0877ac */ /* 0x000ea60008000a00 */
[----:B0-----:R-:W-:-:S05]  /*a9c0*/  IMAD.HI.U32 R2, R5, UR4, R4 ;  /* 0x0000000405027c27 */ /* 0x001fca000f8e0004 */
[----:B------:R-:W-:-:S05]  /*a9d0*/  SHF.R.U32.HI R2, RZ, UR5, R2 ;  /* 0x00000005ff027c19 */ /* 0x000fca0008011602 */
[----:B------:R-:W-:-:S04]  /*a9e0*/  IMAD.MOV R3, RZ, RZ, -R2 ;  /* 0x000000ffff037224 */ /* 0x000fc800078e0a02 */
[----:B-1----:R-:W-:-:S04]  /*a9f0*/  IMAD R5, R3, UR6, R5 ;  /* 0x0000000603057c24 */ /* 0x002fc8000f8e0205 */
[C---:B--2---:R-:W-:Y:S02]  /*aa00*/  IMAD R16, R5.reuse, UR8, R16 ;  /* 0x0000000805107c24 */ /* 0x044fe4000f8e0210 */
[----:B------:R-:W-:-:S07]  /*aa10*/  IMAD R0, R5, UR9, R0 ;  /* 0x0000000905007c24 */ /* 0x000fce000f8e0200 */
.L_x_215:
[----:B------:R-:W0:Y:S01]  /*aa20*/  LDCU.128 UR8, c[0x0][0x580] ;  /* 0x0000b000ff0877ac */ /* 0x000e220008000c00 */
[----:B------:R-:W-:-:S04]  /*aa30*/  UPRMT UR4, UR41, 0x9910, URZ ;  /* 0x0000991029047896 */ /* 0x000fc800080000ff */
[----:B------:R-:W-:Y:S01]  /*aa40*/  UISETP.GT.AND UP0, UPT, UR4, 0x9, UPT ;  /* 0x000000090400788c */ /* 0x000fe2000bf04270 */
[----:B0-----:R-:W-:Y:S02]  /*aa50*/  IADD3 R16, P0, PT, R16, UR8, RZ ;  /* 0x0000000810107c10 */ /* 0x001fe4000ff1e0ff */
[----:B-1234-:R-:W-:-:S03]  /*aa60*/  IADD3 R2, P1, PT, R0, UR10, RZ ;  /* 0x0000000a00027c10 */ /* 0x01efc6000ff3e0ff */
[----:B------:R-:W-:Y:S01]  /*aa70*/  IMAD.X R17, RZ, RZ, UR9, P0 ;  /* 0x00000009ff117e24 */ /* 0x000fe200080e06ff */
[----:B------:R-:W-:Y:S02]  /*aa80*/  IADD3.X R3, PT, PT, RZ, UR11, RZ, P1, !PT ;  /* 0x0000000bff037c10 */ /* 0x000fe40008ffe4ff */
[----:B------:R-:W-:Y:S07]  /*aa90*/  BRA.U UP0, `(.L_x_216) ;  /* 0x0000000500107547 */ /* 0x000fee000b800000 */
        /* <DEDUP_REMOVED lines=12> */
.L_x_219:
[----:B------:R-:W2:Y:S02]  /*ab60*/  LDG.E.U8 R2, desc[UR36][R2.64] ;  /* 0x0000002402027981 */ /* 0x000ea4000c1e1100 */
[----:B--2---:R-:W-:-:S04]  /*ab70*/  I2FP.F32.U32 R0, R2 ;  /* 0x0000000200007245 */ /* 0x004fc80000201000 */
[----:B------:R-:W-:Y:S01]  /*ab80*/  F2FP.BF16.F32.PACK_AB R0, RZ, R0 ;  /* 0x00000000ff00723e */ /* 0x000fe200000010ff */
[----:B------:R-:W-:Y:S06]  /*ab90*/  BRA `(.L_x_221) ;  /* 0x0000000c00847947 */ /* 0x000fec0003800000 */
.L_x_218:
        /* <DEDUP_REMOVED lines=10> */
.L_x_223:
[----:B------:R-:W2:Y:S02]  /*ac40*/  LDG.E R2, desc[UR36][R2.64] ;  /* 0x0000002402027981 */ /* 0x000ea4000c1e1900 */
[----:B--2---:R-:W-:-:S04]  /*ac50*/  I2FP.F32.S32 R0, R2 ;  /* 0x0000000200007245 */ /* 0x004fc80000201400 */
[----:B------:R-:W-:Y:S01]  /*ac60*/  F2FP.BF16.F32.PACK_AB R0, RZ, R0 ;  /* 0x00000000ff00723e */ /* 0x000fe200000010ff */
[----:B------:R-:W-:Y:S06]  /*ac70*/  BRA `(.L_x_221) ;  /* 0x0000000c004c7947 */ /* 0x000fec0003800000 */
.L_x_222:
[----:B------:R-:W2:Y:S02]  /*ac80*/  LDG.E.U16 R2, desc[UR36][R2.64] ;  /* 0x0000002402027981 */ /* 0x000ea4000c1e1500 */
[----:B--2---:R-:W0:Y:S02]  /*ac90*/  I2F.S16 R0, R2 ;  /* 0x0000000200007306 */ /* 0x004e240000101400 */
[----:B0-----:R-:W-:Y:S01]  /*aca0*/  F2FP.BF16.F32.PACK_AB R0, RZ, R0 ;  /* 0x00000000ff00723e */ /* 0x001fe200000010ff */
[----:B------:R-:W-:Y:S06]  /*acb0*/  BRA `(.L_x_221) ;  /* 0x0000000c003c7947 */ /* 0x000fec0003800000 */
.L_x_217:
        /* <DEDUP_REMOVED lines=9> */
.L_x_225:
[----:B------:R-:W2:Y:S02]  /*ad50*/  LDG.E.U16 R0, desc[UR36][R2.64] ;  /* 0x0000002402007981 */ /* 0x000ea4000c1e1500 */
[----:B--2---:R-:W-:-:S05]  /*ad60*/  HADD2.F32 R0, -RZ, R0.H0_H0 ;  /* 0x20000000ff007230 */ /* 0x004fca0000004100 */
[----:B------:R-:W-:Y:S01]  /*ad70*/  F2FP.BF16.F32.PACK_AB R0, RZ, R0 ;  /* 0x00000000ff00723e */ /* 0x000fe200000010ff */
[----:B------:R-:W-:Y:S06]  /*ad80*/  BRA `(.L_x_221) ;  /* 0x0000000c00087947 */ /* 0x000fec0003800000 */
.L_x_224:
        /* <DEDUP_REMOVED lines=9> */
.L_x_227:
[----:B------:R-:W2:Y:S02]  /*ae20*/  LDG.E.U16 R2, desc[UR36][R2.64] ;  /* 0x0000002402027981 */ /* 0x000ea4000c1e1500 */
[----:B--2---:R-:W-:-:S05]  /*ae30*/  HADD2.F32 R0, -RZ, R2.H0_H0 ;  /* 0x20000002ff007230 */ /* 0x004fca0000004100 */
[----:B------:R-:W-:Y:S01]  /*ae40*/  F2FP.BF16.F32.PACK_AB R0, RZ, R0 ;  /* 0x00000000ff00723e */ /* 0x000fe200000010ff */
[----:B------:R-:W-:Y:S06]  /*ae50*/  BRA `(.L_x_221) ;  /* 0x0000000800d47947 */ /* 0x000fec0003800000 */
.L_x_226:
        /* <DEDUP_REMOVED lines=8> */
.L_x_216:
        /* <DEDUP_REMOVED lines=13> */
.L_x_230:
        /* <DEDUP_REMOVED lines=8> */
.L_x_229:
        /* <DEDUP_REMOVED lines=27> */
.L_x_232:
        /* <DEDUP_REMOVED lines=13> */
.L_x_231:
[----:B------:R0:W5:Y:S01]  /*b2b0*/  LDG.E.U16 R0, desc[UR36][R2.64] ;  /* 0x0000002402007981 */ /* 0x000162000c1e1500 */
[----:B------:R-:W-:Y:S05]  /*b2c0*/  BRA `(.L_x_221) ;  /* 0x0000000400b87947 */ /* 0x000fea0003800000 */
.L_x_228:
        /* <DEDUP_REMOVED lines=12> */
.L_x_235:
        /* <DEDUP_REMOVED lines=21> */
.L_x_239:
[----:B------:R-:W-:Y:S05]  /*b4e0*/  BSYNC.RECONVERGENT B1 ;  /* 0x0000000000017941 */ /* 0x000fea0003800200 */
.L_x_238:
[----:B------:R-:W-:Y:S01]  /*b4f0*/  IMAD.SHL.U32 R0, R0, 0x100000, RZ ;  /* 0x0010000000007824 */ /* 0x000fe200078e00ff */
[----:B------:R-:W-:-:S04]  /*b500*/  LEA R2, R2, 0x3b800000, 0x17 ;  /* 0x3b80000002027811 */ /* 0x000fc800078eb8ff */
[----:B------:R-:W-:-:S07]  /*b510*/  LOP3.LUT R0, R2, R0, R7, 0xfe, !PT ;  /* 0x0000000002007212 */ /* 0x000fce00078efe07 */
.L_x_237:
[----:B------:R-:W-:Y:S05]  /*b520*/  BSYNC.RECONVERGENT B0 ;  /* 0x0000000000007941 */ /* 0x000fea0003800200 */
.L_x_236:
[----:B------:R-:W-:Y:S01]  /*b530*/  F2FP.BF16.F32.PACK_AB R0, RZ, R0 ;  /* 0x00000000ff00723e */ /* 0x000fe200000010ff */
[----:B------:R-:W-:Y:S06]  /*b540*/  BRA `(.L_x_221) ;  /* 0x0000000400187947 */ /* 0x000fec0003800000 */
.L_x_234:
        /* <DEDUP_REMOVED lines=21> */
.L_x_243:
[----:B------:R-:W-:Y:S05]  /*b6a0*/  BSYNC.RECONVERGENT B1 ;  /* 0x0000000000017941 */ /* 0x000fea0003800200 */
.L_x_242:
[----:B------:R-:W-:Y:S01]  /*b6b0*/  IMAD.SHL.U32 R0, R0, 0x200000, RZ ;  /* 0x0020000000007824 */ /* 0x000fe200078e00ff */
[----:B------:R-:W-:-:S04]  /*b6c0*/  LEA R2, R2, 0x37800000, 0x17 ;  /* 0x3780000002027811 */ /* 0x000fc800078eb8ff */
[----:B------:R-:W-:-:S07]  /*b6d0*/  LOP3.LUT R0, R2, R0, R7, 0xfe, !PT ;  /* 0x0000000002007212 */ /* 0x000fce00078efe07 */
.L_x_241:
[----:B------:R-:W-:Y:S05]  /*b6e0*/  BSYNC.RECONVERGENT B0 ;  /* 0x0000000000007941 */ /* 0x000fea0003800200 */
.L_x_240:
[----:B------:R-:W-:Y:S01]  /*b6f0*/  F2FP.BF16.F32.PACK_AB R0, RZ, R0 ;  /* 0x00000000ff00723e */ /* 0x000fe200000010ff */
[----:B------:R-:W-:Y:S06]  /*b700*/  BRA `(.L_x_221) ;  /* 0x0000000000a87947 */ /* 0x000fec0003800000 */
.L_x_233:
        /* <DEDUP_REMOVED lines=14> */
.L_x_247:
[----:B------:R-:W-:Y:S05]  /*b7f0*/  BSYNC.RECONVERGENT B0 ;  /* 0x0000000000007941 */ /* 0x000fea0003800200 */
.L_x_246:
[----:B------:R-:W-:Y:S01]  /*b800*/  F2FP.BF16.F32.PACK_AB R0, RZ, R0 ;  /* 0x00000000ff00723e */ /* 0x000fe200000010ff */
[----:B------:R-:W-:Y:S06]  /*b810*/  BRA `(.L_x_221) ;  /* 0x0000000000647947 */ /* 0x000fec0003800000 */
.L_x_220:
[----:B------:R-:W-:Y:S01]  /*b820*/  MOV R0, 0x0 ;  /* 0x0000000000007802 */ /* 0x000fe20000000f00 */
[----:B------:R-:W0:Y:S01]  /*b830*/  LDCU.64 UR4, c[0x4][0x128] ;  /* 0x01002500ff0477ac */ /* 0x000e220008000a00 */
[----:B------:R-:W-:Y:S02]  /*b840*/  HFMA2 R12, -RZ, RZ, 0, 5.9604644775390625e-08 ;  /* 0x00000001ff0c7431 */ /* 0x000fe400000001ff */
[----:B------:R-:W-:Y:S01]  /*b850*/  IMAD.MOV.U32 R8, RZ, RZ, 0x4e ;  /* 0x0000004eff087424 */ /* 0x000fe200078e00ff */
[----:B------:R1:W2:Y:S01]  /*b860*/  LDC.64 R2, c[0x4][R0] ;  /* 0x0100000000027b82 */ /* 0x0002a20000000a00 */
[----:B------:R-:W3:Y:S01]  /*b870*/  LDCU.64 UR6, c[0x4][0x130] ;  /* 0x01002600ff0677ac */ /* 0x000ee20008000a00 */
[----:B------:R-:W-:Y:S01]  /*b880*/  IMAD.MOV.U32 R13, RZ, RZ, RZ ;  /* 0x000000ffff0d7224 */ /* 0x000fe200078e00ff */
[----:B------:R-:W4:Y:S01]  /*b890*/  LDCU.64 UR8, c[0x4][0x38] ;  /* 0x01000700ff0877ac */ /* 0x000f220008000a00 */
[----:B0-----:R-:W-:Y:S01]  /*b8a0*/  IMAD.U32 R4, RZ, RZ, UR4 ;  /* 0x00000004ff047e24 */ /* 0x001fe2000f8e00ff */
[----:B------:R-:W-:Y:S01]  /*b8b0*/  MOV R5, UR5 ;  /* 0x0000000500057c02 */ /* 0x000fe20008000f00 */
[----:B---3--:R-:W-:-:S02]  /*b8c0*/  IMAD.U32 R6, RZ, RZ, UR6 ;  /* 0x00000006ff067e24 */ /* 0x008fc4000f8e00ff */
[----:B------:R-:W-:Y:S01]  /*b8d0*/  IMAD.U32 R7, RZ, RZ, UR7 ;  /* 0x00000007ff077e24 */ /* 0x000fe2000f8e00ff */
[----:B----4-:R-:W-:Y:S01]  /*b8e0*/  MOV R10, UR8 ;  /* 0x00000008000a7c02 */ /* 0x010fe20008000f00 */
[----:B-1----:R-:W-:-:S07]  /*b8f0*/  IMAD.U32 R11, RZ, RZ, UR9 ;  /* 0x00000009ff0b7e24 */ /* 0x002fce000f8e00ff */
[----:B------:R-:W-:-:S07]  /*b900*/  LEPC R20, `(.L_x_248) ;  /* 0x000000001014794e */ /* 0x000fce0000000000 */
[----:B--2---:R-:W-:Y:S05]  /*b910*/  CALL.ABS.NOINC R2 ;  /* 0x0000000002007343 */ /* 0x004fea0003c00000 */
.L_x_248:
[----:B------:R-:W-:Y:S01]  /*b920*/  PRMT R0, RZ, 0x7610, R0 ;  /* 0x00007610ff007816 */ /* 0x000fe20000000000 */
[----:B------:R-:W-:Y:S06]  /*b930*/  BRA `(.L_x_221) ;  /* 0x00000000001c7947 */ /* 0x000fec0003800000 */
.L_x_245:
[----:B------:R-:W2:Y:S02]  /*b940*/  LDG.E.64 R2, desc[UR36][R2.64] ;  /* 0x0000002402027981 */ /* 0x000ea4000c1e1b00 */
[----:B--2---:R-:W0:Y:S02]  /*b950*/  I2F.U64 R0, R2 ;  /* 0x0000000200007312 */ /* 0x004e240000301000 */
[----:B0-----:R-:W-:Y:S01]  /*b960*/  F2FP.BF16.F32.PACK_AB R0, RZ, R0 ;  /* 0x00000000ff00723e */ /* 0x001fe200000010ff */
[----:B------:R-:W-:Y:S06]  /*b970*/  BRA `(.L_x_221) ;  /* 0x00000000000c7947 */ /* 0x000fec0003800000 */
.L_x_244:
[----:B------:R-:W2:Y:S02]  /*b980*/  LDG.E R2, desc[UR36][R2.64] ;  /* 0x0000002402027981 */ /* 0x000ea4000c1e1900 */
[----:B--2---:R-:W-:-:S04]  /*b990*/  I2FP.F32.U32 R0, R2 ;  /* 0x0000000200007245 */ /* 0x004fc80000201000 */
[----:B------:R-:W-:-:S07]  /*b9a0*/  F2FP.BF16.F32.PACK_AB R0, RZ, R0 ;  /* 0x00000000ff00723e */ /* 0x000fce00000010ff */
.L_x_221:
[----:B-----5:R-:W-:Y:S01]  /*b9b0*/  IMAD.U32 R0, R0, 0x10000, RZ ;  /* 0x0001000000007824 */ /* 0x020fe200078e00ff */
[----:B------:R-:W-:-:S03]  /*b9c0*/  UPRMT UR4, UR42, 0x9910, URZ ;  /* 0x000099102a047896 */ /* 0x000fc600080000ff */
[----:B------:R-:W-:Y:S01]  /*b9d0*/  FMUL.RZ R0, R0, 0.15915493667125701904 ;  /* 0x3e22f98300007820 */ /* 0x000fe2000040c000 */
[----:B------:R-:W-:-:S05]  /*b9e0*/  UISETP.GT.AND UP0, UPT, UR4, 0x9, UPT ;  /* 0x000000090400788c */ /* 0x000fca000bf04270 */
[----:B------:R-:W0:Y:S08]  /*b9f0*/  MUFU.COS R0, R0 ;  /* 0x0000000000007308 */ /* 0x000e300000000000 */
[----:B0-----:R0:W1:Y:S01]  /*ba00*/  F2F.BF16.F32 R3, R0 ;  /* 0x0000000000037304 */ /* 0x0010620000202000 */
        /* <DEDUP_REMOVED lines=9> */
[----:B01----:R-:W-:-:S04]  /*baa0*/  SHF.L.U32 R0, R3, 0x10, RZ ;  /* 0x0000001003007819 */ /* 0x003fc800000006ff */
[----:B------:R-:W0:Y:S02]  /*bab0*/  F2I.FTZ.TRUNC.NTZ R3, R0 ;  /* 0x0000000000037305 */ /* 0x000e24000021f100 */
[----:B0-----:R-:W-:Y:S01]  /*bac0*/  STG.E.U8 desc[UR36][R16.64], R3 ;  /* 0x0000000310007986 */ /* 0x001fe2000c101124 */
[----:B------:R-:W-:Y:S05]  /*bad0*/  EXIT ;  /* 0x000000000000794d */ /* 0x000fea0003800000 */
.L_x_252:
[----:B-1----:R-:W-:-:S06]  /*bae0*/  IMAD.U32 R3, R3, 0x10000, RZ ;  /* 0x0001000003037824 */ /* 0x002fcc00078e00ff */
[----:B------:R-:W1:Y:S02]  /*baf0*/  F2I.S64.TRUNC R2, R3 ;  /* 0x0000000300027311 */ /* 0x000e64000020d900 */
[----:B-1----:R-:W-:Y:S01]  /*bb00*/  STG.E.U8 desc[UR36][R16.64], R2 ;  /* 0x0000000210007986 */ /* 0x002fe2000c101124 */
[----:B------:R-:W-:Y:S05]  /*bb10*/  EXIT ;  /* 0x000000000000794d */ /* 0x000fea0003800000 */
.L_x_251:
        /* <DEDUP_REMOVED lines=8> */
[----:B-1----:R-:W-:Y:S01]  /*bba0*/  STG.E.64 desc[UR36][R16.64], R2 ;  /* 0x0000000210007986 */ /* 0x002fe2000c101b24 */
[----:B------:R-:W-:Y:S05]  /*bbb0*/  EXIT ;  /* 0x000000000000794d */ /* 0x000fea0003800000 */
.L_x_255:
[----:B-1----:R-:W-:-:S06]  /*bbc0*/  SHF.L.U32 R3, R3, 0x10, RZ ;  /* 0x0000001003037819 */ /* 0x002fcc00000006ff */
[----:B------:R-:W1:Y:S02]  /*bbd0*/  F2I.FTZ.TRUNC.NTZ R3, R3 ;  /* 0x0000000300037305 */ /* 0x000e64000021f100 */
[----:B-1----:R-:W-:Y:S01]  /*bbe0*/  STG.E desc[UR36][R16.64], R3 ;  /* 0x0000000310007986 */ /* 0x002fe2000c101924 */
[----:B------:R-:W-:Y:S05]  /*bbf0*/  EXIT ;  /* 0x000000000000794d */ /* 0x000fea0003800000 */
.L_x_254:
[----:B-1----:R-:W-:-:S06]  /*bc00*/  IMAD.U32 R3, R3, 0x10000, RZ ;  /* 0x0001000003037824 */ /* 0x002fcc00078e00ff */
[----:B------:R-:W1:Y:S02]  /*bc10*/  F2I.FTZ.TRUNC.NTZ R3, R3 ;  /* 0x0000000300037305 */ /* 0x000e64000021f100 */
[----:B-1----:R-:W-:Y:S01]  /*bc20*/  STG.E.U16 desc[UR36][R16.64], R3 ;  /* 0x0000000310007986 */ /* 0x002fe2000c101524 */
[----:B------:R-:W-:Y:S05]  /*bc30*/  EXIT ;  /* 0x000000000000794d */ /* 0x000fea0003800000 */
.L_x_250:
[----:B------:R-:W-:-:S09]  /*bc40*/  UISETP.GT.AND UP0, UPT, UR4, 0x6, UPT ;  /* 0x000000060400788c */ /* 0x000fd2000bf04270 */
[----:B------:R-:W-:Y:S05]  /*bc50*/  BRA.U UP0, `(.L_x_256) ;  /* 0x00000001002c7547 */ /* 0x000fea000b800000 */
[----:B------:R-:W-:-:S09]  /*bc60*/  UISETP.NE.AND UP0, UPT, UR4, 0x5, UPT ;  /* 0x000000050400788c */ /* 0x000fd2000bf05270 */
[----:B------:R-:W-:Y:S05]  /*bc70*/  BRA.U !UP0, `(.L_x_257) ;  /* 0x0000000108147547 */ /* 0x000fea000b800000 */
[----:B------:R-:W-:-:S09]  /*bc80*/  UISETP.NE.AND UP0, UPT, UR4, 0x6, UPT ;  /* 0x000000060400788c */ /* 0x000fd2000bf05270 */
[----:B------:R-:W-:Y:S05]  /*bc90*/  BRA.U UP0, `(.L_x_253) ;  /* 0x0000000900307547 */ /* 0x000fea000b800000 */
[----:B-1----:R-:W-:-:S05]  /*bca0*/  IMAD.U32 R3, R3, 0x10000, RZ ;  /* 0x0001000003037824 */ /* 0x002fca00078e00ff */
[----:B------:R-:W-:Y:S01]  /*bcb0*/  STG.E desc[UR36][R16.64], R3 ;  /* 0x0000000310007986 */ /* 0x000fe2000c101924 */
[----:B------:R-:W-:Y:S05]  /*bcc0*/  EXIT ;  /* 0x000000000000794d */ /* 0x000fea0003800000 */
.L_x_257:
[----:B01----:R-:W-:-:S04]  /*bcd0*/  SHF.L.U32 R0, R3, 0x10, RZ ;  /* 0x0000001003007819 */ /* 0x003fc800000006ff */
[----:B------:R-:W-:-:S05]  /*bce0*/  F2FP.F16.F32.PACK_AB R0, RZ, R0 ;  /* 0x00000000ff00723e */ /* 0x000fca00000000ff */
[----:B------:R-:W-:Y:S01]  /*bcf0*/  STG.E.U16 desc[UR36][R16.64], R0 ;  /* 0x0000000010007986 */ /* 0x000fe2000c101524 */
[----:B------:R-:W-:Y:S05]  /*bd00*/  EXIT ;  /* 0x000000000000794d */ /* 0x000fea0003800000 */
.L_x_256:
        /* <DEDUP_REMOVED lines=8> */
[----:B------:R-:W-:Y:S01]  /*bd90*/  STG.E.64 desc[UR36][R16.64], R2 ;  /* 0x0000000210007986 */ /* 0x000fe2000c101b24 */
[----:B------:R-:W-:Y:S05]  /*bda0*/  EXIT ;  /* 0x000000000000794d */ /* 0x000fea0003800000 */
.L_x_259:
[----:B-1----:R-:W-:-:S04]  /*bdb0*/  SHF.L.U32 R3, R3, 0x10, RZ ;  /* 0x0000001003037819 */ /* 0x002fc800000006ff */
[----:B------:R-:W-:-:S04]  /*bdc0*/  F2FP.F16.F32.PACK_AB R3, RZ, R3 ;  /* 0x00000003ff03723e */ /* 0x000fc800000000ff */
[----:B------:R-:W-:-:S05]  /*bdd0*/  PRMT R3, R3, 0x5410, RZ ;  /* 0x0000541003037816 */ /* 0x000fca00000000ff */
[----:B------:R-:W-:Y:S01]  /*bde0*/  STG.E desc[UR36][R16.64], R3 ;  /* 0x0000000310007986 */ /* 0x000fe2000c101924 */
[----:B------:R-:W-:Y:S05]  /*bdf0*/  EXIT ;  /* 0x000000000000794d */ /* 0x000fea0003800000 */
.L_x_258:
[----:B-1----:R-:W-:-:S04]  /*be00*/  IMAD.U32 R2, R3, 0x10000, RZ ;  /* 0x0001000003027824 */ /* 0x002fc800078e00ff */
[----:B------:R-:W-:-:S06]  /*be10*/  FMUL.FTZ R2, R2, 1 ;  /* 0x3f80000002027820 */ /* 0x000fcc0000410000 */
[----:B------:R-:W1:Y:S02]  /*be20*/  F2F.F64.F32 R2, R2 ;  /* 0x0000000200027310 */ /* 0x000e640000201800 */
[----:B-1----:R-:W-:Y:S01]  /*be30*/  STG.E.64 desc[UR36][R16.64], R2 ;  /* 0x0000000210007986 */ /* 0x002fe2000c101b24 */
[----:B------:R-:W-:Y:S05]  /*be40*/  EXIT ;  /* 0x000000000000794d */ /* 0x000fea0003800000 */
.L_x_249:
        /* <DEDUP_REMOVED lines=12> */
[----:B-1----:R-:W-:Y:S01]  /*bf10*/  STG.E.U16 desc[UR36][R16.64], R3 ;  /* 0x0000000310007986 */ /* 0x002fe2000c101524 */
[----:B------:R-:W-:Y:S05]  /*bf20*/  EXIT ;  /* 0x000000000000794d */ /* 0x000fea0003800000 */
.L_x_263:
[----:B-1----:R-:W-:Y:S01]  /*bf30*/  SHF.L.U32 R3, R3, 0x10, RZ ;  /* 0x0000001003037819 */ /* 0x002fe200000006ff */
[----:B------:R-:W-:Y:S01]  /*bf40*/  BSSY.RECONVERGENT B0, `(.L_x_264) ;  /* 0x0000013000007945 */ /* 0x000fe20003800200 */
[----:B------:R-:W-:Y:S02]  /*bf50*/  IMAD.MOV.U32 R8, RZ, RZ, 0x80 ;  /* 0x00000080ff087424 */ /* 0x000fe400078e00ff */
[----:B------:R-:W-:-:S04]  /*bf60*/  LOP3.LUT R2, R3, 0x7fffffff, RZ, 0xc0, !PT ;  /* 0x7fffffff03027812 */ /* 0x000fc800078ec0ff */
[----:B------:R-:W-:-:S13]  /*bf70*/  ISETP.GT.U32.AND P0, PT, R2, 0x437fffff, PT ;  /* 0x437fffff0200780c */ /* 0x000fda0003f04070 */
[----:B------:R-:W-:Y:S05]  /*bf80*/  @P0 BRA `(.L_x_265) ;  /* 0x0000000000380947 */ /* 0x000fea0003800000 */
[----:B------:R-:W-:-:S13]  /*bf90*/  ISETP.GE.U32.AND P0, PT, R2, 0x3c000000, PT ;  /* 0x3c0000000200780c */ /* 0x000fda0003f06070 */
[----:B0-----:R-:W-:-:S04]  /*bfa0*/  @P0 SHF.R.U32.HI R0, RZ, 0x14, R3 ;  /* 0x00000014ff000819 */ /* 0x001fc80000011603 */
[----:B------:R-:W-:-:S04]  /*bfb0*/  @P0 LOP3.LUT R0, R0, 0x1, RZ, 0xc0, !PT ;  /* 0x0000000100000812 */ /* 0x000fc800078ec0ff */
[----:B------:R-:W-:-:S04]  /*bfc0*/  @P0 IADD3 R0, PT, PT, R3, 0x487ffff, R0 ;  /* 0x0487ffff03000810 */ /* 0x000fc80007ffe000 */
[----:B------:R-:W-:-:S04]  /*bfd0*/  @P0 SHF.R.U32.HI R0, RZ, 0x14, R0 ;  /* 0x00000014ff000819 */ /* 0x000fc80000011600 */
[----:B------:R-:W-:Y:S01]  /*bfe0*/  @P0 LOP3.LUT R0, R0, 0xff, RZ, 0xc0, !PT ;  /* 0x000000ff00000812 */ /* 0x000fe200078ec0ff */
[----:B------:R-:W-:Y:S06]  /*bff0*/  @P0 BRA `(.L_x_266) ;  /* 0x0000000000100947 */ /* 0x000fec0003800000 */
[----:B------:R-:W-:Y:S01]  /*c000*/  FADD.FTZ R0, R2, 8192 ;  /* 0x4600000002007421 */ /* 0x000fe20000010000 */
[----:B------:R-:W-:-:S04]  /*c010*/  PRMT R8, RZ, 0x7610, R8 ;  /* 0x00007610ff087816 */ /* 0x000fc80000000008 */
[----:B------:R-:W-:-:S13]  /*c020*/  LOP3.LUT P0, R0, R0, 0xff, RZ, 0xc0, !PT ;  /* 0x000000ff00007812 */ /* 0x000fda000780c0ff */
[----:B------:R-:W-:Y:S05]  /*c030*/  @!P0 BRA `(.L_x_265) ;  /* 0x00000000000c8947 */ /* 0x000fea0003800000 */
.L_x_266:
[----:B------:R-:W-:-:S04]  /*c040*/  SHF.R.U32.HI R3, RZ, 0x18, R3 ;  /* 0x00000018ff037819 */ /* 0x000fc80000011603 */
[----:B------:R-:W-:-:S04]  /*c050*/  LOP3.LUT R0, R0, 0x80, R3, 0xf8, !PT ;  /* 0x0000008000007812 */ /* 0x000fc800078ef803 */
[----:B------:R-:W-:-:S07]  /*c060*/  PRMT R8, R0, 0x7610, R8 ;  /* 0x0000761000087816 */ /* 0x000fce0000000008 */
.L_x_265:
[----:B------:R-:W-:Y:S05]  /*c070*/  BSYNC.RECONVERGENT B0 ;  /* 0x0000000000007941 */ /* 0x000fea0003800200 */
.L_x_264:
[----:B------:R-:W-:Y:S01]  /*c080*/  STG.E.U8 desc[UR36][R16.64], R8 ;  /* 0x0000000810007986 */ /* 0x000fe2000c101124 */
[----:B------:R-:W-:Y:S05]  /*c090*/  EXIT ;  /* 0x000000000000794d */ /* 0x000fea0003800000 */
.L_x_262:
[----:B-1----:R-:W-:Y:S01]  /*c0a0*/  IMAD.U32 R3, R3, 0x10000, RZ ;  /* 0x0001000003037824 */ /* 0x002fe200078e00ff */
[----:B------:R-:W-:Y:S01]  /*c0b0*/  BSSY.RECONVERGENT B0, `(.L_x_267) ;  /* 0x0000013000007945 */ /* 0x000fe20003800200 */
[----:B------:R-:W-:-:S03]  /*c0c0*/  MOV R8, 0x80 ;  /* 0x0000008000087802 */ /* 0x000fc60000000f00 */
        /* <DEDUP_REMOVED lines=14> */
.L_x_269:
[----:B------:R-:W-:-:S04]  /*c1b0*/  SHF.R.U32.HI R3, RZ, 0x18, R3 ;  /* 0x00000018ff037819 */ /* 0x000fc80000011603 */
[----:B------:R-:W-:-:S04]  /*c1c0*/  LOP3.LUT R0, R0, 0x80, R3, 0xf8, !PT ;  /* 0x0000008000007812 */ /* 0x000fc800078ef803 */
[----:B------:R-:W-:-:S07]  /*c1d0*/  PRMT R8, R0, 0x7610, R8 ;  /* 0x0000761000087816 */ /* 0x000fce0000000008 */
.L_x_268:
[----:B------:R-:W-:Y:S05]  /*c1e0*/  BSYNC.RECONVERGENT B0 ;  /* 0x0000000000007941 */ /* 0x000fea0003800200 */
.L_x_267:
[----:B------:R-:W-:Y:S01]  /*c1f0*/  STG.E.U8 desc[UR36][R16.64], R8 ;  /* 0x0000000810007986 */ /* 0x000fe2000c101124 */
[----:B------:R-:W-:Y:S05]  /*c200*/  EXIT ;  /* 0x000000000000794d */ /* 0x000fea0003800000 */
.L_x_261:
        /* <DEDUP_REMOVED lines=20> */
[----:B------:R-:W-:Y:S01]  /*c350*/  STG.E.U8 desc[UR36][R16.64], R3 ;  /* 0x0000000310007986 */ /* 0x000fe2000c101124 */
[----:B------:R-:W-:Y:S05]  /*c360*/  EXIT ;  /* 0x000000000000794d */ /* 0x000fea0003800000 */
.L_x_271:
[----:B-1----:R-:W-:-:S06]  /*c370*/  SHF.L.U32 R3, R3, 0x10, RZ ;  /* 0x0000001003037819 */ /* 0x002fcc00000006ff */
[----:B------:R-:W1:Y:S02]  /*c380*/  F2I.U64.TRUNC R2, R3 ;  /* 0x0000000300027311 */ /* 0x000e64000020d800 */
[----:B-1----:R-:W-:Y:S01]  /*c390*/  STG.E.64 desc[UR36][R16.64], R2 ;  /* 0x0000000210007986 */ /* 0x002fe2000c101b24 */
[----:B------:R-:W-:Y:S05]  /*c3a0*/  EXIT ;  /* 0x000000000000794d */ /* 0x000fea0003800000 */
.L_x_270:
[----:B-1----:R-:W-:-:S06]  /*c3b0*/  IMAD.U32 R3, R3, 0x10000, RZ ;  /* 0x0001000003037824 */ /* 0x002fcc00078e00ff */
[----:B------:R-:W1:Y:S02]  /*c3c0*/  F2I.FTZ.U32.TRUNC.NTZ R3, R3 ;  /* 0x0000000300037305 */ /* 0x000e64000021f000 */
[----:B-1----:R-:W-:Y:S01]  /*c3d0*/  STG.E desc[UR36][R16.64], R3 ;  /* 0x0000000310007986 */ /* 0x002fe2000c101924 */
[----:B------:R-:W-:Y:S05]  /*c3e0*/  EXIT ;  /* 0x000000000000794d */ /* 0x000fea0003800000 */
.L_x_260:
        /* <DEDUP_REMOVED lines=9> */
[----:B------:R-:W-:Y:S01]  /*c480*/  STG.E.U8 desc[UR36][R16.64], R3 ;  /* 0x0000000310007986 */ /* 0x000fe2000c101124 */
[----:B------:R-:W-:Y:S05]  /*c490*/  EXIT ;  /* 0x000000000000794d */ /* 0x000fea0003800000 */
.L_x_273:
[----:B-1----:R-:W-:Y:S02]  /*c4a0*/  SHF.L.U32 R3, R3, 0x10, RZ ;  /* 0x0000001003037819 */ /* 0x002fe400000006ff */
[----:B------:R-:W-:-:S03]  /*c4b0*/  CS2R R6, SRZ ;  /* 0x0000000000067805 */ /* 0x000fc6000001ff00 */
[----:B------:R-:W-:-:S04]  /*c4c0*/  FMUL.FTZ R3, R3, 1 ;  /* 0x3f80000003037820 */ /* 0x000fc80000410000 */
[----:B------:R-:W1:Y:S02]  /*c4d0*/  F2F.F64.F32 R4, R3 ;  /* 0x0000000300047310 */ /* 0x000e640000201800 */
[----:B-1----:R-:W-:Y:S01]  /*c4e0*/  STG.E.128 desc[UR36][R16.64], R4 ;  /* 0x0000000410007986 */ /* 0x002fe2000c101d24 */
[----:B------:R-:W-:Y:S05]  /*c4f0*/  EXIT ;  /* 0x000000000000794d */ /* 0x000fea0003800000 */
.L_x_272:
[----:B------:R-:W-:-:S09]  /*c500*/  UISETP.NE.AND UP0, UPT, UR4, 0xf, UPT ;  /* 0x0000000f0400788c */ /* 0x000fd2000bf05270 */
[----:B------:R-:W-:Y:S05]  /*c510*/  BRA.U !UP0, `(.L_x_274) ;  /* 0x0000000108e87547 */ /* 0x000fea000b800000 */
[----:B------:R-:W-:-:S09]  /*c520*/  UISETP.NE.AND UP0, UPT, UR4, 0x17, UPT ;  /* 0x000000170400788c */ /* 0x000fd2000bf05270 */
[----:B------:R-:W-:Y:S05]  /*c530*/  BRA.U !UP0, `(.L_x_275) ;  /* 0x0000000108907547 */ /* 0x000fea000b800000 */
[----:B------:R-:W-:-:S09]  /*c540*/  UISETP.NE.AND UP0, UPT, UR4, 0x18, UPT ;  /* 0x000000180400788c */ /* 0x000fd2000bf05270 */
[----:B------:R-:W-:Y:S05]  /*c550*/  BRA.U !UP0, `(.L_x_276) ;  /* 0x0000000108447547 */ /* 0x000fea000b800000 */
.L_x_253:
[----:B0-----:R-:W-:Y:S01]  /*c560*/  MOV R0, 0x0 ;  /* 0x0000000000007802 */ /* 0x001fe20000000f00 */
[----:B------:R-:W0:Y:S01]  /*c570*/  LDCU.64 UR4, c[0x4][0x128] ;  /* 0x01002500ff0477ac */ /* 0x000e220008000a00 */
[----:B------:R-:W-:Y:S02]  /*c580*/  HFMA2 R13, -RZ, RZ, 0, 0 ;  /* 0x00000000ff0d7431 */ /* 0x000fe400000001ff */
[----:B------:R-:W-:Y:S01]  /*c590*/  IMAD.MOV.U32 R8, RZ, RZ, 0x65 ;  /* 0x00000065ff087424 */ /* 0x000fe200078e00ff */
[----:B-1----:R1:W2:Y:S01]  /*c5a0*/  LDC.64 R2, c[0x4][R0] ;  /* 0x0100000000027b82 */ /* 0x0022a20000000a00 */
[----:B------:R-:W3:Y:S01]  /*c5b0*/  LDCU.64 UR6, c[0x4][0x130] ;  /* 0x01002600ff0677ac */ /* 0x000ee20008000a00 */
[----:B------:R-:W-:Y:S01]  /*c5c0*/  IMAD.MOV.U32 R12, RZ, RZ, 0x1 ;  /* 0x00000001ff0c7424 */ /* 0x000fe200078e00ff */
[----:B------:R-:W4:Y:S01]  /*c5d0*/  LDCU.64 UR8, c[0x4][0x40] ;  /* 0x01000800ff0877ac */ /* 0x000f220008000a00 */
[----:B0-----:R-:W-:Y:S02]  /*c5e0*/  IMAD.U32 R4, RZ, RZ, UR4 ;  /* 0x00000004ff047e24 */ /* 0x001fe4000f8e00ff */
[----:B------:R-:W-:Y:S01]  /*c5f0*/  IMAD.U32 R5, RZ, RZ, UR5 ;  /* 0x00000005ff057e24 */ /* 0x000fe2000f8e00ff */
[----:B---3--:R-:W-:Y:S01]  /*c600*/  MOV R6, UR6 ;  /* 0x0000000600067c02 */ /* 0x008fe20008000f00 */
[----:B------:R-:W-:-:S02]  /*c610*/  IMAD.U32 R7, RZ, RZ, UR7 ;  /* 0x00000007ff077e24 */ /* 0x000fc4000f8e00ff */
[----:B----4-:R-:W-:Y:S01]  /*c620*/  IMAD.U32 R10, RZ, RZ, UR8 ;  /* 0x00000008ff0a7e24 */ /* 0x010fe2000f8e00ff */
[----:B-1----:R-:W-:-:S07]  /*c630*/  MOV R11, UR9 ;  /* 0x00000009000b7c02 */ /* 0x002fce0008000f00 */
[----:B------:R-:W-:-:S07]  /*c640*/  LEPC R20, `(.L_x_277) ;  /* 0x000000001014794e */ /* 0x000fce0000000000 */
[----:B--2---:R-:W-:Y:S05]  /*c650*/  CALL.ABS.NOINC R2 ;  /* 0x0000000002007343 */ /* 0x004fea0003c00000 */
.L_x_277:
[----:B------:R-:W-:Y:S05]  /*c660*/  EXIT ;  /* 0x000000000000794d */ /* 0x000fea0003800000 */
.L_x_276:
        /* <DEDUP_REMOVED lines=13> */
.L_x_279:
[----:B------:R-:W-:Y:S05]  /*c740*/  BSYNC.RECONVERGENT B0 ;  /* 0x0000000000007941 */ /* 0x000fea0003800200 */
.L_x_278:
[----:B------:R-:W-:-:S05]  /*c750*/  LOP3.LUT R3, R0, 0x80, R3, 0xf8, !PT ;  /* 0x0000008000037812 */ /* 0x000fca00078ef803 */
[----:B------:R-:W-:Y:S01]  /*c760*/  STG.E.U8 desc[UR36][R16.64], R3 ;  /* 0x0000000310007986 */ /* 0x000fe2000c101124 */
[----:B------:R-:W-:Y:S05]  /*c770*/  EXIT ;  /* 0x000000000000794d */ /* 0x000fea0003800000 */
.L_x_275:
        /* <DEDUP_REMOVED lines=12> */
.L_x_281:
[----:B0-----:R-:W-:Y:S01]  /*c840*/  IMAD.MOV.U32 R0, RZ, RZ, 0x7f ;  /* 0x0000007fff007424 */ /* 0x001fe200078e00ff */
[----:B------:R-:W-:-:S04]  /*c850*/  ISETP.GT.U32.AND P0, PT, R2, 0x7f800000, PT ;  /* 0x7f8000000200780c */ /* 0x000fc80003f04070 */
[----:B------:R-:W-:-:S09]  /*c860*/  SEL R0, R0, 0x7c, P0 ;  /* 0x0000007c00007807 */ /* 0x000fd20000000000 */
.L_x_282:
[----:B------:R-:W-:Y:S05]  /*c870*/  BSYNC.RECONVERGENT B0 ;  /* 0x0000000000007941 */ /* 0x000fea0003800200 */
.L_x_280:
[----:B------:R-:W-:-:S04]  /*c880*/  SHF.R.U32.HI R3, RZ, 0x18, R3 ;  /* 0x00000018ff037819 */ /* 0x000fc80000011603 */
[----:B------:R-:W-:-:S05]  /*c890*/  LOP3.LUT R3, R0, 0x80, R3, 0xf8, !PT ;  /* 0x0000008000037812 */ /* 0x000fca00078ef803 */
[----:B------:R-:W-:Y:S01]  /*c8a0*/  STG.E.U8 desc[UR36][R16.64], R3 ;  /* 0x0000000310007986 */ /* 0x000fe2000c101124 */
[----:B------:R-:W-:Y:S05]  /*c8b0*/  EXIT ;  /* 0x000000000000794d */ /* 0x000fea0003800000 */
.L_x_274:
[----:B-1----:R-:W-:Y:S01]  /*c8c0*/  STG.E.U16 desc[UR36][R16.64], R3 ;  /* 0x0000000310007986 */ /* 0x002fe2000c101524 */
[----:B------:R-:W-:Y:S05]  /*c8d0*/  EXIT ;  /* 0x000000000000794d */ /* 0x000fea0003800000 */
.L_x_283:
[----:B------:R-:W-:-:S00]  /*c8e0*/  BRA `(.L_x_283) ;  /* 0xfffffffc00fc7947 */ /* 0x000fc0000383ffff */
[----:B------:R-:W-:-:S00]  /*c8f0*/  NOP ;  /* 0x0000000000007918 */ /* 0x000fc00000000000 */
        /* <DEDUP_REMOVED lines=8> */
.L_x_2788:


//--------------------- .text._ZN2at6native27unrolled_elementwise_kernelIZZZNS0_15cos_kernel_cudaERNS_18TensorIteratorBaseEENKUlvE0_clEvENKUlvE2_clEvEUlN3c108BFloat16EE_St5arrayIPcLm2EELi4E23TrivialOffsetCalculatorILi1EjESD_NS0_6memory12LoadWithCastILi1EEENSE_13StoreWithCastILi1EEEEEviT_T0_T2_T3_T4_T5_ --------------------------
	.section	.text._ZN2at6native27unrolled_elementwise_kernelIZZZNS0_15cos_kernel_cudaERNS_18TensorIteratorBaseEENKUlvE0_clEvENKUlvE2_clEvEUlN3c108BFloat16EE_St5arrayIPcLm2EELi4E23TrivialOffsetCalculatorILi1EjESD_NS0_6memory12LoadWithCastILi1EEENSE_13StoreWithCastILi1EEEEEviT_T0_T2_T3_T4_T5_,"ax",@progbits
	.align	128
        .global         _ZN2at6native27unrolled_elementwise_kernelIZZZNS0_15cos_kernel_cudaERNS_18TensorIteratorBaseEENKUlvE0_clEvENKUlvE2_clEvEUlN3c108BFloat16EE_St5arrayIPcLm2EELi4E23TrivialOffsetCalculatorILi1EjESD_NS0_6memory12LoadWithCastILi1EEENSE_13StoreWithCastILi1EEEEEviT_T0_T2_T3_T4_T5_
        .type           _ZN2at6native27unrolled_elementwise_kernelIZZZNS0_15cos_kernel_cudaERNS_18TensorIteratorBaseEENKUlvE0_clEvENKUlvE2_clEvEUlN3c108BFloat16EE_St5arrayIPcLm2EELi4E23TrivialOffsetCalculatorILi1EjESD_NS0_6memory12LoadWithCastILi1EEENSE_13StoreWithCastILi1EEEEEviT_T0_T2_T3_T4_T5_,@function
        .size           _ZN2at6native27unrolled_elementwise_kernelIZZZNS0_15cos_kernel_cudaERNS_18TensorIteratorBaseEENKUlvE0_clEvENKUlvE2_clEvEUlN3c108BFloat16EE_St5arrayIPcLm2EELi4E23TrivialOffsetCalculatorILi1EjESD_NS0_6memory12LoadWithCastILi1EEENSE_13StoreWithCastILi1EEEEEviT_T0_T2_T3_T4_T5_,(.L_x_2789 - _ZN2at6native27unrolled_elementwise_kernelIZZZNS0_15cos_kernel_cudaERNS_18TensorIteratorBaseEENKUlvE0_clEvENKUlvE2_clEvEUlN3c108BFloat16EE_St5arrayIPcLm2EELi4E23TrivialOffsetCalculatorILi1EjESD_NS0_6memory12LoadWithCastILi1EEENSE_13StoreWithCastILi1EEEEEviT_T0_T2_T3_T4_T5_)
        .other          _ZN2at6native27unrolled_elementwise_kernelIZZZNS0_15cos_kernel_cudaERNS_18TensorIteratorBaseEENKUlvE0_clEvENKUlvE2_clEvEUlN3c108BFloat16EE_St5arrayIPcLm2EELi4E23TrivialOffsetCalculatorILi1EjESD_NS0_6memory12LoadWithCastILi1EEENSE_13StoreWithCastILi1EEEEEviT_T0_T2_T3_T4_T5_,@"STO_CUDA_ENTRY STV_DEFAULT"
_ZN2at6native27unrolled_elementwise_kernelIZZZNS0_15cos_kernel_cudaERNS_18TensorIteratorBaseEENKUlvE0_clEvENKUlvE2_clEvEUlN3c108BFloat16EE_St5arrayIPcLm2EELi4E23TrivialOffsetCalculatorILi1EjESD_NS0_6memory12LoadWithCastILi1EEENSE_13StoreWithCastILi1EEEEEviT_T0_T2_T3_T4_T5_:
.text._ZN2at6native27unrolled_elementwise_kernelIZZZNS0_15cos_kernel_cudaERNS_18TensorIteratorBaseEENKUlvE0_clEvENKUlvE2_clEvEUlN3c108BFloat16EE_St5arrayIPcLm2EELi4E23TrivialOffsetCalculatorILi1EjESD_NS0_6memory12LoadWithCastILi1EEENSE_13StoreWithCastILi1EEEEEviT_T0_T2_T3_T4_T5_:
[----:B------:R-:W0:Y:S01]  /*0000*/  LDC R1, c[0x0][0x37c] ;  /* 0x0000df00ff017b82 */ /* 0x000e220000000800 */
[----:B------:R-:W1:Y:S07]  /*0010*/  S2R R2, SR_CTAID.X ;  /* 0x0000000000027919 */ /* 0x000e6e0000002500 */
[----:B------:R-:W1:Y:S01]  /*0020*/  LDC R3, c[0x0][0x380] ;  /* 0x0000e000ff037b82 */ /* 0x000e620000000800 */
[----:B------:R-:W2:Y:S01]  /*0030*/  LDCU.64 UR36, c[0x0][0x358] ;  /* 0x00006b00ff2477ac */ /* 0x000ea20008000a00 */
[----:B------:R-:W-:Y:S01]  /*0040*/  BSSY.RECONVERGENT B6, `(.L_x_284) ;  /* 0x0000115000067945 */ /* 0x000fe20003800200 */
[----:B------:R-:W3:Y:S01]  /*0050*/  S2R R23, SR_TID.X ;  /* 0x0000000000177919 */ /* 0x000ee20000002100 */
[----:B------:R-:W-:Y:S01]  /*0060*/  PRMT R17, RZ, 0x7610, R17 ;  /* 0x00007610ff117816 */ /* 0x000fe20000000011 */
[----:B------:R-:W4:Y:S01]  /*0070*/  LDCU.U8 UR38, c[0x0][0x39c] ;  /* 0x00007380ff2677ac */ /* 0x000f220008000000 */
[----:B-1----:R-:W-:-:S02]  /*0080*/  IMAD R16, R2, -0x200, R3 ;  /* 0xfffffe0002107824 */ /* 0x002fc400078e0203 */
[----:B---3--:R-:W-:-:S03]  /*0090*/  IMAD.MOV.U32 R25, RZ, RZ, R23 ;  /* 0x000000ffff197224 */ /* 0x008fc600078e0017 */
[----:B------:R-:W-:-:S13]  /*00a0*/  ISETP.GE.AND P0, PT, R23, R16, PT ;  /* 0x000000101700720c */ /* 0x000fda0003f06270 */
[----:B0-2-4-:R-:W-:Y:S05]  /*00b0*/  @P0 BRA `(.L_x_285) ;  /* 0x0000001000340947 */ /* 0x015fea0003800000 */
[----:B------:R-:W0:Y:S01]  /*00c0*/  LDC.64 R4, c[0x0][0x390] ;  /* 0x0000e400ff047b82 */ /* 0x000e220000000a00 */
[----:B------:R-:W1:Y:S01]  /*00d0*/  LDCU UR5, c[0x0][0x3a0] ;  /* 0x00007400ff0577ac */ /* 0x000e620008000800 */
[----:B------:R-:W-:Y:S01]  /*00e0*/  IMAD R0, R2, 0x200, R25 ;  /* 0x0000020002007824 */ /* 0x000fe200078e0219 */
[----:B------:R-:W-:-:S04]  /*00f0*/  UPRMT UR4, UR38, 0x9910, URZ ;  /* 0x0000991026047896 */ /* 0x000fc800080000ff */
[----:B------:R-:W-:Y:S01]  /*0100*/  UISETP.GT.AND UP0, UPT, UR4, 0x9, UPT ;  /* 0x000000090400788c */ /* 0x000fe2000bf04270 */
[----:B-1----:R-:W-:-:S05]  /*0110*/  IMAD R3, R0, UR5, RZ ;  /* 0x0000000500037c24 */ /* 0x002fca000f8e02ff */
[----:B0-----:R-:W-:-:S05]  /*0120*/  IADD3 R4, P0, PT, R3, R4, RZ ;  /* 0x0000000403047210 */ /* 0x001fca0007f1e0ff */
[----:B------:R-:W-:Y:S01]  /*0130*/  IMAD.X R5, RZ, RZ, R5, P0 ;  /* 0x000000ffff057224 */ /* 0x000fe200000e0605 */
        /* <DEDUP_REMOVED lines=11> */
[----:B0-----:R-:W-:-:S04]  /*01f0*/  F2FP.BF16.F32.PACK_AB R0, RZ, R0 ;  /* 0x00000000ff00723e */ /* 0x001fc800000010ff */
[----:B------:R-:W-:Y:S01]  /*0200*/  PRMT R17, R0, 0x7610, R17 ;  /* 0x0000761000117816 */ /* 0x000fe20000000011 */
[----:B------:R-:W-:Y:S06]  /*0210*/  BRA `(.L_x_291) ;  /* 0x0000000c00d87947 */ /* 0x000fec0003800000 */
.L_x_289:
[----:B------:R-:W2:Y:S02]  /*0220*/  LDG.E.U8 R4, desc[UR36][R4.64] ;  /* 0x0000002404047981 */ /* 0x000ea4000c1e1100 */
[----:B--2---:R-:W-:-:S04]  /*0230*/  I2FP.F32.U32 R0, R4 ;  /* 0x0000000400007245 */ /* 0x004fc80000201000 */
[----:B------:R-:W-:-:S04]  /*0240*/  F2FP.BF16.F32.PACK_AB R0, RZ, R0 ;  /* 0x00000000ff00723e */ /* 0x000fc800000010ff */
[----:B------:R-:W-:Y:S01]  /*0250*/  PRMT R17, R0, 0x7610, R17 ;  /* 0x0000761000117816 */ /* 0x000fe20000000011 */
[----:B------:R-:W-:Y:S06]  /*0260*/  BRA `(.L_x_291) ;  /* 0x0000000c00c47947 */ /* 0x000fec0003800000 */
.L_x_288:
        /* <DEDUP_REMOVED lines=8> */
[----:B0-----:R-:W-:-:S04]  /*02f0*/  F2FP.BF16.F32.PACK_AB R0, RZ, R0 ;  /* 0x00000000ff00723e */ /* 0x001fc800000010ff */
[----:B------:R-:W-:Y:S01]  /*0300*/  PRMT R17, R0, 0x7610, R17 ;  /* 0x0000761000117816 */ /* 0x000fe20000000011 */
[----:B------:R-:W-:Y:S06]  /*0310*/  BRA `(.L_x_291) ;  /* 0x0000000c00987947 */ /* 0x000fec0003800000 */
.L_x_293:
[----:B------:R-:W2:Y:S02]  /*0320*/  LDG.E R4, desc[UR36][R4.64] ;  /* 0x0000002404047981 */ /* 0x000ea4000c1e1900 */
[----:B--2---:R-:W-:-:S04]  /*0330*/  I2FP.F32.S32 R0, R4 ;  /* 0x0000000400007245 */ /* 0x004fc80000201400 */
[----:B------:R-:W-:-:S04]  /*0340*/  F2FP.BF16.F32.PACK_AB R0, RZ, R0 ;  /* 0x00000000ff00723e */ /* 0x000fc800000010ff */
[----:B------:R-:W-:Y:S01]  /*0350*/  PRMT R17, R0, 0x7610, R17 ;  /* 0x0000761000117816 */ /* 0x000fe20000000011 */
[----:B------:R-:W-:Y:S06]  /*0360*/  BRA `(.L_x_291) ;  /* 0x0000000c00847947 */ /* 0x000fec0003800000 */
.L_x_292:
[----:B------:R-:W2:Y:S02]  /*0370*/  LDG.E.U16 R4, desc[UR36][R4.64] ;  /* 0x0000002404047981 */ /* 0x000ea4000c1e1500 */
[----:B--2---:R-:W0:Y:S02]  /*0380*/  I2F.S16 R0, R4 ;  /* 0x0000000400007306 */ /* 0x004e240000101400 */
[----:B0-----:R-:W-:-:S04]  /*0390*/  F2FP.BF16.F32.PACK_AB R0, RZ, R0 ;  /* 0x00000000ff00723e */ /* 0x001fc800000010ff */
[----:B------:R-:W-:Y:S01]  /*03a0*/  PRMT R17, R0, 0x7610, R17 ;  /* 0x0000761000117816 */ /* 0x000fe20000000011 */
[----:B------:R-:W-:Y:S06]  /*03b0*/  BRA `(.L_x_291) ;  /* 0x0000000c00707947 */ /* 0x000fec0003800000 */
.L_x_287:
        /* <DEDUP_REMOVED lines=9> */
.L_x_295:
[----:B------:R-:W2:Y:S02]  /*0450*/  LDG.E.U16 R0, desc[UR36][R4.64] ;  /* 0x0000002404007981 */ /* 0x000ea4000c1e1500 */
[----:B--2---:R-:W-:-:S05]  /*0460*/  HADD2.F32 R0, -RZ, R0.H0_H0 ;  /* 0x20000000ff007230 */ /* 0x004fca0000004100 */
[----:B------:R-:W-:-:S04]  /*0470*/  F2FP.BF16.F32.PACK_AB R0, RZ, R0 ;  /* 0x00000000ff00723e */ /* 0x000fc800000010ff */
[----:B------:R-:W-:Y:S01]  /*0480*/  PRMT R17, R0, 0x7610, R17 ;  /* 0x0000761000117816 */ /* 0x000fe20000000011 */
[----:B------:R-:W-:Y:S06]  /*0490*/  BRA `(.L_x_291) ;  /* 0x0000000c00387947 */ /* 0x000fec0003800000 */
.L_x_294:
        /* <DEDUP_REMOVED lines=9> */
.L_x_297:
[----:B------:R-:W2:Y:S02]  /*0530*/  LDG.E.U16 R4, desc[UR36][R4.64] ;  /* 0x0000002404047981 */ /* 0x000ea4000c1e1500 */
[----:B--2---:R-:W-:-:S05]  /*0540*/  HADD2.F32 R0, -RZ, R4.H0_H0 ;  /* 0x20000004ff007230 */ /* 0x004fca0000004100 */
[----:B------:R-:W-:-:S04]  /*0550*/  F2FP.BF16.F32.PACK_AB R0, RZ, R0 ;  /* 0x00000000ff00723e */ /* 0x000fc800000010ff */
[----:B------:R-:W-:Y:S01]  /*0560*/  PRMT R17, R0, 0x7610, R17 ;  /* 0x0000761000117816 */ /* 0x000fe20000000011 */
[----:B------:R-:W-:Y:S06]  /*0570*/  BRA `(.L_x_291) ;  /* 0x0000000c00007947 */ /* 0x000fec0003800000 */
.L_x_296:
[----:B------:R-:W2:Y:S01]  /*0580*/  LDG.E.64 R4, desc[UR36][R4.64] ;  /* 0x0000002404047981 */ /* 0x000ea2000c1e1b00 */
[----:B------:R-:W-:Y:S01]  /*0590*/  UMOV UR4, 0xf0000000 ;  /* 0xf000000000047882 */ /* 0x000fe20000000000 */
[----:B------:R-:W-:Y:S01]  /*05a0*/  UMOV UR5, 0x380fffff ;  /* 0x380fffff00057882 */ /* 0x000fe20000000000 */
[----:B--2---:R-:W0:Y:S01]  /*05b0*/  F2F.F32.F64 R0, R4 ;  /* 0x0000000400007310 */ /* 0x004e220000301000 */
[----:B------:R-:W-:-:S14]  /*05c0*/  DSETP.GEU.AND P0, PT, |R4|, UR4, PT ;  /* 0x0000000404007e2a */ /* 0x000fdc000bf0e200 */
[----:B0-----:R-:W-:-:S05]  /*05d0*/  @!P0 FMUL R0, R0, 1.175494350822287508e-38 ;  /* 0x0080000000008820 */ /* 0x001fca0000400000 */
[----:B------:R-:W-:-:S04]  /*05e0*/  F2FP.BF16.F32.PACK_AB R0, RZ, R0 ;  /* 0x00000000ff00723e */ /* 0x000fc800000010ff */
[----:B------:R-:W-:Y:S01]  /*05f0*/  PRMT R17, R0, 0x7610, R17 ;  /* 0x0000761000117816 */ /* 0x000fe20000000011 */
[----:B------:R-:W-:Y:S06]  /*0600*/  BRA `(.L_x_291) ;  /* 0x0000000800dc7947 */ /* 0x000fec0003800000 */
.L_x_286:
        /* <DEDUP_REMOVED lines=11> */
[----:B------:R-:W-:-:S04]  /*06c0*/  F2FP.BF16.F32.PACK_AB R0, RZ, R0 ;  /* 0x00000000ff00723e */ /* 0x000fc800000010ff */
[----:B------:R-:W-:Y:S01]  /*06d0*/  PRMT R17, R0, 0x7610, R17 ;  /* 0x0000761000117816 */ /* 0x000fe20000000011 */
[----:B------:R-:W-:Y:S06]  /*06e0*/  BRA `(.L_x_291) ;  /* 0x0000000800a47947 */ /* 0x000fec0003800000 */
.L_x_300:
        /* <DEDUP_REMOVED lines=9> */
.L_x_299:
        /* <DEDUP_REMOVED lines=12> */
[----:B0-----:R-:W-:-:S05]  /*0840*/  IMAD.MOV R6, RZ, RZ, -R6 ;  /* 0x000000ffff067224 */ /* 0x001fca00078e0a06 */
[----:B------:R-:W-:-:S05]  /*0850*/  VIADDMNMX.U32 R6, R6, R7, 0x4, !PT ;  /* 0x0000000406067446 */ /* 0x000fca0007800007 */
[----:B------:R-:W-:-:S04]  /*0860*/  VIADD R6, R6, 0xfffffffc ;  /* 0xfffffffc06067836 */ /* 0x000fc80000000000 */
[----:B------:R-:W-:Y:S01]  /*0870*/  IMAD.SHL.U32 R8, R6, 0x800000, RZ ;  /* 0x0080000006087824 */ /* 0x000fe200078e00ff */
[C---:B------:R-:W-:Y:S01]  /*0880*/  SHF.L.U32 R7, R3.reuse, R6, RZ ;  /* 0x0000000603077219 */ /* 0x040fe200000006ff */
        /* <DEDUP_REMOVED lines=10> */
.L_x_302:
[----:B------:R-:W2:Y:S02]  /*0930*/  LDG.E.U8 R4, desc[UR36][R4.64] ;  /* 0x0000002404047981 */ /* 0x000ea4000c1e1100 */
[C---:B--2---:R-:W-:Y:S02]  /*0940*/  IMAD.SHL.U32 R3, R4.reuse, 0x2000000, RZ ;  /* 0x0200000004037824 */ /* 0x044fe400078e00ff */
[----:B------:R-:W-:-:S03]  /*0950*/  IMAD.SHL.U32 R6, R4, 0x100, RZ ;  /* 0x0000010004067824 */ /* 0x000fc600078e00ff */
[----:B------:R-:W-:-:S13]  /*0960*/  ISETP.GT.U32.AND P0, PT, R3, 0x7ffffff, PT ;  /* 0x07ffffff0300780c */ /* 0x000fda0003f04070 */
[----:B------:R-:W-:Y:S02]  /*0970*/  @!P0 LOP3.LUT R0, R6, 0x7f00, RZ, 0xc0, !PT ;  /* 0x00007f0006008812 */ /* 0x000fe400078ec0ff */
[----:B------:R-:W-:Y:S02]  /*0980*/  @P0 LEA.HI R3, R3, 0x70000000, RZ, 0x1c ;  /* 0x7000000003030811 */ /* 0x000fe400078fe0ff */
[----:B------:R-:W-:Y:S02]  /*0990*/  @!P0 LOP3.LUT R0, R0, 0x3f000000, RZ, 0xfc, !PT ;  /* 0x3f00000000008812 */ /* 0x000fe400078efcff */
[----:B------:R-:W-:-:S03]  /*09a0*/  PRMT R6, R6, 0x9910, RZ ;  /* 0x0000991006067816 */ /* 0x000fc600000000ff */
[----:B------:R-:W-:Y:S01]  /*09b0*/  @!P0 FADD.FTZ R0, R0, -0.5 ;  /* 0xbf00000000008421 */ /* 0x000fe20000010000 */
[----:B------:R-:W-:Y:S01]  /*09c0*/  @P0 FMUL.FTZ R0, R3, 1.9259299443872358531e-34 ;  /* 0x0780000003000820 */ /* 0x000fe20000410000 */
[----:B------:R-:W-:-:S05]  /*09d0*/  IMAD.MOV.U32 R3, RZ, RZ, R6 ;  /* 0x000000ffff037224 */ /* 0x000fca00078e0006 */
[----:B------:R-:W-:-:S04]  /*09e0*/  LOP3.LUT R0, R0, 0x80000000, R3, 0xf8, !PT ;  /* 0x8000000000007812 */ /* 0x000fc800078ef803 */
[----:B------:R-:W-:-:S04]  /*09f0*/  F2FP.BF16.F32.PACK_AB R0, RZ, R0 ;  /* 0x00000000ff00723e */ /* 0x000fc800000010ff */
[----:B------:R-:W-:Y:S01]  /*0a00*/  PRMT R17, R0, 0x7610, R17 ;  /* 0x0000761000117816 */ /* 0x000fe20000000011 */
[----:B------:R-:W-:Y:S06]  /*0a10*/  BRA `(.L_x_291) ;  /* 0x0000000400d87947 */ /* 0x000fec0003800000 */
.L_x_301:
[----:B------:R0:W5:Y:S01]  /*0a20*/  LDG.E.U16 R17, desc[UR36][R4.64] ;  /* 0x0000002404117981 */ /* 0x000162000c1e1500 */
[----:B------:R-:W-:Y:S05]  /*0a30*/  BRA `(.L_x_291) ;  /* 0x0000000400d07947 */ /* 0x000fea0003800000 */
.L_x_298:
        /* <DEDUP_REMOVED lines=10> */
[----:B------:R-:W-:-:S04]  /*0ae0*/  F2FP.BF16.F32.PACK_AB R0, RZ, R0 ;  /* 0x00000000ff00723e */ /* 0x000fc800000010ff */
[----:B------:R-:W-:Y:S01]  /*0af0*/  PRMT R17, R0, 0x7610, R17 ;  /* 0x0000761000117816 */ /* 0x000fe20000000011 */
[----:B------:R-:W-:Y:S06]  /*0b00*/  BRA `(.L_x_291) ;  /* 0x00000004009c7947 */ /* 0x000fec0003800000 */
.L_x_305:
        /* <DEDUP_REMOVED lines=21> */
.L_x_309:
[----:B------:R-:W-:Y:S05]  /*0c60*/  BSYNC.RECONVERGENT B1 ;  /* 0x0000000000017941 */ /* 0x000fea0003800200 */
.L_x_308:
[----:B------:R-:W-:Y:S01]  /*0c70*/  IMAD.SHL.U32 R0, R0, 0x100000, RZ ;  /* 0x0010000000007824 */ /* 0x000fe200078e00ff */
[----:B------:R-:W-:-:S04]  /*0c80*/  LEA R3, R3, 0x3b800000, 0x17 ;  /* 0x3b80000003037811 */ /* 0x000fc800078eb8ff */
[----:B------:R-:W-:-:S07]  /*0c90*/  LOP3.LUT R0, R3, R0, R7, 0xfe, !PT ;  /* 0x0000000003007212 */ /* 0x000fce00078efe07 */
.L_x_307:
[----:B------:R-:W-:Y:S05]  /*0ca0*/  BSYNC.RECONVERGENT B0 ;  /* 0x0000000000007941 */ /* 0x000fea0003800200 */
.L_x_306:
[----:B------:R-:W-:-:S04]  /*0cb0*/  F2FP.BF16.F32.PACK_AB R0, RZ, R0 ;  /* 0x00000000ff00723e */ /* 0x000fc800000010ff */
[----:B------:R-:W-:Y:S01]  /*0cc0*/  PRMT R17, R0, 0x7610, R17 ;  /* 0x0000761000117816 */ /* 0x000fe20000000011 */
[----:B------:R-:W-:Y:S06]  /*0cd0*/  BRA `(.L_x_291) ;  /* 0x0000000400287947 */ /* 0x000fec0003800000 */
.L_x_304:
        /* <DEDUP_REMOVED lines=21> */
.L_x_313:
[----:B------:R-:W-:Y:S05]  /*0e30*/  BSYNC.RECONVERGENT B1 ;  /* 0x0000000000017941 */ /* 0x000fea0003800200 */
.L_x_312:
[----:B------:R-:W-:Y:S01]  /*0e40*/  IMAD.SHL.U32 R0, R0, 0x200000, RZ ;  /* 0x0020000000007824 */ /* 0x000fe200078e00ff */
[----:B------:R-:W-:-:S04]  /*0e50*/  LEA R3, R3, 0x37800000, 0x17 ;  /* 0x3780000003037811 */ /* 0x000fc800078eb8ff */
[----:B------:R-:W-:-:S07]  /*0e60*/  LOP3.LUT R0, R3, R0, R7, 0xfe, !PT ;  /* 0x0000000003007212 */ /* 0x000fce00078efe07 */
.L_x_311:
[----:B------:R-:W-:Y:S05]  /*0e70*/  BSYNC.RECONVERGENT B0 ;  /* 0x0000000000007941 */ /* 0x000fea0003800200 */
.L_x_310:
[----:B------:R-:W-:-:S04]  /*0e80*/  F2FP.BF16.F32.PACK_AB R0, RZ, R0 ;  /* 0x00000000ff00723e */ /* 0x000fc800000010ff */
[----:B------:R-:W-:Y:S01]  /*0e90*/  PRMT R17, R0, 0x7610, R17 ;  /* 0x0000761000117816 */ /* 0x000fe20000000011 */
[----:B------:R-:W-:Y:S06]  /*0ea0*/  BRA `(.L_x_291) ;  /* 0x0000000000b47947 */ /* 0x000fec0003800000 */
.L_x_303:
[----:B------:R-:W-:-:S09]  /*0eb0*/  UISETP.NE.AND UP0, UPT, UR4, 0x1c, UPT ;  /* 0x0000001c0400788c */ /* 0x000fd2000bf05270 */
[----:B------:R-:W-:Y:S05]  /*0ec0*/  BRA.U !UP0, `(.L_x_314) ;  /* 0x00000001089c7547 */ /* 0x000fea000b800000 */
[----:B------:R-:W-:-:S09]  /*0ed0*/  UISETP.NE.AND UP0, UPT, UR4, 0x1d, UPT ;  /* 0x0000001d0400788c */ /* 0x000fd2000bf05270 */
[----:B------:R-:W-:Y:S05]  /*0ee0*/  BRA.U !UP0, `(.L_x_315) ;  /* 0x0000000108807547 */ /* 0x000fea000b800000 */
[----:B------:R-:W-:-:S09]  /*0ef0*/  UISETP.NE.AND UP0, UPT, UR4, 0x2c, UPT ;  /* 0x0000002c0400788c */ /* 0x000fd2000bf05270 */
[----:B------:R-:W-:Y:S05]  /*0f00*/  BRA.U !UP0, `(.L_x_316) ;  /* 0x0000000108487547 */ /* 0x000fea000b800000 */
.L_x_290:
[----:B------:R-:W-:Y:S01]  /*0f10*/  MOV R14, 0x0 ;  /* 0x00000000000e7802 */ /* 0x000fe20000000f00 */
[----:B------:R-:W0:Y:S01]  /*0f20*/  LDCU.64 UR4, c[0x4][0x128] ;  /* 0x01002500ff0477ac */ /* 0x000e220008000a00 */
[----:B------:R-:W-:Y:S02]  /*0f30*/  IMAD.MOV.U32 R8, RZ, RZ, 0x4e ;  /* 0x0000004eff087424 */ /* 0x000fe400078e00ff */
[----:B------:R-:W-:Y:S01]  /*0f40*/  IMAD.MOV.U32 R12, RZ, RZ, 0x1 ;  /* 0x00000001ff0c7424 */ /* 0x000fe200078e00ff */
[----:B------:R-:W1:Y:S01]  /*0f50*/  LDCU.64 UR6, c[0x4][0x130] ;  /* 0x01002600ff0677ac */ /* 0x000e620008000a00 */
[----:B------:R-:W2:Y:S01]  /*0f60*/  LDC.64 R14, c[0x4][R14] ;  /* 0x010000000e0e7b82 */ /* 0x000ea20000000a00 */
[----:B------:R-:W-:Y:S01]  /*0f70*/  IMAD.MOV.U32 R13, RZ, RZ, RZ ;  /* 0x000000ffff0d7224 */ /* 0x000fe200078e00ff */
[----:B------:R-:W3:Y:S01]  /*0f80*/  LDCU.64 UR8, c[0x4][0x38] ;  /* 0x01000700ff0877ac */ /* 0x000ee20008000a00 */
[----:B0-----:R-:W-:Y:S02]  /*0f90*/  IMAD.U32 R4, RZ, RZ, UR4 ;  /* 0x00000004ff047e24 */ /* 0x001fe4000f8e00ff */
[----:B------:R-:W-:-:S02]  /*0fa0*/  IMAD.U32 R5, RZ, RZ, UR5 ;  /* 0x00000005ff057e24 */ /* 0x000fc4000f8e00ff */
[----:B-1----:R-:W-:Y:S02]  /*0fb0*/  IMAD.U32 R6, RZ, RZ, UR6 ;  /* 0x00000006ff067e24 */ /* 0x002fe4000f8e00ff */
[----:B------:R-:W-:Y:S02]  /*0fc0*/  IMAD.U32 R7, RZ, RZ, UR7 ;  /* 0x00000007ff077e24 */ /* 0x000fe4000f8e00ff */
[----:B---3--:R-:W-:Y:S02]  /*0fd0*/  IMAD.U32 R10, RZ, RZ, UR8 ;  /* 0x00000008ff0a7e24 */ /* 0x008fe4000f8e00ff */
[----:B------:R-:W-:-:S07]  /*0fe0*/  IMAD.U32 R11, RZ, RZ, UR9 ;  /* 0x00000009ff0b7e24 */ /* 0x000fce000f8e00ff */
[----:B------:R-:W-:-:S07]  /*0ff0*/  LEPC R20, `(.L_x_317) ;  /* 0x000000001014794e */ /* 0x000fce0000000000 */
[----:B--2---:R-:W-:Y:S05]  /*1000*/  CALL.ABS.NOINC R14 ;  /* 0x000000000e007343 */ /* 0x004fea0003c00000 */
.L_x_317:
[----:B------:R-:W-:Y:S01]  /*1010*/  PRMT R17, RZ, 0x7610, R17 ;  /* 0x00007610ff117816 */ /* 0x000fe20000000011 */
[----:B------:R-:W-:Y:S06]  /*1020*/  BRA `(.L_x_291) ;  /* 0x0000000000547947 */ /* 0x000fec0003800000 */
.L_x_316:
[----:B------:R-:W2:Y:S01]  /*1030*/  LDG.E.U8 R4, desc[UR36][R4.64] ;  /* 0x0000002404047981 */ /* 0x000ea2000c1e1100 */
[----:B------:R-:W-:Y:S01]  /*1040*/  BSSY.RECONVERGENT B0, `(.L_x_318) ;  /* 0x0000007000007945 */ /* 0x000fe20003800200 */
[----:B------:R-:W-:Y:S01]  /*1050*/  IMAD.MOV.U32 R0, RZ, RZ, 0x400000 ;  /* 0x00400000ff007424 */ /* 0x000fe200078e00ff */
[----:B--2---:R-:W-:-:S13]  /*1060*/  ISETP.NE.AND P0, PT, R4, RZ, PT ;  /* 0x000000ff0400720c */ /* 0x004fda0003f05270 */
[----:B------:R-:W-:Y:S05]  /*1070*/  @!P0 BRA `(.L_x_319) ;  /* 0x00000000000c8947 */ /* 0x000fea0003800000 */
[----:B------:R-:W-:-:S13]  /*1080*/  ISETP.NE.AND P0, PT, R4, 0xff, PT ;  /* 0x000000ff0400780c */ /* 0x000fda0003f05270 */
[----:B------:R-:W-:Y:S02]  /*1090*/  @!P0 IMAD.MOV.U32 R0, RZ, RZ, 0x7f800001 ;  /* 0x7f800001ff008424 */ /* 0x000fe400078e00ff */
[----:B------:R-:W-:-:S07]  /*10a0*/  @P0 IMAD.SHL.U32 R0, R4, 0x800000, RZ ;  /* 0x0080000004000824 */ /* 0x000fce00078e00ff */
.L_x_319:
[----:B------:R-:W-:Y:S05]  /*10b0*/  BSYNC.RECONVERGENT B0 ;  /* 0x0000000000007941 */ /* 0x000fea0003800200 */
.L_x_318:
[----:B------:R-:W-:-:S04]  /*10c0*/  F2FP.BF16.F32.PACK_AB R0, RZ, R0 ;  /* 0x00000000ff00723e */ /* 0x000fc800000010ff */
[----:B------:R-:W-:Y:S01]  /*10d0*/  PRMT R17, R0, 0x7610, R17 ;  /* 0x0000761000117816 */ /* 0x000fe20000000011 */
[----:B------:R-:W-:Y:S06]  /*10e0*/  BRA `(.L_x_291) ;  /* 0x0000000000247947 */ /* 0x000fec0003800000 */
.L_x_315:
[----:B------:R-:W2:Y:S02]  /*10f0*/  LDG.E.64 R4, desc[UR36][R4.64] ;  /* 0x0000002404047981 */ /* 0x000ea4000c1e1b00 */
[----:B--2---:R-:W0:Y:S02]  /*1100*/  I2F.U64 R0, R4 ;  /* 0x0000000400007312 */ /* 0x004e240000301000 */
[----:B0-----:R-:W-:-:S04]  /*1110*/  F2FP.BF16.F32.PACK_AB R0, RZ, R0 ;  /* 0x00000000ff00723e */ /* 0x001fc800000010ff */
[----:B------:R-:W-:Y:S01]  /*1120*/  PRMT R17, R0, 0x7610, R17 ;  /* 0x0000761000117816 */ /* 0x000fe20000000011 */
[----:B------:R-:W-:Y:S06]  /*1130*/  BRA `(.L_x_291) ;  /* 0x0000000000107947 */ /* 0x000fec0003800000 */
.L_x_314:
[----:B------:R-:W2:Y:S02]  /*1140*/  LDG.E R4, desc[UR36][R4.64] ;  /* 0x0000002404047981 */ /* 0x000ea4000c1e1900 */
[----:B--2---:R-:W-:-:S04]  /*1150*/  I2FP.F32.U32 R0, R4 ;  /* 0x0000000400007245 */ /* 0x004fc80000201000 */
[----:B------:R-:W-:-:S04]  /*1160*/  F2FP.BF16.F32.PACK_AB R0, RZ, R0 ;  /* 0x00000000ff00723e */ /* 0x000fc800000010ff */
[----:B------:R-:W-:-:S07]  /*1170*/  PRMT R17, R0, 0x7610, R17 ;  /* 0x0000761000117816 */ /* 0x000fce0000000011 */
.L_x_291:
[----:B------:R-:W-:-:S07]  /*1180*/  VIADD R23, R25, 0x80 ;  /* 0x0000008019177836 */ /* 0x000fce0000000000 */
.L_x_285:
[----:B------:R-:W-:Y:S05]  /*1190*/  BSYNC.RECONVERGENT B6 ;  /* 0x0000000000067941 */ /* 0x000fea0003800200 */
.L_x_284:
[----:B------:R-:W-:Y:S01]  /*11a0*/  ISETP.GE.AND P0, PT, R23, R16, PT ;  /* 0x000000101700720c */ /* 0x000fe20003f06270 */
[----:B------:R-:W-:Y:S01]  /*11b0*/  BSSY.RECONVERGENT B6, `(.L_x_320) ;  /* 0x0000110000067945 */ /* 0x000fe20003800200 */
[----:B------:R-:W-:-:S11]  /*11c0*/  PRMT R18, RZ, 0x7610, R18 ;  /* 0x00007610ff127816 */ /* 0x000fd60000000012 */
[----:B------:R-:W-:Y:S05]  /*11d0*/  @P0 BRA `(.L_x_321) ;  /* 0x0000001000340947 */ /* 0x000fea0003800000 */
[----:B0-----:R-:W0:Y:S01]  /*11e0*/  LDC.64 R4, c[0x0][0x390] ;  /* 0x0000e400ff047b82 */ /* 0x001e220000000a00 */
        /* <DEDUP_REMOVED lines=21> */
.L_x_325:
[----:B------:R-:W2:Y:S02]  /*1340*/  LDG.E.U8 R4, desc[UR36][R4.64] ;  /* 0x0000002404047981 */ /* 0x000ea4000c1e1100 */
[----:B--2---:R-:W-:-:S04]  /*1350*/  I2FP.F32.U32 R0, R4 ;  /* 0x0000000400007245 */ /* 0x004fc80000201000 */
[----:B------:R-:W-:-:S04]  /*1360*/  F2FP.BF16.F32.PACK_AB R0, RZ, R0 ;  /* 0x00000000ff00723e */ /* 0x000fc800000010ff */
[----:B------:R-:W-:Y:S01]  /*1370*/  PRMT R18, R0, 0x7610, R18 ;  /* 0x0000761000127816 */ /* 0x000fe20000000012 */
[----:B------:R-:W-:Y:S06]  /*1380*/  BRA `(.L_x_327) ;  /* 0x0000000c00c47947 */ /* 0x000fec0003800000 */
.L_x_324:
        /* <DEDUP_REMOVED lines=11> */
.L_x_329:
[----:B------:R-:W2:Y:S02]  /*1440*/  LDG.E R4, desc[UR36][R4.64] ;  /* 0x0000002404047981 */ /* 0x000ea4000c1e1900 */
[----:B--2---:R-:W-:-:S04]  /*1450*/  I2FP.F32.S32 R0, R4 ;  /* 0x0000000400007245 */ /* 0x004fc80000201400 */
[----:B------:R-:W-:-:S04]  /*1460*/  F2FP.BF16.F32.PACK_AB R0, RZ, R0 ;  /* 0x00000000ff00723e */ /* 0x000fc800000010ff */
[----:B------:R-:W-:Y:S01]  /*1470*/  PRMT R18, R0, 0x7610, R18 ;  /* 0x0000761000127816 */ /* 0x000fe20000000012 */
[----:B------:R-:W-:Y:S06]  /*1480*/  BRA `(.L_x_327) ;  /* 0x0000000c00847947 */ /* 0x000fec0003800000 */
.L_x_328:
[----:B------:R-:W2:Y:S02]  /*1490*/  LDG.E.U16 R4, desc[UR36][R4.64] ;  /* 0x0000002404047981 */ /* 0x000ea4000c1e1500 */
[----:B--2---:R-:W0:Y:S02]  /*14a0*/  I2F.S16 R0, R4 ;  /* 0x0000000400007306 */ /* 0x004e240000101400 */
[----:B0-----:R-:W-:-:S04]  /*14b0*/  F2FP.BF16.F32.PACK_AB R0, RZ, R0 ;  /* 0x00000000ff00723e */ /* 0x001fc800000010ff */
[----:B------:R-:W-:Y:S01]  /*14c0*/  PRMT R18, R0, 0x7610, R18 ;  /* 0x0000761000127816 */ /* 0x000fe20000000012 */
[----:B------:R-:W-:Y:S06]  /*14d0*/  BRA `(.L_x_327) ;  /* 0x0000000c00707947 */ /* 0x000fec0003800000 */
.L_x_323:
        /* <DEDUP_REMOVED lines=9> */
.L_x_331:
[----:B------:R-:W2:Y:S02]  /*1570*/  LDG.E.U16 R0, desc[UR36][R4.64] ;  /* 0x0000002404007981 */ /* 0x000ea4000c1e1500 */
[----:B--2---:R-:W-:-:S05]  /*1580*/  HADD2.F32 R0, -RZ, R0.H0_H0 ;  /* 0x20000000ff007230 */ /* 0x004fca0000004100 */
[----:B------:R-:W-:-:S04]  /*1590*/  F2FP.BF16.F32.PACK_AB R0, RZ, R0 ;  /* 0x00000000ff00723e */ /* 0x000fc800000010ff */
[----:B------:R-:W-:Y:S01]  /*15a0*/  PRMT R18, R0, 0x7610, R18 ;  /* 0x0000761000127816 */ /* 0x000fe20000000012 */
[----:B------:R-:W-:Y:S06]  /*15b0*/  BRA `(.L_x_327) ;  /* 0x0000000c00387947 */ /* 0x000fec0003800000 */
.L_x_330:
        /* <DEDUP_REMOVED lines=9> */
.L_x_333:
[----:B------:R-:W2:Y:S02]  /*1650*/  LDG.E.U16 R4, desc[UR36][R4.64] ;  /* 0x0000002404047981 */ /* 0x000ea4000c1e1500 */
[----:B--2---:R-:W-:-:S05]  /*1660*/  HADD2.F32 R0, -RZ, R4.H0_H0 ;  /* 0x20000004ff007230 */ /* 0x004fca0000004100 */
[----:B------:R-:W-:-:S04]  /*1670*/  F2FP.BF16.F32.PACK_AB R0, RZ, R0 ;  /* 0x00000000ff00723e */ /* 0x000fc800000010ff */
[----:B------:R-:W-:Y:S01]  /*1680*/  PRMT R18, R0, 0x7610, R18 ;  /* 0x0000761000127816 */ /* 0x000fe20000000012 */
[----:B------:R-:W-:Y:S06]  /*1690*/  BRA `(.L_x_327) ;  /* 0x0000000c00007947 */ /* 0x000fec0003800000 */
.L_x_332:
        /* <DEDUP_REMOVED lines=9> */
.L_x_322:
        /* <DEDUP_REMOVED lines=14> */
.L_x_336:
        /* <DEDUP_REMOVED lines=9> */
.L_x_335:
        /* <DEDUP_REMOVED lines=27> */
.L_x_338:
[----:B------:R-:W2:Y:S02]  /*1a50*/  LDG.E.U8 R4, desc[UR36][R4.64] ;  /* 0x0000002404047981 */ /* 0x000ea4000c1e1100 */
[C---:B--2---:R-:W-:Y:S02]  /*1a60*/  IMAD.SHL.U32 R0, R4.reuse, 0x2000000, RZ ;  /* 0x0200000004007824 */ /* 0x044fe400078e00ff */
[----:B------:R-:W-:-:S03]  /*1a70*/  IMAD.SHL.U32 R6, R4, 0x100, RZ ;  /* 0x0000010004067824 */ /* 0x000fc600078e00ff */
[----:B------:R-:W-:-:S13]  /*1a80*/  ISETP.GE.U32.AND P0, PT, R0, 0x8000000, PT ;  /* 0x080000000000780c */ /* 0x000fda0003f06070 */
[----:B------:R-:W-:Y:S02]  /*1a90*/  @!P0 LOP3.LUT R3, R6, 0x7f00, RZ, 0xc0, !PT ;  /* 0x00007f0006038812 */ /* 0x000fe400078ec0ff */
[----:B------:R-:W-:Y:S02]  /*1aa0*/  @P0 LEA.HI R0, R0, 0x70000000, RZ, 0x1c ;  /* 0x7000000000000811 */ /* 0x000fe400078fe0ff */
[----:B------:R-:W-:Y:S02]  /*1ab0*/  @!P0 LOP3.LUT R3, R3, 0x3f000000, RZ, 0xfc, !PT ;  /* 0x3f00000003038812 */ /* 0x000fe400078efcff */
[----:B------:R-:W-:Y:S01]  /*1ac0*/  PRMT R6, R6, 0x9910, RZ ;  /* 0x0000991006067816 */ /* 0x000fe200000000ff */
[----:B------:R-:W-:Y:S02]  /*1ad0*/  @P0 FMUL.FTZ R0, R0, 1.9259299443872358531e-34 ;  /* 0x0780000000000820 */ /* 0x000fe40000410000 */
[----:B------:R-:W-:Y:S02]  /*1ae0*/  @!P0 FADD.FTZ R0, R3, -0.5 ;  /* 0xbf00000003008421 */ /* 0x000fe40000010000 */
[----:B------:R-:W-:-:S05]  /*1af0*/  IMAD.MOV.U32 R3, RZ, RZ, R6 ;  /* 0x000000ffff037224 */ /* 0x000fca00078e0006 */
[----:B------:R-:W-:-:S04]  /*1b00*/  LOP3.LUT R0, R0, 0x80000000, R3, 0xf8, !PT ;  /* 0x8000000000007812 */ /* 0x000fc800078ef803 */
[----:B------:R-:W-:-:S04]  /*1b10*/  F2FP.BF16.F32.PACK_AB R0, RZ, R0 ;  /* 0x00000000ff00723e */ /* 0x000fc800000010ff */
[----:B------:R-:W-:Y:S01]  /*1b20*/  PRMT R18, R0, 0x7610, R18 ;  /* 0x0000761000127816 */ /* 0x000fe20000000012 */
[----:B------:R-:W-:Y:S06]  /*1b30*/  BRA `(.L_x_327) ;  /* 0x0000000400d87947 */ /* 0x000fec0003800000 */
.L_x_337:
[----:B------:R0:W5:Y:S01]  /*1b40*/  LDG.E.U16 R18, desc[UR36][R4.64] ;  /* 0x0000002404127981 */ /* 0x000162000c1e1500 */
[----:B------:R-:W-:Y:S05]  /*1b50*/  BRA `(.L_x_327) ;  /* 0x0000000400d07947 */ /* 0x000fea0003800000 */
.L_x_334:
        /* <DEDUP_REMOVED lines=13> */
.L_x_341:
        /* <DEDUP_REMOVED lines=21> */
.L_x_345:
[----:B------:R-:W-:Y:S05]  /*1d80*/  BSYNC.RECONVERGENT B1 ;  /* 0x0000000000017941 */ /* 0x000fea0003800200 */
.L_x_344:
[----:B------:R-:W-:Y:S01]  /*1d90*/  IMAD.SHL.U32 R0, R0, 0x100000, RZ ;  /* 0x0010000000007824 */ /* 0x000fe200078e00ff */
[----:B------:R-:W-:-:S04]  /*1da0*/  LEA R3, R3, 0x3b800000, 0x17 ;  /* 0x3b80000003037811 */ /* 0x000fc800078eb8ff */
[----:B------:R-:W-:-:S07]  /*1db0*/  LOP3.LUT R0, R3, R0, R7, 0xfe, !PT ;  /* 0x0000000003007212 */ /* 0x000fce00078efe07 */
.L_x_343:
[----:B------:R-:W-:Y:S05]  /*1dc0*/  BSYNC.RECONVERGENT B0 ;  /* 0x0000000000007941 */ /* 0x000fea0003800200 */
.L_x_342:
[----:B------:R-:W-:-:S04]  /*1dd0*/  F2FP.BF16.F32.PACK_AB R0, RZ, R0 ;  /* 0x00000000ff00723e */ /* 0x000fc800000010ff */
[----:B------:R-:W-:Y:S01]  /*1de0*/  PRMT R18, R0, 0x7610, R18 ;  /* 0x0000761000127816 */ /* 0x000fe20000000012 */
[----:B------:R-:W-:Y:S06]  /*1df0*/  BRA `(.L_x_327) ;  /* 0x0000000400287947 */ /* 0x000fec0003800000 */
.L_x_340:
        /* <DEDUP_REMOVED lines=21> */
.L_x_349:
[----:B------:R-:W-:Y:S05]  /*1f50*/  BSYNC.RECONVERGENT B1 ;  /* 0x0000000000017941 */ /* 0x000fea0003800200 */
.L_x_348:
[----:B------:R-:W-:Y:S01]  /*1f60*/  IMAD.SHL.U32 R0, R0, 0x200000, RZ ;  /* 0x0020000000007824 */ /* 0x000fe200078e00ff */
[----:B------:R-:W-:-:S04]  /*1f70*/  LEA R3, R3, 0x37800000, 0x17 ;  /* 0x3780000003037811 */ /* 0x000fc800078eb8ff */
[----:B------:R-:W-:-:S07]  /*1f80*/  LOP3.LUT R0, R3, R0, R7, 0xfe, !PT ;  /* 0x0000000003007212 */ /* 0x000fce00078efe07 */
.L_x_347:
[----:B------:R-:W-:Y:S05]  /*1f90*/  BSYNC.RECONVERGENT B0 ;  /* 0x0000000000007941 */ /* 0x000fea0003800200 */
.L_x_346:
[----:B------:R-:W-:-:S04]  /*1fa0*/  F2FP.BF16.F32.PACK_AB R0, RZ, R0 ;  /* 0x00000000ff00723e */ /* 0x000fc800000010ff */
[----:B------:R-:W-:Y:S01]  /*1fb0*/  PRMT R18, R0, 0x7610, R18 ;  /* 0x0000761000127816 */ /* 0x000fe20000000012 */
[----:B------:R-:W-:Y:S06]  /*1fc0*/  BRA `(.L_x_327) ;  /* 0x0000000000b47947 */ /* 0x000fec0003800000 */
.L_x_339:
        /* <DEDUP_REMOVED lines=14> */
.L_x_353:
[----:B------:R-:W-:Y:S05]  /*20b0*/  BSYNC.RECONVERGENT B0 ;  /* 0x0000000000007941 */ /* 0x000fea0003800200 */
.L_x_352:
[----:B------:R-:W-:-:S04]  /*20c0*/  F2FP.BF16.F32.PACK_AB R0, RZ, R0 ;  /* 0x00000000ff00723e */ /* 0x000fc800000010ff */
[----:B------:R-:W-:Y:S01]  /*20d0*/  PRMT R18, R0, 0x7610, R18 ;  /* 0x0000761000127816 */ /* 0x000fe20000000012 */
[----:B------:R-:W-:Y:S06]  /*20e0*/  BRA `(.L_x_327) ;  /* 0x00000000006c7947 */ /* 0x000fec0003800000 */
.L_x_326:
        /* <DEDUP_REMOVED lines=15> */
[----:B--2--5:R-:W-:Y:S05]  /*21e0*/  CALL.ABS.NOINC R14 ;  /* 0x000000000e007343 */ /* 0x024fea0003c00000 */
.L_x_354:
[----:B------:R-:W-:Y:S01]  /*21f0*/  PRMT R18, RZ, 0x7610, R18 ;  /* 0x00007610ff127816 */ /* 0x000fe20000000012 */
[----:B------:R-:W-:Y:S06]  /*2200*/  BRA `(.L_x_327) ;  /* 0x0000000000247947 */ /* 0x000fec0003800000 */
.L_x_351:
[----:B------:R-:W2:Y:S02]  /*2210*/  LDG.E.64 R4, desc[UR36][R4.64] ;  /* 0x0000002404047981 */ /* 0x000ea4000c1e1b00 */
[----:B--2---:R-:W0:Y:S02]  /*2220*/  I2F.U64 R0, R4 ;  /* 0x0000000400007312 */ /* 0x004e240000301000 */
[----:B0-----:R-:W-:-:S04]  /*2230*/  F2FP.BF16.F32.PACK_AB R0, RZ, R0 ;  /* 0x00000000ff00723e */ /* 0x001fc800000010ff */
[----:B------:R-:W-:Y:S01]  /*2240*/  PRMT R18, R0, 0x7610, R18 ;  /* 0x0000761000127816 */ /* 0x000fe20000000012 */
[----:B------:R-:W-:Y:S06]  /*2250*/  BRA `(.L_x_327) ;  /* 0x0000000000107947 */ /* 0x000fec0003800000 */
.L_x_350:
[----:B------:R-:W2:Y:S02]  /*2260*/  LDG.E R4, desc[UR36][R4.64] ;  /* 0x0000002404047981 */ /* 0x000ea4000c1e1900 */
[----:B--2---:R-:W-:-:S04]  /*2270*/  I2FP.F32.U32 R0, R4 ;  /* 0x0000000400007245 */ /* 0x004fc80000201000 */
[----:B------:R-:W-:-:S04]  /*2280*/  F2FP.BF16.F32.PACK_AB R0, RZ, R0 ;  /* 0x00000000ff00723e */ /* 0x000fc800000010ff */
[----:B------:R-:W-:-:S07]  /*2290*/  PRMT R18, R0, 0x7610, R18 ;  /* 0x0000761000127816 */ /* 0x000fce0000000012 */
.L_x_327:
[----:B------:R-:W-:-:S07]  /*22a0*/  VIADD R23, R23, 0x80 ;  /* 0x0000008017177836 */ /* 0x000fce0000000000 */
.L_x_321:
[----:B------:R-:W-:Y:S05]  /*22b0*/  BSYNC.RECONVERGENT B6 ;  /* 0x0000000000067941 */ /* 0x000fea0003800200 */
.L_x_320:
        /* <DEDUP_REMOVED lines=26> */
.L_x_360:
[----:B------:R-:W2:Y:S02]  /*2460*/  LDG.E.U8 R4, desc[UR36][R4.64] ;  /* 0x0000002404047981 */ /* 0x000ea4000c1e1100 */
[----:B--2---:R-:W-:-:S04]  /*2470*/  I2FP.F32.U32 R0, R4 ;  /* 0x0000000400007245 */ /* 0x004fc80000201000 */
[----:B------:R-:W-:-:S04]  /*2480*/  F2FP.BF16.F32.PACK_AB R0, RZ, R0 ;  /* 0x00000000ff00723e */ /* 0x000fc800000010ff */
[----:B------:R-:W-:Y:S01]  /*2490*/  PRMT R19, R0, 0x7610, R19 ;  /* 0x0000761000137816 */ /* 0x000fe20000000013 */
[----:B------:R-:W-:Y:S06]  /*24a0*/  BRA `(.L_x_362) ;  /* 0x0000000c00c47947 */ /* 0x000fec0003800000 */
.L_x_359:
        /* <DEDUP_REMOVED lines=11> */
.L_x_364:
[----:B------:R-:W2:Y:S02]  /*2560*/  LDG.E R4, desc[UR36][R4.64] ;  /* 0x0000002404047981 */ /* 0x000ea4000c1e1900 */
[----:B--2---:R-:W-:-:S04]  /*2570*/  I2FP.F32.S32 R0, R4 ;  /* 0x0000000400007245 */ /* 0x004fc80000201400 */
[----:B------:R-:W-:-:S04]  /*2580*/  F2FP.BF16.F32.PACK_AB R0, RZ, R0 ;  /* 0x00000000ff00723e */ /* 0x000fc800000010ff */
[----:B------:R-:W-:Y:S01]  /*2590*/  PRMT R19, R0, 0x7610, R19 ;  /* 0x0000761000137816 */ /* 0x000fe20000000013 */
[----:B------:R-:W-:Y:S06]  /*25a0*/  BRA `(.L_x_362) ;  /* 0x0000000c00847947 */ /* 0x000fec0003800000 */
.L_x_363:
[----:B------:R-:W2:Y:S02]  /*25b0*/  LDG.E.U16 R4, desc[UR36][R4.64] ;  /* 0x0000002404047981 */ /* 0x000ea4000c1e1500 */
[----:B--2---:R-:W0:Y:S02]  /*25c0*/  I2F.S16 R0, R4 ;  /* 0x0000000400007306 */ /* 0x004e240000101400 */
[----:B0-----:R-:W-:-:S04]  /*25d0*/  F2FP.BF16.F32.PACK_AB R0, RZ, R0 ;  /* 0x00000000ff00723e */ /* 0x001fc800000010ff */
[----:B------:R-:W-:Y:S01]  /*25e0*/  PRMT R19, R0, 0x7610, R19 ;  /* 0x0000761000137816 */ /* 0x000fe20000000013 */
[----:B------:R-:W-:Y:S06]  /*25f0*/  BRA `(.L_x_362) ;  /* 0x0000000c00707947 */ /* 0x000fec0003800000 */
.L_x_358:
        /* <DEDUP_REMOVED lines=9> */
.L_x_366:
[----:B------:R-:W2:Y:S02]  /*2690*/  LDG.E.U16 R0, desc[UR36][R4.64] ;  /* 0x0000002404007981 */ /* 0x000ea4000c1e1500 */
[----:B--2---:R-:W-:-:S05]  /*26a0*/  HADD2.F32 R0, -RZ, R0.H0_H0 ;  /* 0x20000000ff007230 */ /* 0x004fca0000004100 */
[----:B------:R-:W-:-:S04]  /*26b0*/  F2FP.BF16.F32.PACK_AB R0, RZ, R0 ;  /* 0x00000000ff00723e */ /* 0x000fc800000010ff */
[----:B------:R-:W-:Y:S01]  /*26c0*/  PRMT R19, R0, 0x7610, R19 ;  /* 0x0000761000137816 */ /* 0x000fe20000000013 */
[----:B------:R-:W-:Y:S06]  /*26d0*/  BRA `(.L_x_362) ;  /* 0x0000000c00387947 */ /* 0x000fec0003800000 */
.L_x_365:
        /* <DEDUP_REMOVED lines=9> */
.L_x_368:
[----:B------:R-:W2:Y:S02]  /*2770*/  LDG.E.U16 R4, desc[UR36][R4.64] ;  /* 0x0000002404047981 */ /* 0x000ea4000c1e1500 */
[----:B--2---:R-:W-:-:S05]  /*2780*/  HADD2.F32 R0, -RZ, R4.H0_H0 ;  /* 0x20000004ff007230 */ /* 0x004fca0000004100 */
[----:B------:R-:W-:-:S04]  /*2790*/  F2FP.BF16.F32.PACK_AB R0, RZ, R0 ;  /* 0x00000000ff00723e */ /* 0x000fc800000010ff */
[----:B------:R-:W-:Y:S01]  /*27a0*/  PRMT R19, R0, 0x7610, R19 ;  /* 0x0000761000137816 */ /* 0x000fe20000000013 */
[----:B------:R-:W-:Y:S06]  /*27b0*/  BRA `(.L_x_362) ;  /* 0x0000000c00007947 */ /* 0x000fec0003800000 */
.L_x_367:
        /* <DEDUP_REMOVED lines=9> */
.L_x_357:
        /* <DEDUP_REMOVED lines=14> */
.L_x_371:
        /* <DEDUP_REMOVED lines=9> */
.L_x_370:
        /* <DEDUP_REMOVED lines=27> */
.L_x_373:
        /* <DEDUP_REMOVED lines=15> */
.L_x_372:
[----:B------:R0:W5:Y:S01]  /*2c60*/  LDG.E.U16 R19, desc[UR36][R4.64] ;  /* 0x0000002404137981 */ /* 0x000162000c1e1500 */
[----:B------:R-:W-:Y:S05]  /*2c70*/  BRA `(.L_x_362) ;  /* 0x0000000400d07947 */ /* 0x000fea0003800000 */
.L_x_369:
        /* <DEDUP_REMOVED lines=13> */
.L_x_376:
        /* <DEDUP_REMOVED lines=21> */
.L_x_380:
[----:B------:R-:W-:Y:S05]  /*2ea0*/  BSYNC.RECONVERGENT B1 ;  /* 0x0000000000017941 */ /* 0x000fea0003800200 */
.L_x_379:
[----:B------:R-:W-:Y:S01]  /*2eb0*/  IMAD.SHL.U32 R0, R0, 0x100000, RZ ;  /* 0x0010000000007824 */ /* 0x000fe200078e00ff */
[----:B------:R-:W-:-:S04]  /*2ec0*/  LEA R3, R3, 0x3b800000, 0x17 ;  /* 0x3b80000003037811 */ /* 0x000fc800078eb8ff */
[----:B------:R-:W-:-:S07]  /*2ed0*/  LOP3.LUT R0, R3, R0, R7, 0xfe, !PT ;  /* 0x0000000003007212 */ /* 0x000fce00078efe07 */
.L_x_378:
[----:B------:R-:W-:Y:S05]  /*2ee0*/  BSYNC.RECONVERGENT B0 ;  /* 0x0000000000007941 */ /* 0x000fea0003800200 */
.L_x_377:
[----:B------:R-:W-:-:S04]  /*2ef0*/  F2FP.BF16.F32.PACK_AB R0, RZ, R0 ;  /* 0x00000000ff00723e */ /* 0x000fc800000010ff */
[----:B------:R-:W-:Y:S01]  /*2f00*/  PRMT R19, R0, 0x7610, R19 ;  /* 0x0000761000137816 */ /* 0x000fe20000000013 */
[----:B------:R-:W-:Y:S06]  /*2f10*/  BRA `(.L_x_362) ;  /* 0x0000000400287947 */ /* 0x000fec0003800000 */
.L_x_375:
        /* <DEDUP_REMOVED lines=21> */
.L_x_384:
[----:B------:R-:W-:Y:S05]  /*3070*/  BSYNC.RECONVERGENT B1 ;  /* 0x0000000000017941 */ /* 0x000fea0003800200 */
.L_x_383:
[----:B------:R-:W-:Y:S01]  /*3080*/  IMAD.SHL.U32 R0, R0, 0x200000, RZ ;  /* 0x0020000000007824 */ /* 0x000fe200078e00ff */
[----:B------:R-:W-:-:S04]  /*3090*/  LEA R3, R3, 0x37800000, 0x17 ;  /* 0x3780000003037811 */ /* 0x000fc800078eb8ff */
[----:B------:R-:W-:-:S07]  /*30a0*/  LOP3.LUT R0, R3, R0, R7, 0xfe, !PT ;  /* 0x0000000003007212 */ /* 0x000fce00078efe07 */
.L_x_382:
[----:B------:R-:W-:Y:S05]  /*30b0*/  BSYNC.RECONVERGENT B0 ;  /* 0x0000000000007941 */ /* 0x000fea0003800200 */
.L_x_381:
[----:B------:R-:W-:-:S04]  /*30c0*/  F2FP.BF16.F32.PACK_AB R0, RZ, R0 ;  /* 0x00000000ff00723e */ /* 0x000fc800000010ff */
[----:B------:R-:W-:Y:S01]  /*30d0*/  PRMT R19, R0, 0x7610, R19 ;  /* 0x0000761000137816 */ /* 0x000fe20000000013 */
[----:B------:R-:W-:Y:S06]  /*30e0*/  BRA `(.L_x_362) ;  /* 0x0000000000b47947 */ /* 0x000fec0003800000 */
.L_x_374:
        /* <DEDUP_REMOVED lines=14> */
.L_x_388:
[----:B------:R-:W-:Y:S05]  /*31d0*/  BSYNC.RECONVERGENT B0 ;  /* 0x0000000000007941 */ /* 0x000fea0003800200 */
.L_x_387:
[----:B------:R-:W-:-:S04]  /*31e0*/  F2FP.BF16.F32.PACK_AB R0, RZ, R0 ;  /* 0x00000000ff00723e */ /* 0x000fc800000010ff */
[----:B------:R-:W-:Y:S01]  /*31f0*/  PRMT R19, R0, 0x7610, R19 ;  /* 0x0000761000137816 */ /* 0x000fe20000000013 */
[----:B------:R-:W-:Y:S06]  /*3200*/  BRA `(.L_x_362) ;  /* 0x00000000006c7947 */ /* 0x000fec0003800000 */
.L_x_361:
        /* <DEDUP_REMOVED lines=16> */
.L_x_389:
[----:B------:R-:W-:Y:S01]  /*3310*/  PRMT R19, RZ, 0x7610, R19 ;  /* 0x00007610ff137816 */ /* 0x000fe20000000013 */
[----:B------:R-:W-:Y:S06]  /*3320*/  BRA `(.L_x_362) ;  /* 0x0000000000247947 */ /* 0x000fec0003800000 */
.L_x_386:
[----:B------:R-:W2:Y:S02]  /*3330*/  LDG.E.64 R4, desc[UR36][R4.64] ;  /* 0x0000002404047981 */ /* 0x000ea4000c1e1b00 */
[----:B--2---:R-:W0:Y:S02]  /*3340*/  I2F.U64 R0, R4 ;  /* 0x0000000400007312 */ /* 0x004e240000301000 */
[----:B0-----:R-:W-:-:S04]  /*3350*/  F2FP.BF16.F32.PACK_AB R0, RZ, R0 ;  /* 0x00000000ff00723e */ /* 0x001fc800000010ff */
[----:B------:R-:W-:Y:S01]  /*3360*/  PRMT R19, R0, 0x7610, R19 ;  /* 0x0000761000137816 */ /* 0x000fe20000000013 */
[----:B------:R-:W-:Y:S06]  /*3370*/  BRA `(.L_x_362) ;  /* 0x0000000000107947 */ /* 0x000fec0003800000 */
.L_x_385:
[----:B------:R-:W2:Y:S02]  /*3380*/  LDG.E R4, desc[UR36][R4.64] ;  /* 0x0000002404047981 */ /* 0x000ea4000c1e1900 */
[----:B--2---:R-:W-:-:S04]  /*3390*/  I2FP.F32.U32 R0, R4 ;  /* 0x0000000400007245 */ /* 0x004fc80000201000 */
[----:B------:R-:W-:-:S04]  /*33a0*/  F2FP.BF16.F32.PACK_AB R0, RZ, R0 ;  /* 0x00000000ff00723e */ /* 0x000fc800000010ff */
[----:B------:R-:W-:-:S07]  /*33b0*/  PRMT R19, R0, 0x7610, R19 ;  /* 0x0000761000137816 */ /* 0x000fce0000000013 */
.L_x_362:
[----:B------:R-:W-:-:S07]  /*33c0*/  VIADD R23, R23, 0x80 ;  /* 0x0000008017177836 */ /* 0x000fce0000000000 */
.L_x_356:
[----:B------:R-:W-:Y:S05]  /*33d0*/  BSYNC.RECONVERGENT B6 ;  /* 0x0000000000067941 */ /* 0x000fea0003800200 */
.L_x_355:
        /* <DEDUP_REMOVED lines=25> */
.L_x_395:
[----:B------:R-:W2:Y:S02]  /*3570*/  LDG.E.U8 R4, desc[UR36][R4.64] ;  /* 0x0000002404047981 */ /* 0x000ea4000c1e1100 */
[----:B--2---:R-:W-:-:S04]  /*3580*/  I2FP.F32.U32 R0, R4 ;  /* 0x0000000400007245 */ /* 0x004fc80000201000 */
[----:B------:R-:W-:Y:S01]  /*3590*/  F2FP.BF16.F32.PACK_AB R0, RZ, R0 ;  /* 0x00000000ff00723e */ /* 0x000fe200000010ff */
[----:B------:R-:W-:Y:S06]  /*35a0*/  BRA `(.L_x_391) ;  /* 0x0000000c00887947 */ /* 0x000fec0003800000 */
.L_x_394:
        /* <DEDUP_REMOVED lines=10> */
.L_x_398:
[----:B------:R-:W2:Y:S02]  /*3650*/  LDG.E R4, desc[UR36][R4.64] ;  /* 0x0000002404047981 */ /* 0x000ea4000c1e1900 */
[----:B--2---:R-:W-:-:S04]  /*3660*/  I2FP.F32.S32 R0, R4 ;  /* 0x0000000400007245 */ /* 0x004fc80000201400 */
[----:B------:R-:W-:Y:S01]  /*3670*/  F2FP.BF16.F32.PACK_AB R0, RZ, R0 ;  /* 0x00000000ff00723e */ /* 0x000fe200000010ff */
[----:B------:R-:W-:Y:S06]  /*3680*/  BRA `(.L_x_391) ;  /* 0x0000000c00507947 */ /* 0x000fec0003800000 */
.L_x_397:
[----:B------:R-:W2:Y:S02]  /*3690*/  LDG.E.U16 R4, desc[UR36][R4.64] ;  /* 0x0000002404047981 */ /* 0x000ea4000c1e1500 */
[----:B--2---:R-:W0:Y:S02]  /*36a0*/  I2F.S16 R0, R4 ;  /* 0x0000000400007306 */ /* 0x004e240000101400 */
[----:B0-----:R-:W-:Y:S01]  /*36b0*/  F2FP.BF16.F32.PACK_AB R0, RZ, R0 ;  /* 0x00000000ff00723e */ /* 0x001fe200000010ff */
[----:B------:R-:W-:Y:S06]  /*36c0*/  BRA `(.L_x_391) ;  /* 0x0000000c00407947 */ /* 0x000fec0003800000 */
.L_x_393:
        /* <DEDUP_REMOVED lines=9> */
.L_x_400:
[----:B------:R-:W2:Y:S02]  /*3760*/  LDG.E.U16 R0, desc[UR36][R4.64] ;  /* 0x0000002404007981 */ /* 0x000ea4000c1e1500 */
[----:B--2---:R-:W-:-:S05]  /*3770*/  HADD2.F32 R0, -RZ, R0.H0_H0 ;  /* 0x20000000ff007230 */ /* 0x004fca0000004100 */
[----:B------:R-:W-:Y:S01]  /*3780*/  F2FP.BF16.F32.PACK_AB R0, RZ, R0 ;  /* 0x00000000ff00723e */ /* 0x000fe200000010ff */
[----:B------:R-:W-:Y:S06]  /*3790*/  BRA `(.L_x_391) ;  /* 0x0000000c000c7947 */ /* 0x000fec0003800000 */
.L_x_399:
        /* <DEDUP_REMOVED lines=9> */
.L_x_402:
[----:B------:R-:W2:Y:S02]  /*3830*/  LDG.E.U16 R4, desc[UR36][R4.64] ;  /* 0x0000002404047981 */ /* 0x000ea4000c1e1500 */
[----:B--2---:R-:W-:-:S05]  /*3840*/  HADD2.F32 R0, -RZ, R4.H0_H0 ;  /* 0x20000004ff007230 */ /* 0x004fca0000004100 */
[----:B------:R-:W-:Y:S01]  /*3850*/  F2FP.BF16.F32.PACK_AB R0, RZ, R0 ;  /* 0x00000000ff00723e */ /* 0x000fe200000010ff */
[----:B------:R-:W-:Y:S06]  /*3860*/  BRA `(.L_x_391) ;  /* 0x0000000800d87947 */ /* 0x000fec0003800000 */
.L_x_401:
        /* <DEDUP_REMOVED lines=8> */
.L_x_392:
        /* <DEDUP_REMOVED lines=13> */
.L_x_405:
        /* <DEDUP_REMOVED lines=8> */
.L_x_404:
        /* <DEDUP_REMOVED lines=27> */
.L_x_407:
        /* <DEDUP_REMOVED lines=12> */
[----:B------:R-:W-:Y:S01]  /*3cb0*/  F2FP.BF16.F32.PACK_AB R0, RZ, R0 ;  /* 0x00000000ff00723e */ /* 0x000fe200000010ff */
[----:B------:R-:W-:Y:S06]  /*3cc0*/  BRA `(.L_x_391) ;  /* 0x0000000400c07947 */ /* 0x000fec0003800000 */
.L_x_406:
[----:B------:R1:W5:Y:S01]  /*3cd0*/  LDG.E.U16 R0, desc[UR36][R4.64] ;  /* 0x0000002404007981 */ /* 0x000362000c1e1500 */
[----:B------:R-:W-:Y:S05]  /*3ce0*/  BRA `(.L_x_391) ;  /* 0x0000000400b87947 */ /* 0x000fea0003800000 */
.L_x_403:
        /* <DEDUP_REMOVED lines=12> */
.L_x_410:
        /* <DEDUP_REMOVED lines=21> */
.L_x_414:
[----:B------:R-:W-:Y:S05]  /*3f00*/  BSYNC.RECONVERGENT B1 ;  /* 0x0000000000017941 */ /* 0x000fea0003800200 */
.L_x_413:
[----:B------:R-:W-:Y:S01]  /*3f10*/  IMAD.SHL.U32 R0, R0, 0x100000, RZ ;  /* 0x0010000000007824 */ /* 0x000fe200078e00ff */
[----:B------:R-:W-:-:S04]  /*3f20*/  LEA R3, R3, 0x3b800000, 0x17 ;  /* 0x3b80000003037811 */ /* 0x000fc800078eb8ff */
[----:B------:R-:W-:-:S07]  /*3f30*/  LOP3.LUT R0, R3, R0, R7, 0xfe, !PT ;  /* 0x0000000003007212 */ /* 0x000fce00078efe07 */
.L_x_412:
[----:B------:R-:W-:Y:S05]  /*3f40*/  BSYNC.RECONVERGENT B0 ;  /* 0x0000000000007941 */ /* 0x000fea0003800200 */
.L_x_411:
[----:B------:R-:W-:Y:S01]  /*3f50*/  F2FP.BF16.F32.PACK_AB R0, RZ, R0 ;  /* 0x00000000ff00723e */ /* 0x000fe200000010ff */
[----:B------:R-:W-:Y:S06]  /*3f60*/  BRA `(.L_x_391) ;  /* 0x0000000400187947 */ /* 0x000fec0003800000 */
.L_x_409:
        /* <DEDUP_REMOVED lines=21> */
.L_x_418:
[----:B------:R-:W-:Y:S05]  /*40c0*/  BSYNC.RECONVERGENT B1 ;  /* 0x0000000000017941 */ /* 0x000fea0003800200 */
.L_x_417:
[----:B------:R-:W-:Y:S01]  /*40d0*/  IMAD.SHL.U32 R0, R0, 0x200000, RZ ;  /* 0x0020000000007824 */ /* 0x000fe200078e00ff */
[----:B------:R-:W-:-:S04]  /*40e0*/  LEA R3, R3, 0x37800000, 0x17 ;  /* 0x3780000003037811 */ /* 0x000fc800078eb8ff */
[----:B------:R-:W-:-:S07]  /*40f0*/  LOP3.LUT R0, R3, R0, R7, 0xfe, !PT ;  /* 0x0000000003007212 */ /* 0x000fce00078efe07 */
.L_x_416:
[----:B------:R-:W-:Y:S05]  /*4100*/  BSYNC.RECONVERGENT B0 ;  /* 0x0000000000007941 */ /* 0x000fea0003800200 */
.L_x_415:
[----:B------:R-:W-:Y:S01]  /*4110*/  F2FP.BF16.F32.PACK_AB R0, RZ, R0 ;  /* 0x00000000ff00723e */ /* 0x000fe200000010ff */
[----:B------:R-:W-:Y:S06]  /*4120*/  BRA `(.L_x_391) ;  /* 0x0000000000a87947 */ /* 0x000fec0003800000 */
.L_x_408:
        /* <DEDUP_REMOVED lines=14> */
.L_x_422:
[----:B------:R-:W-:Y:S05]  /*4210*/  BSYNC.RECONVERGENT B0 ;  /* 0x0000000000007941 */ /* 0x000fea0003800200 */
.L_x_421:
[----:B------:R-:W-:Y:S01]  /*4220*/  F2FP.BF16.F32.PACK_AB R0, RZ, R0 ;  /* 0x00000000ff00723e */ /* 0x000fe200000010ff */
[----:B------:R-:W-:Y:S06]  /*4230*/  BRA `(.L_x_391) ;  /* 0x0000000000647947 */ /* 0x000fec0003800000 */
.L_x_396:
        /* <DEDUP_REMOVED lines=16> */
.L_x_423:
[----:B------:R-:W-:Y:S01]  /*4340*/  PRMT R0, RZ, 0x7610, R0 ;  /* 0x00007610ff007816 */ /* 0x000fe20000000000 */
[----:B------:R-:W-:Y:S06]  /*4350*/  BRA `(.L_x_391) ;  /* 0x00000000001c7947 */ /* 0x000fec0003800000 */
.L_x_420:
[----:B------:R-:W2:Y:S02]  /*4360*/  LDG.E.64 R4, desc[UR36][R4.64] ;  /* 0x0000002404047981 */ /* 0x000ea4000c1e1b00 */
[----:B--2---:R-:W0:Y:S02]  /*4370*/  I2F.U64 R0, R4 ;  /* 0x0000000400007312 */ /* 0x004e240000301000 */
[----:B0-----:R-:W-:Y:S01]  /*4380*/  F2FP.BF16.F32.PACK_AB R0, RZ, R0 ;  /* 0x00000000ff00723e */ /* 0x001fe200000010ff */
[----:B------:R-:W-:Y:S06]  /*4390*/  BRA `(.L_x_391) ;  /* 0x00000000000c7947 */ /* 0x000fec0003800000 */
.L_x_419:
[----:B------:R-:W2:Y:S02]  /*43a0*/  LDG.E R4, desc[UR36][R4.64] ;  /* 0x0000002404047981 */ /* 0x000ea4000c1e1900 */
[----:B--2---:R-:W-:-:S04]  /*43b0*/  I2FP.F32.U32 R0, R4 ;  /* 0x0000000400007245 */ /* 0x004fc80000201000 */
[----:B------:R-:W-:-:S07]  /*43c0*/  F2FP.BF16.F32.PACK_AB R0, RZ, R0 ;  /* 0x00000000ff00723e */ /* 0x000fce00000010ff */
.L_x_391:
[----:B------:R-:W-:Y:S05]  /*43d0*/  BSYNC.RECONVERGENT B6 ;  /* 0x0000000000067941 */ /* 0x000fea0003800200 */
.L_x_390:
[C---:B01----:R-:W-:Y:S01]  /*43e0*/  VIADD R5, R25.reuse, 0x100 ;  /* 0x0000010019057836 */ /* 0x043fe20000000000 */
[CC--:B------:R-:W-:Y:S01]  /*43f0*/  ISETP.GE.AND P0, PT, R25.reuse, R16.reuse, PT ;  /* 0x000000101900720c */ /* 0x0c0fe20003f06270 */
[----:B------:R-:W-:Y:S01]  /*4400*/  VIADD R23, R25, 0x80 ;  /* 0x0000008019177836 */ /* 0x000fe20000000000 */
[----:B------:R-:W-:Y:S02]  /*4410*/  BSSY.RECONVERGENT B6, `(.L_x_424) ;  /* 0x0000123000067945 */ /* 0x000fe40003800200 */
[-C--:B------:R-:W-:Y:S01]  /*4420*/  ISETP.GE.AND P2, PT, R5, R16.reuse, PT ;  /* 0x000000100500720c */ /* 0x080fe20003f46270 */
[----:B------:R-:W-:Y:S01]  /*4430*/  VIADD R5, R25, 0x180 ;  /* 0x0000018019057836 */ /* 0x000fe20000000000 */
[----:B------:R-:W-:-:S04]  /*4440*/  ISETP.GE.AND P1, PT, R23, R16, PT ;  /* 0x000000101700720c */ /* 0x000fc80003f26270 */
[----:B------:R-:W-:-:S03]  /*4450*/  ISETP.GE.AND P3, PT, R5, R16, PT ;  /* 0x000000100500720c */ /* 0x000fc60003f66270 */
[----:B-----5:R-:W-:-:S04]  /*4460*/  @!P0 IMAD.U32 R4, R17, 0x10000, RZ ;  /* 0x0001000011048824 */ /* 0x020fc800078e00ff */
[----:B------:R-:W-:Y:S02]  /*4470*/  @!P2 IMAD.U32 R5, R19, 0x10000, RZ ;  /* 0x000100001305a824 */ /* 0x000fe400078e00ff */
[----:B------:R-:W-:Y:S01]  /*4480*/  @!P0 FMUL.RZ R4, R4, 0.15915493667125701904 ;  /* 0x3e22f98304048820 */ /* 0x000fe2000040c000 */
[----:B------:R-:W-:Y:S02]  /*4490*/  @!P1 IMAD.U32 R18, R18, 0x10000, RZ ;  /* 0x0001000012129824 */ /* 0x000fe400078e00ff */
[----:B------:R-:W-:Y:S01]  /*44a0*/  @!P2 FMUL.RZ R5, R5, 0.15915493667125701904 ;  /* 0x3e22f9830505a820 */ /* 0x000fe2000040c000 */
[----:B------:R-:W-:Y:S02]  /*44b0*/  @!P3 IMAD.U32 R0, R0, 0x10000, RZ ;  /* 0x000100000000b824 */ /* 0x000fe400078e00ff */
[----:B------:R-:W0:Y:S02]  /*44c0*/  @!P0 MUFU.COS R4, R4 ;  /* 0x0000000400048308 */ /* 0x000e240000000000 */
[----:B------:R-:W-:Y:S01]  /*44d0*/  @!P3 FMUL.RZ R6, R0, 0.15915493667125701904 ;  /* 0x3e22f9830006b820 */ /* 0x000fe2000040c000 */
[----:B------:R-:W-:-:S02]  /*44e0*/  @!P1 FMUL.RZ R0, R18, 0.15915493667125701904 ;  /* 0x3e22f98312009820 */ /* 0x000fc4000040c000 */
[----:B------:R-:W1:Y:S03]  /*44f0*/  LDC.U8 R18, c[0x0][0x3a4] ;  /* 0x0000e900ff127b82 */ /* 0x000e660000000000 */
[----:B------:R-:W2:Y:S08]  /*4500*/  @!P2 MUFU.COS R5, R5 ;  /* 0x000000050005a308 */ /* 0x000eb00000000000 */
[----:B------:R-:W3:Y:S08]  /*4510*/  @!P3 MUFU.COS R6, R6 ;  /* 0x000000060006b308 */ /* 0x000ef00000000000 */
[----:B------:R-:W4:Y:S08]  /*4520*/  @!P1 MUFU.COS R0, R0 ;  /* 0x0000000000009308 */ /* 0x000f300000000000 */
[----:B0-----:R0:W0:Y:S08]  /*4530*/  @!P0 F2F.BF16.F32 R3, R4 ;  /* 0x0000000400038304 */ /* 0x0010300000202000 */
[----:B--2---:R2:W0:Y:S08]  /*4540*/  @!P2 F2F.BF16.F32 R17, R5 ;  /* 0x000000050011a304 */ /* 0x0044300000202000 */
[----:B---3--:R2:W3:Y:S08]  /*4550*/  @!P3 F2F.BF16.F32 R19, R6 ;  /* 0x000000060013b304 */ /* 0x0084f00000202000 */
[----:B----4-:R2:W4:Y:S01]  /*4560*/  @!P1 F2F.BF16.F32 R22, R0 ;  /* 0x0000000000169304 */ /* 0x0105220000202000 */
[----:B01----:R-:W-:Y:S05]  /*4570*/  @P0 BRA `(.L_x_425) ;  /* 0x0000001000300947 */ /* 0x003fea0003800000 */
[----:B------:R-:W0:Y:S01]  /*4580*/  LDCU UR4, c[0x0][0x3a8] ;  /* 0x00007500ff0477ac */ /* 0x000e220008000800 */
[----:B------:R-:W1:Y:S01]  /*4590*/  LDC.64 R8, c[0x0][0x388] ;  /* 0x0000e200ff087b82 */ /* 0x000e620000000a00 */
[----:B--2---:R-:W-:Y:S01]  /*45a0*/  IMAD R0, R2, 0x200, R25 ;  /* 0x0000020002007824 */ /* 0x004fe200078e0219 */
[----:B------:R-:W-:-:S03]  /*45b0*/  PRMT R4, R18, 0x9910, RZ ;  /* 0x0000991012047816 */ /* 0x000fc600000000ff */
[----:B0-----:R-:W-:Y:S02]  /*45c0*/  IMAD R5, R0, UR4, RZ ;  /* 0x0000000400057c24 */ /* 0x001fe4000f8e02ff */
[----:B------:R-:W-:-:S05]  /*45d0*/  IMAD.MOV.U32 R0, RZ, RZ, R4 ;  /* 0x000000ffff007224 */ /* 0x000fca00078e0004 */
[----:B------:R-:W-:Y:S02]  /*45e0*/  ISETP.GT.AND P0, PT, R0, 0x9, PT ;  /* 0x000000090000780c */ /* 0x000fe40003f04270 */
[----:B-1----:R-:W-:-:S05]  /*45f0*/  IADD3 R8, P1, PT, R5, R8, RZ ;  /* 0x0000000805087210 */ /* 0x002fca0007f3e0ff */
[----:B------:R-:W-:-:S06]  /*4600*/  IMAD.X R9, RZ, RZ, R9, P1 ;  /* 0x000000ffff097224 */ /* 0x000fcc00008e0609 */
[----:B------:R-:W-:Y:S05]  /*4610*/  @P0 BRA `(.L_x_426) ;  /* 0x0000000400340947 */ /* 0x000fea0003800000 */
[----:B------:R-:W-:-:S13]  /*4620*/  ISETP.GT.AND P0, PT, R0, 0x4, PT ;  /* 0x000000040000780c */ /* 0x000fda0003f04270 */
[----:B------:R-:W-:Y:S05]  /*4630*/  @P0 BRA `(.L_x_427) ;  /* 0x0000000000940947 */ /* 0x000fea0003800000 */
[----:B------:R-:W-:-:S13]  /*4640*/  ISETP.GT.AND P0, PT, R0, 0x1, PT ;  /* 0x000000010000780c */ /* 0x000fda0003f04270 */
[----:B------:R-:W-:Y:S05]  /*4650*/  @P0 BRA `(.L_x_428) ;  /* 0x0000000000380947 */ /* 0x000fea0003800000 */
[----:B------:R-:W-:-:S13]  /*4660*/  ISETP.NE.AND P0, PT, R18, RZ, PT ;  /* 0x000000ff1200720c */ /* 0x000fda0003f05270 */
[----:B------:R-:W-:Y:S05]  /*4670*/  @!P0 BRA `(.L_x_429) ;  /* 0x00000000001c8947 */ /* 0x000fea0003800000 */
[----:B------:R-:W-:-:S13]  /*4680*/  ISETP.NE.AND P0, PT, R0, 0x1, PT ;  /* 0x000000010000780c */ /* 0x000fda0003f05270 */
[----:B------:R-:W-:Y:S05]  /*4690*/  @P0 BRA `(.L_x_430) ;  /* 0x0000000c00380947 */ /* 0x000fea0003800000 */
[----:B------:R-:W-:Y:S02]  /*46a0*/  IMAD.U32 R3, R3, 0x10000, RZ ;  /* 0x0001000003037824 */ /* 0x000fe400078e00ff */
[----:B------:R-:W-:-:S04]  /*46b0*/  IMAD.MOV.U32 R25, RZ, RZ, R23 ;  /* 0x000000ffff197224 */ /* 0x000fc800078e0017 */
[----:B------:R-:W0:Y:S02]  /*46c0*/  F2I.FTZ.TRUNC.NTZ R3, R3 ;  /* 0x0000000300037305 */ /* 0x000e24000021f100 */
[----:B0-----:R0:W-:Y:S01]  /*46d0*/  STG.E.U8 desc[UR36][R8.64], R3 ;  /* 0x0000000308007986 */ /* 0x0011e2000c101124 */
[----:B------:R-:W-:Y:S05]  /*46e0*/  BRA `(.L_x_425) ;  /* 0x0000000c00d47947 */ /* 0x000fea0003800000 */
.L_x_429:
[----:B------:R-:W-:Y:S02]  /*46f0*/  IMAD.U32 R5, R3, 0x10000, RZ ;  /* 0x0001000003057824 */ /* 0x000fe400078e00ff */
[----:B------:R-:W-:-:S04]  /*4700*/  IMAD.MOV.U32 R25, RZ, RZ, R23 ;  /* 0x000000ffff197224 */ /* 0x000fc800078e0017 */
[----:B------:R-:W0:Y:S02]  /*4710*/  F2I.S64.TRUNC R4, R5 ;  /* 0x0000000500047311 */ /* 0x000e24000020d900 */
[----:B0-----:R0:W-:Y:S01]  /*4720*/  STG.E.U8 desc[UR36][R8.64], R4 ;  /* 0x0000000408007986 */ /* 0x0011e2000c101124 */
[----:B------:R-:W-:Y:S05]  /*4730*/  BRA `(.L_x_425) ;  /* 0x0000000c00c07947 */ /* 0x000fea0003800000 */
.L_x_428:
[----:B------:R-:W-:-:S13]  /*4740*/  ISETP.NE.AND P0, PT, R0, 0x2, PT ;  /* 0x000000020000780c */ /* 0x000fda0003f05270 */
[----:B------:R-:W-:Y:S05]  /*4750*/  @!P0 BRA `(.L_x_431) ;  /* 0x0000000000388947 */ /* 0x000fea0003800000 */
[----:B------:R-:W-:-:S13]  /*4760*/  ISETP.NE.AND P0, PT, R0, 0x3, PT ;  /* 0x000000030000780c */ /* 0x000fda0003f05270 */
[----:B------:R-:W-:Y:S05]  /*4770*/  @!P0 BRA `(.L_x_432) ;  /* 0x00000000001c8947 */ /* 0x000fea0003800000 */
[----:B------:R-:W-:-:S13]  /*4780*/  ISETP.NE.AND P0, PT, R0, 0x4, PT ;  /* 0x000000040000780c */ /* 0x000fda0003f05270 */
[----:B------:R-:W-:Y:S05]  /*4790*/  @P0 BRA `(.L_x_430) ;  /* 0x0000000800f80947 */ /* 0x000fea0003800000 */
[----:B------:R-:W-:Y:S02]  /*47a0*/  IMAD.U32 R4, R3, 0x10000, RZ ;  /* 0x0001000003047824 */ /* 0x000fe400078e00ff */
[----:B------:R-:W-:-:S04]  /*47b0*/  IMAD.MOV.U32 R25, RZ, RZ, R23 ;  /* 0x000000ffff197224 */ /* 0x000fc800078e0017 */
[----:B------:R-:W0:Y:S02]  /*47c0*/  F2I.S64.TRUNC R4, R4 ;  /* 0x0000000400047311 */ /* 0x000e24000020d900 */
[----:B0-----:R0:W-:Y:S01]  /*47d0*/  STG.E.64 desc[UR36][R8.64], R4 ;  /* 0x0000000408007986 */ /* 0x0011e2000c101b24 */
[----:B------:R-:W-:Y:S05]  /*47e0*/  BRA `(.L_x_425) ;  /* 0x0000000c00947947 */ /* 0x000fea0003800000 */
.L_x_432:
[----:B------:R-:W-:Y:S02]  /*47f0*/  IMAD.U32 R3, R3, 0x10000, RZ ;  /* 0x0001000003037824 */ /* 0x000fe400078e00ff */
[----:B------:R-:W-:-:S04]  /*4800*/  IMAD.MOV.U32 R25, RZ, RZ, R23 ;  /* 0x000000ffff197224 */ /* 0x000fc800078e0017 */
[----:B------:R-:W0:Y:S02]  /*4810*/  F2I.FTZ.TRUNC.NTZ R3, R3 ;  /* 0x0000000300037305 */ /* 0x000e24000021f100 */
[----:B0-----:R0:W-:Y:S01]  /*4820*/  STG.E desc[UR36][R8.64], R3 ;  /* 0x0000000308007986 */ /* 0x0011e2000c101924 */
[----:B------:R-:W-:Y:S05]  /*4830*/  BRA `(.L_x_425) ;  /* 0x0000000c00807947 */ /* 0x000fea0003800000 */
.L_x_431:
[----:B------:R-:W-:Y:S02]  /*4840*/  IMAD.U32 R3, R3, 0x10000, RZ ;  /* 0x0001000003037824 */ /* 0x000fe400078e00ff */
[----:B------:R-:W-:-:S04]  /*4850*/  IMAD.MOV.U32 R25, RZ, RZ, R23 ;  /* 0x000000ffff197224 */ /* 0x000fc800078e0017 */
[----:B------:R-:W0:Y:S02]  /*4860*/  F2I.FTZ.TRUNC.NTZ R3, R3 ;  /* 0x0000000300037305 */ /* 0x000e24000021f100 */
[----:B0-----:R0:W-:Y:S01]  /*4870*/  STG.E.U16 desc[UR36][R8.64], R3 ;  /* 0x0000000308007986 */ /* 0x0011e2000c101524 */
[----:B------:R-:W-:Y:S05]  /*4880*/  BRA `(.L_x_425) ;  /* 0x0000000c006c7947 */ /* 0x000fea0003800000 */
.L_x_427:
[----:B------:R-:W-:-:S13]  /*4890*/  ISETP.GT.AND P0, PT, R0, 0x6, PT ;  /* 0x000000060000780c */ /* 0x000fda0003f04270 */
[----:B------:R-:W-:Y:S05]  /*48a0*/  @P0 BRA `(.L_x_433) ;  /* 0x0000000000340947 */ /* 0x000fea0003800000 */
[----:B------:R-:W-:-:S13]  /*48b0*/  ISETP.NE.AND P0, PT, R0, 0x5, PT ;  /* 0x000000050000780c */ /* 0x000fda0003f05270 */
[----:B------:R-:W-:Y:S05]  /*48c0*/  @!P0 BRA `(.L_x_434) ;  /* 0x0000000000188947 */ /* 0x000fea0003800000 */
[----:B------:R-:W-:-:S13]  /*48d0*/  ISETP.NE.AND P0, PT, R0, 0x6, PT ;  /* 0x000000060000780c */ /* 0x000fda0003f05270 */
[----:B------:R-:W-:Y:S05]  /*48e0*/  @P0 BRA `(.L_x_430) ;  /* 0x0000000800a40947 */ /* 0x000fea0003800000 */
[----:B------:R-:W-:Y:S02]  /*48f0*/  IMAD.U32 R3, R3, 0x10000, RZ ;  /* 0x0001000003037824 */ /* 0x000fe400078e00ff */
[----:B------:R-:W-:-:S03]  /*4900*/  IMAD.MOV.U32 R25, RZ, RZ, R23 ;  /* 0x000000ffff197224 */ /* 0x000fc600078e0017 */
[----:B------:R0:W-:Y:S01]  /*4910*/  STG.E desc[UR36][R8.64], R3 ;  /* 0x0000000308007986 */ /* 0x0001e2000c101924 */
[----:B------:R-:W-:Y:S05]  /*4920*/  BRA `(.L_x_425) ;  /* 0x0000000c00447947 */ /* 0x000fea0003800000 */
.L_x_434:
[----:B------:R-:W-:Y:S02]  /*4930*/  IMAD.U32 R0, R3, 0x10000, RZ ;  /* 0x0001000003007824 */ /* 0x000fe400078e00ff */
[----:B------:R-:W-:-:S03]  /*4940*/  IMAD.MOV.U32 R25, RZ, RZ, R23 ;  /* 0x000000ffff197224 */ /* 0x000fc600078e0017 */
[----:B------:R-:W-:-:S05]  /*4950*/  F2FP.F16.F32.PACK_AB R0, RZ, R0 ;  /* 0x00000000ff00723e */ /* 0x000fca00000000ff */
[----:B------:R0:W-:Y:S01]  /*4960*/  STG.E.U16 desc[UR36][R8.64], R0 ;  /* 0x0000000008007986 */ /* 0x0001e2000c101524 */
[----:B------:R-:W-:Y:S05]  /*4970*/  BRA `(.L_x_425) ;  /* 0x0000000c00307947 */ /* 0x000fea0003800000 */
.L_x_433:
[----:B------:R-:W-:-:S13]  /*4980*/  ISETP.NE.AND P0, PT, R0, 0x7, PT ;  /* 0x000000070000780c */ /* 0x000fda0003f05270 */
[----:B------:R-:W-:Y:S05]  /*4990*/  @!P0 BRA `(.L_x_435) ;  /* 0x00000000003c8947 */ /* 0x000fea0003800000 */
[----:B------:R-:W-:-:S13]  /*49a0*/  ISETP.NE.AND P0, PT, R0, 0x8, PT ;  /* 0x000000080000780c */ /* 0x000fda0003f05270 */
[----:B------:R-:W-:Y:S05]  /*49b0*/  @!P0 BRA `(.L_x_436) ;  /* 0x00000000001c8947 */ /* 0x000fea0003800000 */
[----:B------:R-:W-:-:S13]  /*49c0*/  ISETP.NE.AND P0, PT, R0, 0x9, PT ;  /* 0x000000090000780c */ /* 0x000fda0003f05270 */
[----:B------:R-:W-:Y:S05]  /*49d0*/  @P0 BRA `(.L_x_430) ;  /* 0x0000000800680947 */ /* 0x000fea0003800000 */
[----:B------:R-:W-:Y:S02]  /*49e0*/  IMAD.U32 R4, R3, 0x10000, RZ ;  /* 0x0001000003047824 */ /* 0x000fe400078e00ff */
[----:B------:R-:W-:Y:S02]  /*49f0*/  IMAD.MOV.U32 R5, RZ, RZ, RZ ;  /* 0x000000ffff057224 */ /* 0x000fe400078e00ff */
[----:B------:R-:W-:-:S03]  /*4a00*/  IMAD.MOV.U32 R25, RZ, RZ, R23 ;  /* 0x000000ffff197224 */ /* 0x000fc600078e0017 */
[----:B------:R0:W-:Y:S01]  /*4a10*/  STG.E.64 desc[UR36][R8.64], R4 ;  /* 0x0000000408007986 */ /* 0x0001e2000c101b24 */
[----:B------:R-:W-:Y:S05]  /*4a20*/  BRA `(.L_x_425) ;  /* 0x0000000c00047947 */ /* 0x000fea0003800000 */
.L_x_436:
[----:B------:R-:W-:Y:S02]  /*4a30*/  IMAD.U32 R3, R3, 0x10000, RZ ;  /* 0x0001000003037824 */ /* 0x000fe400078e00ff */
[----:B------:R-:W-:-:S03]  /*4a40*/  IMAD.MOV.U32 R25, RZ, RZ, R23 ;  /* 0x000000ffff197224 */ /* 0x000fc600078e0017 */
[----:B------:R-:W-:-:S04]  /*4a50*/  F2FP.F16.F32.PACK_AB R3, RZ, R3 ;  /* 0x00000003ff03723e */ /* 0x000fc800000000ff */
[----:B------:R-:W-:-:S05]  /*4a60*/  PRMT R3, R3, 0x5410, RZ ;  /* 0x0000541003037816 */ /* 0x000fca00000000ff */
[----:B------:R0:W-:Y:S01]  /*4a70*/  STG.E desc[UR36][R8.64], R3 ;  /* 0x0000000308007986 */ /* 0x0001e2000c101924 */
[----:B------:R-:W-:Y:S05]  /*4a80*/  BRA `(.L_x_425) ;  /* 0x0000000800ec7947 */ /* 0x000fea0003800000 */
.L_x_435:
[----:B------:R-:W-:Y:S02]  /*4a90*/  IMAD.U32 R4, R3, 0x10000, RZ ;  /* 0x0001000003047824 */ /* 0x000fe400078e00ff */
[----:B------:R-:W-:Y:S02]  /*4aa0*/  IMAD.MOV.U32 R25, RZ, RZ, R23 ;  /* 0x000000ffff197224 */ /* 0x000fe400078e0017 */
[----:B------:R-:W-:-:S06]  /*4ab0*/  FMUL.FTZ R4, R4, 1 ;  /* 0x3f80000004047820 */ /* 0x000fcc0000410000 */
[----:B------:R-:W0:Y:S02]  /*4ac0*/  F2F.F64.F32 R4, R4 ;  /* 0x0000000400047310 */ /* 0x000e240000201800 */
[----:B0-----:R0:W-:Y:S01]  /*4ad0*/  STG.E.64 desc[UR36][R8.64], R4 ;  /* 0x0000000408007986 */ /* 0x0011e2000c101b24 */
[----:B------:R-:W-:Y:S05]  /*4ae0*/  BRA `(.L_x_425) ;  /* 0x0000000800d47947 */ /* 0x000fea0003800000 */
.L_x_426:
[----:B------:R-:W-:-:S13]  /*4af0*/  ISETP.GT.AND P0, PT, R0, 0x18, PT ;  /* 0x000000180000780c */ /* 0x000fda0003f04270 */
[----:B------:R-:W-:Y:S05]  /*4b00*/  @P0 BRA `(.L_x_437) ;  /* 0x0000000400080947 */ /* 0x000fea0003800000 */
        /* <DEDUP_REMOVED lines=8> */
[----:B------:R-:W-:-:S04]  /*4b90*/  FSETP.NEU.FTZ.AND P0, PT, R3, RZ, PT ;  /* 0x000000ff0300720b */ /* 0x000fc80003f1d000 */
[----:B------:R-:W-:-:S05]  /*4ba0*/  SEL R3, RZ, 0x1, !P0 ;  /* 0x00000001ff037807 */ /* 0x000fca0004000000 */
[----:B------:R0:W-:Y:S01]  /*4bb0*/  STG.E.U8 desc[UR36][R8.64], R3 ;  /* 0x0000000308007986 */ /* 0x0001e2000c101124 */
[----:B------:R-:W-:Y:S05]  /*4bc0*/  BRA `(.L_x_425) ;  /* 0x00000008009c7947 */ /* 0x000fea0003800000 */
.L_x_439:
[----:B------:R-:W-:Y:S01]  /*4bd0*/  IMAD.U32 R3, R3, 0x10000, RZ ;  /* 0x0001000003037824 */ /* 0x000fe200078e00ff */
[----:B------:R-:W-:Y:S01]  /*4be0*/  CS2R R6, SRZ ;  /* 0x0000000000067805 */ /* 0x000fe2000001ff00 */
[----:B------:R-:W-:Y:S02]  /*4bf0*/  IMAD.MOV.U32 R25, RZ, RZ, R23 ;  /* 0x000000ffff197224 */ /* 0x000fe400078e0017 */
[----:B------:R-:W-:-:S04]  /*4c00*/  FMUL.FTZ R3, R3, 1 ;  /* 0x3f80000003037820 */ /* 0x000fc80000410000 */
[----:B------:R-:W0:Y:S02]  /*4c10*/  F2F.F64.F32 R4, R3 ;  /* 0x0000000300047310 */ /* 0x000e240000201800 */
[----:B0-----:R0:W-:Y:S01]  /*4c20*/  STG.E.128 desc[UR36][R8.64], R4 ;  /* 0x0000000408007986 */ /* 0x0011e2000c101d24 */
[----:B------:R-:W-:Y:S05]  /*4c30*/  BRA `(.L_x_425) ;  /* 0x0000000800807947 */ /* 0x000fea0003800000 */
.L_x_438:
[----:B------:R-:W-:-:S13]  /*4c40*/  ISETP.NE.AND P0, PT, R0, 0xf, PT ;  /* 0x0000000f0000780c */ /* 0x000fda0003f05270 */
[----:B------:R-:W-:Y:S05]  /*4c50*/  @!P0 BRA `(.L_x_440) ;  /* 0x0000000000a88947 */ /* 0x000fea0003800000 */
[----:B------:R-:W-:-:S13]  /*4c60*/  ISETP.NE.AND P0, PT, R0, 0x17, PT ;  /* 0x000000170000780c */ /* 0x000fda0003f05270 */
[----:B------:R-:W-:Y:S05]  /*4c70*/  @!P0 BRA `(.L_x_441) ;  /* 0x0000000000508947 */ /* 0x000fea0003800000 */
[----:B------:R-:W-:-:S13]  /*4c80*/  ISETP.NE.AND P0, PT, R0, 0x18, PT ;  /* 0x000000180000780c */ /* 0x000fda0003f05270 */
[----:B------:R-:W-:Y:S05]  /*4c90*/  @P0 BRA `(.L_x_430) ;  /* 0x0000000400b80947 */ /* 0x000fea0003800000 */
[----:B------:R-:W-:Y:S01]  /*4ca0*/  IMAD.U32 R6, R3, 0x10000, RZ ;  /* 0x0001000003067824 */ /* 0x000fe200078e00ff */
[----:B------:R-:W-:Y:S01]  /*4cb0*/  BSSY.RECONVERGENT B0, `(.L_x_442) ;  /* 0x000000c000007945 */ /* 0x000fe20003800200 */
[----:B------:R-:W-:-:S03]  /*4cc0*/  IMAD.MOV.U32 R0, RZ, RZ, 0x7f ;  /* 0x0000007fff007424 */ /* 0x000fc600078e00ff */
        /* <DEDUP_REMOVED lines=10> */
.L_x_443:
[----:B------:R-:W-:Y:S05]  /*4d70*/  BSYNC.RECONVERGENT B0 ;  /* 0x0000000000007941 */ /* 0x000fea0003800200 */
.L_x_442:
[----:B------:R-:W-:Y:S01]  /*4d80*/  LOP3.LUT R5, R0, 0x80, R5, 0xf8, !PT ;  /* 0x0000008000057812 */ /* 0x000fe200078ef805 */
[----:B------:R-:W-:-:S04]  /*4d90*/  IMAD.MOV.U32 R25, RZ, RZ, R23 ;  /* 0x000000ffff197224 */ /* 0x000fc800078e0017 */
[----:B------:R0:W-:Y:S01]  /*4da0*/  STG.E.U8 desc[UR36][R8.64], R5 ;  /* 0x0000000508007986 */ /* 0x0001e2000c101124 */
[----:B------:R-:W-:Y:S05]  /*4db0*/  BRA `(.L_x_425) ;  /* 0x0000000800207947 */ /* 0x000fea0003800000 */
.L_x_441:
[----:B------:R-:W-:Y:S01]  /*4dc0*/  IMAD.U32 R6, R3, 0x10000, RZ ;  /* 0x0001000003067824 */ /* 0x000fe200078e00ff */
[----:B------:R-:W-:Y:S04]  /*4dd0*/  BSSY.RECONVERGENT B0, `(.L_x_444) ;  /* 0x000000e000007945 */ /* 0x000fe80003800200 */
[----:B------:R-:W-:Y:S02]  /*4de0*/  LOP3.LUT R4, R6, 0x7fffffff, RZ, 0xc0, !PT ;  /* 0x7fffffff06047812 */ /* 0x000fe400078ec0ff */
[----:B------:R-:W-:Y:S02]  /*4df0*/  SHF.R.U32.HI R5, RZ, 0x18, R6 ;  /* 0x00000018ff057819 */ /* 0x000fe40000011606 */
[----:B------:R-:W-:-:S13]  /*4e00*/  ISETP.GE.U32.AND P1, PT, R4, 0x47800000, PT ;  /* 0x478000000400780c */ /* 0x000fda0003f26070 */
[----:B------:R-:W-:Y:S01]  /*4e10*/  @P1 IMAD.MOV.U32 R0, RZ, RZ, 0x7f ;  /* 0x0000007fff001424 */ /* 0x000fe200078e00ff */
        /* <DEDUP_REMOVED lines=9> */
.L_x_445:
[----:B------:R-:W-:Y:S05]  /*4eb0*/  BSYNC.RECONVERGENT B0 ;  /* 0x0000000000007941 */ /* 0x000fea0003800200 */
.L_x_444:
[----:B------:R-:W-:Y:S01]  /*4ec0*/  LOP3.LUT R5, R0, 0x80, R5, 0xf8, !PT ;  /* 0x0000008000057812 */ /* 0x000fe200078ef805 */
[----:B------:R-:W-:-:S04]  /*4ed0*/  IMAD.MOV.U32 R25, RZ, RZ, R23 ;  /* 0x000000ffff197224 */ /* 0x000fc800078e0017 */
[----:B------:R1:W-:Y:S01]  /*4ee0*/  STG.E.U8 desc[UR36][R8.64], R5 ;  /* 0x0000000508007986 */ /* 0x0003e2000c101124 */
[----:B------:R-:W-:Y:S05]  /*4ef0*/  BRA `(.L_x_425) ;  /* 0x0000000400d07947 */ /* 0x000fea0003800000 */
.L_x_440:
[----:B------:R0:W-:Y:S01]  /*4f00*/  STG.E.U16 desc[UR36][R8.64], R3 ;  /* 0x0000000308007986 */ /* 0x0001e2000c101524 */
[----:B------:R-:W-:Y:S01]  /*4f10*/  IMAD.MOV.U32 R25, RZ, RZ, R23 ;  /* 0x000000ffff197224 */ /* 0x000fe200078e0017 */
[----:B------:R-:W-:Y:S06]  /*4f20*/  BRA `(.L_x_425) ;  /* 0x0000000400c47947 */ /* 0x000fec0003800000 */
.L_x_437:
[----:B------:R-:W-:-:S13]  /*4f30*/  ISETP.GT.AND P0, PT, R0, 0x1b, PT ;  /* 0x0000001b0000780c */ /* 0x000fda0003f04270 */
[----:B------:R-:W-:Y:S05]  /*4f40*/  @P0 BRA `(.L_x_446) ;  /* 0x0000000000f40947 */ /* 0x000fea0003800000 */
        /* <DEDUP_REMOVED lines=8> */
[----:B------:R-:W0:Y:S02]  /*4fd0*/  F2I.FTZ.U32.TRUNC.NTZ R3, R3 ;  /* 0x0000000300037305 */ /* 0x000e24000021f000 */
[----:B0-----:R0:W-:Y:S01]  /*4fe0*/  STG.E.U16 desc[UR36][R8.64], R3 ;  /* 0x0000000308007986 */ /* 0x0011e2000c101524 */
[----:B------:R-:W-:Y:S05]  /*4ff0*/  BRA `(.L_x_425) ;  /* 0x0000000400907947 */ /* 0x000fea0003800000 */
.L_x_448:
[----:B------:R-:W-:Y:S01]  /*5000*/  IMAD.U32 R3, R3, 0x10000, RZ ;  /* 0x0001000003037824 */ /* 0x000fe200078e00ff */
[----:B------:R-:W-:Y:S01]  /*5010*/  BSSY.RECONVERGENT B0, `(.L_x_449) ;  /* 0x0000014000007945 */ /* 0x000fe20003800200 */
[----:B------:R-:W-:-:S03]  /*5020*/  IMAD.MOV.U32 R4, RZ, RZ, 0x80 ;  /* 0x00000080ff047424 */ /* 0x000fc600078e00ff */
[----:B------:R-:W-:-:S04]  /*5030*/  LOP3.LUT R0, R3, 0x7fffffff, RZ, 0xc0, !PT ;  /* 0x7fffffff03007812 */ /* 0x000fc800078ec0ff */
[----:B------:R-:W-:-:S13]  /*5040*/  ISETP.GT.U32.AND P0, PT, R0, 0x437fffff, PT ;  /* 0x437fffff0000780c */ /* 0x000fda0003f04070 */
[----:B------:R-:W-:Y:S05]  /*5050*/  @P0 BRA `(.L_x_450) ;  /* 0x00000000003c0947 */ /* 0x000fea0003800000 */
[----:B------:R-:W-:-:S13]  /*5060*/  ISETP.GT.U32.AND P0, PT, R0, 0x3bffffff, PT ;  /* 0x3bffffff0000780c */ /* 0x000fda0003f04070 */
[----:B------:R-:W-:Y:S05]  /*5070*/  @P0 BRA `(.L_x_451) ;  /* 0x0000000000140947 */ /* 0x000fea0003800000 */
[----:B------:R-:W-:Y:S01]  /*5080*/  FADD.FTZ R0, R0, 8192 ;  /* 0x4600000000007421 */ /* 0x000fe20000010000 */
[----:B------:R-:W-:-:S04]  /*5090*/  PRMT R4, RZ, 0x7610, R4 ;  /* 0x00007610ff047816 */ /* 0x000fc80000000004 */
[----:B------:R-:W-:-:S13]  /*50a0*/  LOP3.LUT P0, R0, R0, 0xff, RZ, 0xc0, !PT ;  /* 0x000000ff00007812 */ /* 0x000fda000780c0ff */
[----:B------:R-:W-:Y:S05]  /*50b0*/  @!P0 BRA `(.L_x_450) ;  /* 0x0000000000248947 */ /* 0x000fea0003800000 */
[----:B------:R-:W-:Y:S05]  /*50c0*/  BRA `(.L_x_452) ;  /* 0x0000000000147947 */ /* 0x000fea0003800000 */
.L_x_451:
[----:B------:R-:W-:-:S04]  /*50d0*/  SHF.R.U32.HI R0, RZ, 0x14, R3 ;  /* 0x00000014ff007819 */ /* 0x000fc80000011603 */
[----:B------:R-:W-:-:S04]  /*50e0*/  LOP3.LUT R0, R0, 0x1, RZ, 0xc0, !PT ;  /* 0x0000000100007812 */ /* 0x000fc800078ec0ff */
[----:B------:R-:W-:-:S04]  /*50f0*/  IADD3 R0, PT, PT, R3, 0x487ffff, R0 ;  /* 0x0487ffff03007810 */ /* 0x000fc80007ffe000 */
[----:B------:R-:W-:-:S04]  /*5100*/  SHF.R.U32.HI R0, RZ, 0x14, R0 ;  /* 0x00000014ff007819 */ /* 0x000fc80000011600 */
[----:B------:R-:W-:-:S07]  /*5110*/  LOP3.LUT R0, R0, 0xff, RZ, 0xc0, !PT ;  /* 0x000000ff00007812 */ /* 0x000fce00078ec0ff */
.L_x_452:
[----:B------:R-:W-:-:S04]  /*5120*/  SHF.R.U32.HI R3, RZ, 0x18, R3 ;  /* 0x00000018ff037819 */ /* 0x000fc80000011603 */
[----:B------:R-:W-:-:S04]  /*5130*/  LOP3.LUT R0, R0, 0x80, R3, 0xf8, !PT ;  /* 0x0000008000007812 */ /* 0x000fc800078ef803 */
[----:B------:R-:W-:-:S07]  /*5140*/  PRMT R4, R0, 0x7610, R4 ;  /* 0x0000761000047816 */ /* 0x000fce0000000004 */
.L_x_450:
[----:B------:R-:W-:Y:S05]  /*5150*/  BSYNC.RECONVERGENT B0 ;  /* 0x0000000000007941 */ /* 0x000fea0003800200 */
.L_x_449:
[----:B------:R0:W-:Y:S01]  /*5160*/  STG.E.U8 desc[UR36][R8.64], R4 ;  /* 0x0000000408007986 */ /* 0x0001e2000c101124 */
[----:B------:R-:W-:Y:S01]  /*5170*/  IMAD.MOV.U32 R25, RZ, RZ, R23 ;  /* 0x000000ffff197224 */ /* 0x000fe200078e0017 */
[----:B------:R-:W-:Y:S06]  /*5180*/  BRA `(.L_x_425) ;  /* 0x00000004002c7947 */ /* 0x000fec0003800000 */
.L_x_447:
        /* <DEDUP_REMOVED lines=13> */
.L_x_455:
[----:B------:R-:W-:-:S04]  /*5260*/  SHF.R.U32.HI R0, RZ, 0x15, R3 ;  /* 0x00000015ff007819 */ /* 0x000fc80000011603 */
[----:B------:R-:W-:-:S04]  /*5270*/  LOP3.LUT R0, R0, 0x1, RZ, 0xc0, !PT ;  /* 0x0000000100007812 */ /* 0x000fc800078ec0ff */
[----:B------:R-:W-:-:S04]  /*5280*/  IADD3 R0, PT, PT, R3, 0x88fffff, R0 ;  /* 0x088fffff03007810 */ /* 0x000fc80007ffe000 */
[----:B------:R-:W-:-:S04]  /*5290*/  SHF.R.U32.HI R0, RZ, 0x15, R0 ;  /* 0x00000015ff007819 */ /* 0x000fc80000011600 */
[----:B------:R-:W-:-:S07]  /*52a0*/  LOP3.LUT R0, R0, 0xff, RZ, 0xc0, !PT ;  /* 0x000000ff00007812 */ /* 0x000fce00078ec0ff */
.L_x_456:
[----:B------:R-:W-:-:S04]  /*52b0*/  SHF.R.U32.HI R3, RZ, 0x18, R3 ;  /* 0x00000018ff037819 */ /* 0x000fc80000011603 */
[----:B------:R-:W-:-:S04]  /*52c0*/  LOP3.LUT R0, R0, 0x80, R3, 0xf8, !PT ;  /* 0x0000008000007812 */ /* 0x000fc800078ef803 */
[----:B------:R-:W-:-:S07]  /*52d0*/  PRMT R4, R0, 0x7610, R4 ;  /* 0x0000761000047816 */ /* 0x000fce0000000004 */
.L_x_454:
[----:B------:R-:W-:Y:S05]  /*52e0*/  BSYNC.RECONVERGENT B0 ;  /* 0x0000000000007941 */ /* 0x000fea0003800200 */
.L_x_453:
[----:B------:R0:W-:Y:S01]  /*52f0*/  STG.E.U8 desc[UR36][R8.64], R4 ;  /* 0x0000000408007986 */ /* 0x0001e2000c101124 */
[----:B------:R-:W-:Y:S01]  /*5300*/  IMAD.MOV.U32 R25, RZ, RZ, R23 ;  /* 0x000000ffff197224 */ /* 0x000fe200078e0017 */
[----:B------:R-:W-:Y:S06]  /*5310*/  BRA `(.L_x_425) ;  /* 0x0000000000c87947 */ /* 0x000fec0003800000 */
.L_x_446:
[----:B------:R-:W-:-:S13]  /*5320*/  ISETP.NE.AND P0, PT, R0, 0x1c, PT ;  /* 0x0000001c0000780c */ /* 0x000fda0003f05270 */
[----:B------:R-:W-:Y:S05]  /*5330*/  @!P0 BRA `(.L_x_457) ;  /* 0x0000000000b08947 */ /* 0x000fea0003800000 */
[----:B------:R-:W-:-:S13]  /*5340*/  ISETP.NE.AND P0, PT, R0, 0x1d, PT ;  /* 0x0000001d0000780c */ /* 0x000fda0003f05270 */
[----:B------:R-:W-:Y:S05]  /*5350*/  @!P0 BRA `(.L_x_458) ;  /* 0x0000000000948947 */ /* 0x000fea0003800000 */
[----:B------:R-:W-:-:S13]  /*5360*/  ISETP.NE.AND P0, PT, R0, 0x2c, PT ;  /* 0x0000002c0000780c */ /* 0x000fda0003f05270 */
[----:B------:R-:W-:Y:S05]  /*5370*/  @!P0 BRA `(.L_x_459) ;  /* 0x0000000000488947 */ /* 0x000fea0003800000 */
.L_x_430:
[----:B------:R-:W-:Y:S01]  /*5380*/  MOV R14, 0x0 ;  /* 0x00000000000e7802 */ /* 0x000fe20000000f00 */
[----:B------:R-:W0:Y:S01]  /*5390*/  LDCU.64 UR6, c[0x4][0x128] ;  /* 0x01002500ff0677ac */ /* 0x000e220008000a00 */
[----:B------:R-:W-:Y:S02]  /*53a0*/  IMAD.MOV.U32 R8, RZ, RZ, 0x65 ;  /* 0x00000065ff087424 */ /* 0x000fe400078e00ff */
[----:B------:R-:W-:Y:S01]  /*53b0*/  IMAD.MOV.U32 R12, RZ, RZ, 0x1 ;  /* 0x00000001ff0c7424 */ /* 0x000fe200078e00ff */
[----:B------:R-:W1:Y:S01]  /*53c0*/  LDCU.64 UR8, c[0x4][0x130] ;  /* 0x01002600ff0877ac */ /* 0x000e620008000a00 */
[----:B------:R-:W2:Y:S01]  /*53d0*/  LDC.64 R14, c[0x4][R14] ;  /* 0x010000000e0e7b82 */ /* 0x000ea20000000a00 */
[----:B------:R-:W-:Y:S01]  /*53e0*/  IMAD.MOV.U32 R13, RZ, RZ, RZ ;  /* 0x000000ffff0d7224 */ /* 0x000fe200078e00ff */
[----:B------:R-:W5:Y:S01]  /*53f0*/  LDCU.64 UR4, c[0x4][0x40] ;  /* 0x01000800ff0477ac */ /* 0x000f620008000a00 */
[----:B0-----:R-:W-:Y:S02]  /*5400*/  IMAD.U32 R4, RZ, RZ, UR6 ;  /* 0x00000006ff047e24 */ /* 0x001fe4000f8e00ff */
[----:B------:R-:W-:-:S02]  /*5410*/  IMAD.U32 R5, RZ, RZ, UR7 ;  /* 0x00000007ff057e24 */ /* 0x000fc4000f8e00ff */
[----:B-1----:R-:W-:Y:S02]  /*5420*/  IMAD.U32 R6, RZ, RZ, UR8 ;  /* 0x00000008ff067e24 */ /* 0x002fe4000f8e00ff */
[----:B------:R-:W-:Y:S02]  /*5430*/  IMAD.U32 R7, RZ, RZ, UR9 ;  /* 0x00000009ff077e24 */ /* 0x000fe4000f8e00ff */
[----:B-----5:R-:W-:Y:S02]  /*5440*/  IMAD.U32 R10, RZ, RZ, UR4 ;  /* 0x00000004ff0a7e24 */ /* 0x020fe4000f8e00ff */
[----:B------:R-:W-:-:S07]  /*5450*/  IMAD.U32 R11, RZ, RZ, UR5 ;  /* 0x00000005ff0b7e24 */ /* 0x000fce000f8e00ff */
[----:B------:R-:W-:-:S07]  /*5460*/  LEPC R20, `(.L_x_460) ;  /* 0x000000001014794e */ /* 0x000fce0000000000 */
[----:B--234-:R-:W-:Y:S05]  /*5470*/  CALL.ABS.NOINC R14 ;  /* 0x000000000e007343 */ /* 0x01cfea0003c00000 */
.L_x_460:
[----:B------:R-:W-:Y:S01]  /*5480*/  IMAD.MOV.U32 R25, RZ, RZ, R23 ;  /* 0x000000ffff197224 */ /* 0x000fe200078e0017 */
[----:B------:R-:W-:Y:S06]  /*5490*/  BRA `(.L_x_425) ;  /* 0x0000000000687947 */ /* 0x000fec0003800000 */
.L_x_459:
[----:B------:R-:W-:Y:S02]  /*54a0*/  IMAD.U32 R4, R3, 0x10000, RZ ;  /* 0x0001000003047824 */ /* 0x000fe400078e00ff */
[----:B------:R-:W-:-:S03]  /*54b0*/  IMAD.MOV.U32 R25, RZ, RZ, R23 ;  /* 0x000000ffff197224 */ /* 0x000fc600078e0017 */
[----:B------:R-:W-:-:S04]  /*54c0*/  SHF.R.U32.HI R5, RZ, 0x17, R4 ;  /* 0x00000017ff057819 */ /* 0x000fc80000011604 */
[----:B------:R-:W-:-:S04]  /*54d0*/  LOP3.LUT R3, R5, 0xff, RZ, 0xc0, !PT ;  /* 0x000000ff05037812 */ /* 0x000fc800078ec0ff */
[----:B------:R-:W-:-:S13]  /*54e0*/  ISETP.NE.AND P2, PT, R3, 0xff, PT ;  /* 0x000000ff0300780c */ /* 0x000fda0003f45270 */
[--C-:B------:R-:W-:Y:S02]  /*54f0*/  @P2 SHF.R.U32.HI R0, RZ, 0x16, R4.reuse ;  /* 0x00000016ff002819 */ /* 0x100fe40000011604 */
[----:B------:R-:W-:Y:S01]  /*5500*/  @P2 LOP3.LUT P0, RZ, R3, 0x3fffff, R4, 0xf8, !PT ;  /* 0x003fffff03ff2812 */ /* 0x000fe2000780f804 */
[----:B------:R-:W-:Y:S01]  /*5510*/  IMAD.MOV.U32 R3, RZ, RZ, 0xff ;  /* 0x000000ffff037424 */ /* 0x000fe200078e00ff */
[----:B------:R-:W-:-:S04]  /*5520*/  @P2 LOP3.LUT R0, R0, 0x1, RZ, 0xc0, !PT ;  /* 0x0000000100002812 */ /* 0x000fc800078ec0ff */
[----:B------:R-:W-:Y:S01]  /*5530*/  @P2 ISETP.EQ.U32.AND P1, PT, R0, 0x1, P0 ;  /* 0x000000010000280c */ /* 0x000fe20000722070 */
[----:B------:R-:W-:Y:S01]  /*5540*/  @P2 VIADD R0, R5, 0x1 ;  /* 0x0000000105002836 */ /* 0x000fe20000000000 */
[----:B------:R-:W-:Y:S02]  /*5550*/  PLOP3.LUT P0, PT, PT, PT, PT, 0x80, 0x8 ;  /* 0x000000000008781c */ /* 0x000fe40003f0f070 */
[----:B------:R-:W-:-:S13]  /*5560*/  @P2 PLOP3.LUT P0, PT, P1, PT, PT, 0x80, 0x8 ;  /* 0x000000000008281c */ /* 0x000fda0000f0f070 */
[----:B------:R-:W-:-:S04]  /*5570*/  @!P0 IMAD.MOV R0, RZ, RZ, R5 ;  /* 0x000000ffff008224 */ /* 0x000fc800078e0205 */
[----:B------:R-:W-:-:S05]  /*5580*/  @P2 IMAD.MOV.U32 R3, RZ, RZ, R0 ;  /* 0x000000ffff032224 */ /* 0x000fca00078e0000 */
[----:B------:R0:W-:Y:S01]  /*5590*/  STG.E.U8 desc[UR36][R8.64], R3 ;  /* 0x0000000308007986 */ /* 0x0001e2000c101124 */
[----:B------:R-:W-:Y:S05]  /*55a0*/  BRA `(.L_x_425) ;  /* 0x0000000000247947 */ /* 0x000fea0003800000 */
.L_x_458:
[----:B------:R-:W-:Y:S02]  /*55b0*/  IMAD.U32 R4, R3, 0x10000, RZ ;  /* 0x0001000003047824 */ /* 0x000fe400078e00ff */
[----:B------:R-:W-:-:S04]  /*55c0*/  IMAD.MOV.U32 R25, RZ, RZ, R23 ;  /* 0x000000ffff197224 */ /* 0x000fc800078e0017 */
[----:B------:R-:W0:Y:S02]  /*55d0*/  F2I.U64.TRUNC R4, R4 ;  /* 0x0000000400047311 */ /* 0x000e24000020d800 */
[----:B0-----:R0:W-:Y:S01]  /*55e0*/  STG.E.64 desc[UR36][R8.64], R4 ;  /* 0x0000000408007986 */ /* 0x0011e2000c101b24 */
[----:B------:R-:W-:Y:S05]  /*55f0*/  BRA `(.L_x_425) ;  /* 0x0000000000107947 */ /* 0x000fea0003800000 */
.L_x_457:
[----:B------:R-:W-:Y:S02]  /*5600*/  IMAD.U32 R3, R3, 0x10000, RZ ;  /* 0x0001000003037824 */ /* 0x000fe400078e00ff */
[----:B------:R-:W-:-:S04]  /*5610*/  IMAD.MOV.U32 R25, RZ, RZ, R23 ;  /* 0x000000ffff197224 */ /* 0x000fc800078e0017 */
[----:B------:R-:W0:Y:S02]  /*5620*/  F2I.FTZ.U32.TRUNC.NTZ R3, R3 ;  /* 0x0000000300037305 */ /* 0x000e24000021f000 */
[----:B0-----:R0:W-:Y:S02]  /*5630*/  STG.E desc[UR36][R8.64], R3 ;  /* 0x0000000308007986 */ /* 0x0011e4000c101924 */
.L_x_425:
[----:B------:R-:W-:Y:S05]  /*5640*/  BSYNC.RECONVERGENT B6 ;  /* 0x0000000000067941 */ /* 0x000fea0003800200 */
.L_x_424:
[----:B------:R-:W-:Y:S01]  /*5650*/  ISETP.GE.AND P0, PT, R25, R16, PT ;  /* 0x000000101900720c */ /* 0x000fe20003f06270 */
[----:B------:R-:W-:-:S12]  /*5660*/  BSSY.RECONVERGENT B6, `(.L_x_461) ;  /* 0x00001f0000067945 */ /* 0x000fd80003800200 */
[----:B------:R-:W-:Y:S05]  /*5670*/  @P0 BRA `(.L_x_462) ;  /* 0x0000001c00b80947 */ /* 0x000fea0003800000 */
[----:B------:R-:W5:Y:S01]  /*5680*/  LDCU UR4, c[0x0][0x3a8] ;  /* 0x00007500ff0477ac */ /* 0x000f620008000800 */
[----:B01----:R-:W0:Y:S01]  /*5690*/  LDC.64 R8, c[0x0][0x388] ;  /* 0x0000e200ff087b82 */ /* 0x003e220000000a00 */
[----:B--2---:R-:W-:Y:S01]  /*56a0*/  IMAD R0, R2, 0x200, R25 ;  /* 0x0000020002007824 */ /* 0x004fe200078e0219 */
[----:B------:R-:W-:-:S03]  /*56b0*/  PRMT R4, R18, 0x9910, RZ ;  /* 0x0000991012047816 */ /* 0x000fc600000000ff */
[----:B-----5:R-:W-:Y:S02]  /*56c0*/  IMAD R3, R0, UR4, RZ ;  /* 0x0000000400037c24 */ /* 0x020fe4000f8e02ff */
[----:B------:R-:W-:-:S05]  /*56d0*/  IMAD.MOV.U32 R0, RZ, RZ, R4 ;  /* 0x000000ffff007224 */ /* 0x000fca00078e0004 */
[----:B------:R-:W-:Y:S02]  /*56e0*/  ISETP.GT.AND P1, PT, R0, 0x9, PT ;  /* 0x000000090000780c */ /* 0x000fe40003f24270 */
[----:B0-----:R-:W-:-:S05]  /*56f0*/  IADD3 R8, P0, PT, R3, R8, RZ ;  /* 0x0000000803087210 */ /* 0x001fca0007f1e0ff */
        /* <DEDUP_REMOVED lines=10> */
[----:B----4-:R-:W-:-:S04]  /*57a0*/  IMAD.U32 R22, R22, 0x10000, RZ ;  /* 0x0001000016167824 */ /* 0x010fc800078e00ff */
[----:B------:R-:W0:Y:S02]  /*57b0*/  F2I.FTZ.TRUNC.NTZ R3, R22 ;  /* 0x0000001600037305 */ /* 0x000e24000021f100 */
[----:B0-----:R0:W-:Y:S01]  /*57c0*/  STG.E.U8 desc[UR36][R8.64], R3 ;  /* 0x0000000308007986 */ /* 0x0011e2000c101124 */
[----:B------:R-:W-:Y:S05]  /*57d0*/  BRA `(.L_x_468) ;  /* 0x0000000c007c7947 */ /* 0x000fea0003800000 */
.L_x_466:
[----:B----4-:R-:W-:-:S06]  /*57e0*/  IMAD.U32 R5, R22, 0x10000, RZ ;  /* 0x0001000016057824 */ /* 0x010fcc00078e00ff */
[----:B------:R-:W0:Y:S02]  /*57f0*/  F2I.S64.TRUNC R4, R5 ;  /* 0x0000000500047311 */ /* 0x000e24000020d900 */
[----:B0-----:R0:W-:Y:S01]  /*5800*/  STG.E.U8 desc[UR36][R8.64], R4 ;  /* 0x0000000408007986 */ /* 0x0011e2000c101124 */
[----:B------:R-:W-:Y:S05]  /*5810*/  BRA `(.L_x_468) ;  /* 0x0000000c006c7947 */ /* 0x000fea0003800000 */
.L_x_465:
[----:B------:R-:W-:-:S13]  /*5820*/  ISETP.NE.AND P0, PT, R0, 0x2, PT ;  /* 0x000000020000780c */ /* 0x000fda0003f05270 */
[----:B------:R-:W-:Y:S05]  /*5830*/  @!P0 BRA `(.L_x_469) ;  /* 0x0000000000308947 */ /* 0x000fea0003800000 */
[----:B------:R-:W-:-:S13]  /*5840*/  ISETP.NE.AND P0, PT, R0, 0x3, PT ;  /* 0x000000030000780c */ /* 0x000fda0003f05270 */
[----:B------:R-:W-:Y:S05]  /*5850*/  @!P0 BRA `(.L_x_470) ;  /* 0x0000000000188947 */ /* 0x000fea0003800000 */
[----:B------:R-:W-:-:S13]  /*5860*/  ISETP.NE.AND P0, PT, R0, 0x4, PT ;  /* 0x000000040000780c */ /* 0x000fda0003f05270 */
[----:B------:R-:W-:Y:S05]  /*5870*/  @P0 BRA `(.L_x_467) ;  /* 0x0000000800780947 */ /* 0x000fea0003800000 */
[----:B----4-:R-:W-:-:S06]  /*5880*/  IMAD.U32 R4, R22, 0x10000, RZ ;  /* 0x0001000016047824 */ /* 0x010fcc00078e00ff */
[----:B------:R-:W0:Y:S02]  /*5890*/  F2I.S64.TRUNC R4, R4 ;  /* 0x0000000400047311 */ /* 0x000e24000020d900 */
[----:B0-----:R0:W-:Y:S01]  /*58a0*/  STG.E.64 desc[UR36][R8.64], R4 ;  /* 0x0000000408007986 */ /* 0x0011e2000c101b24 */
[----:B------:R-:W-:Y:S05]  /*58b0*/  BRA `(.L_x_468) ;  /* 0x0000000c00447947 */ /* 0x000fea0003800000 */
.L_x_470:
[----:B----4-:R-:W-:-:S04]  /*58c0*/  IMAD.U32 R22, R22, 0x10000, RZ ;  /* 0x0001000016167824 */ /* 0x010fc800078e00ff */
[----:B------:R-:W0:Y:S02]  /*58d0*/  F2I.FTZ.TRUNC.NTZ R3, R22 ;  /* 0x0000001600037305 */ /* 0x000e24000021f100 */
[----:B0-----:R0:W-:Y:S01]  /*58e0*/  STG.E desc[UR36][R8.64], R3 ;  /* 0x0000000308007986 */ /* 0x0011e2000c101924 */
[----:B------:R-:W-:Y:S05]  /*58f0*/  BRA `(.L_x_468) ;  /* 0x0000000c00347947 */ /* 0x000fea0003800000 */
.L_x_469:
[----:B----4-:R-:W-:-:S04]  /*5900*/  IMAD.U32 R22, R22, 0x10000, RZ ;  /* 0x0001000016167824 */ /* 0x010fc800078e00ff */
[----:B------:R-:W0:Y:S02]  /*5910*/  F2I.FTZ.TRUNC.NTZ R3, R22 ;  /* 0x0000001600037305 */ /* 0x000e24000021f100 */
[----:B0-----:R0:W-:Y:S01]  /*5920*/  STG.E.U16 desc[UR36][R8.64], R3 ;  /* 0x0000000308007986 */ /* 0x0011e2000c101524 */
[----:B------:R-:W-:Y:S05]  /*5930*/  BRA `(.L_x_468) ;  /* 0x0000000c00247947 */ /* 0x000fea0003800000 */
.L_x_464:
[----:B------:R-:W-:-:S13]  /*5940*/  ISETP.GT.AND P0, PT, R0, 0x6, PT ;  /* 0x000000060000780c */ /* 0x000fda0003f04270 */
[----:B------:R-:W-:Y:S05]  /*5950*/  @P0 BRA `(.L_x_471) ;  /* 0x00000000002c0947 */ /* 0x000fea0003800000 */
[----:B------:R-:W-:-:S13]  /*5960*/  ISETP.NE.AND P0, PT, R0, 0x5, PT ;  /* 0x000000050000780c */ /* 0x000fda0003f05270 */
[----:B------:R-:W-:Y:S05]  /*5970*/  @!P0 BRA `(.L_x_472) ;  /* 0x0000000000148947 */ /* 0x000fea0003800000 */
[----:B------:R-:W-:-:S13]  /*5980*/  ISETP.NE.AND P0, PT, R0, 0x6, PT ;  /* 0x000000060000780c */ /* 0x000fda0003f05270 */
[----:B------:R-:W-:Y:S05]  /*5990*/  @P0 BRA `(.L_x_467) ;  /* 0x0000000800300947 */ /* 0x000fea0003800000 */
[----:B----4-:R-:W-:-:S05]  /*59a0*/  IMAD.U32 R3, R22, 0x10000, RZ ;  /* 0x0001000016037824 */ /* 0x010fca00078e00ff */
[----:B------:R0:W-:Y:S01]  /*59b0*/  STG.E desc[UR36][R8.64], R3 ;  /* 0x0000000308007986 */ /* 0x0001e2000c101924 */
[----:B------:R-:W-:Y:S05]  /*59c0*/  BRA `(.L_x_468) ;  /* 0x0000000c00007947 */ /* 0x000fea0003800000 */
.L_x_472:
[----:B----4-:R-:W-:-:S05]  /*59d0*/  IMAD.U32 R0, R22, 0x10000, RZ ;  /* 0x0001000016007824 */ /* 0x010fca00078e00ff */
[----:B------:R-:W-:-:S05]  /*59e0*/  F2FP.F16.F32.PACK_AB R0, RZ, R0 ;  /* 0x00000000ff00723e */ /* 0x000fca00000000ff */
[----:B------:R0:W-:Y:S01]  /*59f0*/  STG.E.U16 desc[UR36][R8.64], R0 ;  /* 0x0000000008007986 */ /* 0x0001e2000c101524 */
[----:B------:R-:W-:Y:S05]  /*5a00*/  BRA `(.L_x_468) ;  /* 0x0000000800f07947 */ /* 0x000fea0003800000 */
.L_x_471:
[----:B------:R-:W-:-:S13]  /*5a10*/  ISETP.NE.AND P0, PT, R0, 0x7, PT ;  /* 0x000000070000780c */ /* 0x000fda0003f05270 */
[----:B------:R-:W-:Y:S05]  /*5a20*/  @!P0 BRA `(.L_x_473) ;  /* 0x0000000000348947 */ /* 0x000fea0003800000 */
[----:B------:R-:W-:-:S13]  /*5a30*/  ISETP.NE.AND P0, PT, R0, 0x8, PT ;  /* 0x000000080000780c */ /* 0x000fda0003f05270 */
[----:B------:R-:W-:Y:S05]  /*5a40*/  @!P0 BRA `(.L_x_474) ;  /* 0x0000000000188947 */ /* 0x000fea0003800000 */
[----:B------:R-:W-:-:S13]  /*5a50*/  ISETP.NE.AND P0, PT, R0, 0x9, PT ;  /* 0x000000090000780c */ /* 0x000fda0003f05270 */
[----:B------:R-:W-:Y:S05]  /*5a60*/  @P0 BRA `(.L_x_467) ;  /* 0x0000000400fc0947 */ /* 0x000fea0003800000 */
[----:B----4-:R-:W-:Y:S02]  /*5a70*/  IMAD.U32 R22, R22, 0x10000, RZ ;  /* 0x0001000016167824 */ /* 0x010fe400078e00ff */
[----:B------:R-:W-:-:S05]  /*5a80*/  IMAD.MOV.U32 R23, RZ, RZ, RZ ;  /* 0x000000ffff177224 */ /* 0x000fca00078e00ff */
[----:B------:R0:W-:Y:S01]  /*5a90*/  STG.E.64 desc[UR36][R8.64], R22 ;  /* 0x0000001608007986 */ /* 0x0001e2000c101b24 */
[----:B------:R-:W-:Y:S05]  /*5aa0*/  BRA `(.L_x_468) ;  /* 0x0000000800c87947 */ /* 0x000fea0003800000 */
.L_x_474:
[----:B----4-:R-:W-:-:S05]  /*5ab0*/  IMAD.U32 R22, R22, 0x10000, RZ ;  /* 0x0001000016167824 */ /* 0x010fca00078e00ff */
[----:B------:R-:W-:-:S04]  /*5ac0*/  F2FP.F16.F32.PACK_AB R3, RZ, R22 ;  /* 0x00000016ff03723e */ /* 0x000fc800000000ff */
[----:B------:R-:W-:-:S05]  /*5ad0*/  PRMT R3, R3, 0x5410, RZ ;  /* 0x0000541003037816 */ /* 0x000fca00000000ff */
[----:B------:R0:W-:Y:S01]  /*5ae0*/  STG.E desc[UR36][R8.64], R3 ;  /* 0x0000000308007986 */ /* 0x0001e2000c101924 */
[----:B------:R-:W-:Y:S05]  /*5af0*/  BRA `(.L_x_468) ;  /* 0x0000000800b47947 */ /* 0x000fea0003800000 */
.L_x_473:
[----:B----4-:R-:W-:-:S04]  /*5b00*/  IMAD.U32 R4, R22, 0x10000, RZ ;  /* 0x0001000016047824 */ /* 0x010fc800078e00ff */
[----:B------:R-:W-:-:S06]  /*5b10*/  FMUL.FTZ R4, R4, 1 ;  /* 0x3f80000004047820 */ /* 0x000fcc0000410000 */
[----:B------:R-:W0:Y:S02]  /*5b20*/  F2F.F64.F32 R4, R4 ;  /* 0x0000000400047310 */ /* 0x000e240000201800 */
[----:B0-----:R0:W-:Y:S01]  /*5b30*/  STG.E.64 desc[UR36][R8.64], R4 ;  /* 0x0000000408007986 */ /* 0x0011e2000c101b24 */
[----:B------:R-:W-:Y:S05]  /*5b40*/  BRA `(.L_x_468) ;  /* 0x0000000800a07947 */ /* 0x000fea0003800000 */
.L_x_463:
[----:B------:R-:W-:-:S13]  /*5b50*/  ISETP.GT.AND P0, PT, R0, 0x18, PT ;  /* 0x000000180000780c */ /* 0x000fda0003f04270 */
[----:B------:R-:W-:Y:S05]  /*5b60*/  @!P0 BRA `(.L_x_475) ;  /* 0x0000000400608947 */ /* 0x000fea0003800000 */
        /* <DEDUP_REMOVED lines=8> */
[----:B----4-:R-:W-:-:S06]  /*5bf0*/  IMAD.U32 R3, R22, 0x10000, RZ ;  /* 0x0001000016037824 */ /* 0x010fcc00078e00ff */
[----:B------:R-:W0:Y:S02]  /*5c00*/  F2I.FTZ.U32.TRUNC.NTZ R3, R3 ;  /* 0x0000000300037305 */ /* 0x000e24000021f000 */
[----:B0-----:R0:W-:Y:S01]  /*5c10*/  STG.E.U16 desc[UR36][R8.64], R3 ;  /* 0x0000000308007986 */ /* 0x0011e2000c101524 */
[----:B------:R-:W-:Y:S05]  /*5c20*/  BRA `(.L_x_468) ;  /* 0x0000000800687947 */ /* 0x000fea0003800000 */
.L_x_478:
[----:B----4-:R-:W-:Y:S01]  /*5c30*/  IMAD.U32 R5, R22, 0x10000, RZ ;  /* 0x0001000016057824 */ /* 0x010fe200078e00ff */
[----:B------:R-:W-:Y:S01]  /*5c40*/  BSSY.RECONVERGENT B0, `(.L_x_479) ;  /* 0x0000013000007945 */ /* 0x000fe20003800200 */
[----:B------:R-:W-:-:S03]  /*5c50*/  IMAD.MOV.U32 R4, RZ, RZ, 0x80 ;  /* 0x00000080ff047424 */ /* 0x000fc600078e00ff */
        /* <DEDUP_REMOVED lines=14> */
.L_x_481:
[----:B------:R-:W-:-:S04]  /*5d40*/  SHF.R.U32.HI R3, RZ, 0x18, R5 ;  /* 0x00000018ff037819 */ /* 0x000fc80000011605 */
[----:B------:R-:W-:-:S04]  /*5d50*/  LOP3.LUT R0, R0, 0x80, R3, 0xf8, !PT ;  /* 0x0000008000007812 */ /* 0x000fc800078ef803 */
[----:B------:R-:W-:-:S07]  /*5d60*/  PRMT R4, R0, 0x7610, R4 ;  /* 0x0000761000047816 */ /* 0x000fce0000000004 */
.L_x_480:
[----:B------:R-:W-:Y:S05]  /*5d70*/  BSYNC.RECONVERGENT B0 ;  /* 0x0000000000007941 */ /* 0x000fea0003800200 */
.L_x_479:
[----:B------:R0:W-:Y:S01]  /*5d80*/  STG.E.U8 desc[UR36][R8.64], R4 ;  /* 0x0000000408007986 */ /* 0x0001e2000c101124 */
[----:B------:R-:W-:Y:S05]  /*5d90*/  BRA `(.L_x_468) ;  /* 0x00000008000c7947 */ /* 0x000fea0003800000 */
.L_x_477:
        /* <DEDUP_REMOVED lines=17> */
.L_x_484:
[----:B------:R-:W-:-:S04]  /*5eb0*/  SHF.R.U32.HI R3, RZ, 0x18, R5 ;  /* 0x00000018ff037819 */ /* 0x000fc80000011605 */
[----:B------:R-:W-:-:S04]  /*5ec0*/  LOP3.LUT R0, R0, 0x80, R3, 0xf8, !PT ;  /* 0x0000008000007812 */ /* 0x000fc800078ef803 */
[----:B------:R-:W-:-:S07]  /*5ed0*/  PRMT R4, R0, 0x7610, R4 ;  /* 0x0000761000047816 */ /* 0x000fce0000000004 */
.L_x_483:
[----:B------:R-:W-:Y:S05]  /*5ee0*/  BSYNC.RECONVERGENT B0 ;  /* 0x0000000000007941 */ /* 0x000fea0003800200 */
.L_x_482:
[----:B------:R0:W-:Y:S01]  /*5ef0*/  STG.E.U8 desc[UR36][R8.64], R4 ;  /* 0x0000000408007986 */ /* 0x0001e2000c101124 */
[----:B------:R-:W-:Y:S05]  /*5f00*/  BRA `(.L_x_468) ;  /* 0x0000000400b07947 */ /* 0x000fea0003800000 */
.L_x_476:
[----:B------:R-:W-:-:S13]  /*5f10*/  ISETP.NE.AND P0, PT, R0, 0x1c, PT ;  /* 0x0000001c0000780c */ /* 0x000fda0003f05270 */
[----:B------:R-:W-:Y:S05]  /*5f20*/  @!P0 BRA `(.L_x_485) ;  /* 0x0000000000608947 */ /* 0x000fea0003800000 */
[----:B------:R-:W-:-:S13]  /*5f30*/  ISETP.NE.AND P0, PT, R0, 0x1d, PT ;  /* 0x0000001d0000780c */ /* 0x000fda0003f05270 */
[----:B------:R-:W-:Y:S05]  /*5f40*/  @!P0 BRA `(.L_x_486) ;  /* 0x0000000000488947 */ /* 0x000fea0003800000 */
[----:B------:R-:W-:-:S13]  /*5f50*/  ISETP.NE.AND P0, PT, R0, 0x2c, PT ;  /* 0x0000002c0000780c */ /* 0x000fda0003f05270 */
[----:B------:R-:W-:Y:S05]  /*5f60*/  @P0 BRA `(.L_x_467) ;  /* 0x0000000000bc0947 */ /* 0x000fea0003800000 */
[----:B----4-:R-:W-:-:S05]  /*5f70*/  IMAD.U32 R22, R22, 0x10000, RZ ;  /* 0x0001000016167824 */ /* 0x010fca00078e00ff */
        /* <DEDUP_REMOVED lines=15> */
.L_x_486:
[----:B----4-:R-:W-:-:S06]  /*6070*/  IMAD.U32 R4, R22, 0x10000, RZ ;  /* 0x0001000016047824 */ /* 0x010fcc00078e00ff */
[----:B------:R-:W0:Y:S02]  /*6080*/  F2I.U64.TRUNC R4, R4 ;  /* 0x0000000400047311 */ /* 0x000e24000020d800 */
[----:B0-----:R0:W-:Y:S01]  /*6090*/  STG.E.64 desc[UR36][R8.64], R4 ;  /* 0x0000000408007986 */ /* 0x0011e2000c101b24 */
[----:B------:R-:W-:Y:S05]  /*60a0*/  BRA `(.L_x_468) ;  /* 0x0000000400487947 */ /* 0x000fea0003800000 */
.L_x_485:
[----:B----4-:R-:W-:-:S04]  /*60b0*/  IMAD.U32 R22, R22, 0x10000, RZ ;  /* 0x0001000016167824 */ /* 0x010fc800078e00ff */
[----:B------:R-:W0:Y:S02]  /*60c0*/  F2I.FTZ.U32.TRUNC.NTZ R3, R22 ;  /* 0x0000001600037305 */ /* 0x000e24000021f000 */
[----:B0-----:R0:W-:Y:S01]  /*60d0*/  STG.E desc[UR36][R8.64], R3 ;  /* 0x0000000308007986 */ /* 0x0011e2000c101924 */
[----:B------:R-:W-:Y:S05]  /*60e0*/  BRA `(.L_x_468) ;  /* 0x0000000400387947 */ /* 0x000fea0003800000 */
.L_x_475:
[----:B------:R-:W-:-:S13]  /*60f0*/  ISETP.GT.AND P0, PT, R0, 0xe, PT ;  /* 0x0000000e0000780c */ /* 0x000fda0003f04270 */
[----:B------:R-:W-:Y:S05]  /*6100*/  @P0 BRA `(.L_x_487) ;  /* 0x00000000003c0947 */ /* 0x000fea0003800000 */
[----:B------:R-:W-:-:S13]  /*6110*/  ISETP.NE.AND P0, PT, R0, 0xa, PT ;  /* 0x0000000a0000780c */ /* 0x000fda0003f05270 */
[----:B------:R-:W-:Y:S05]  /*6120*/  @!P0 BRA `(.L_x_488) ;  /* 0x00000000001c8947 */ /* 0x000fea0003800000 */
[----:B------:R-:W-:-:S13]  /*6130*/  ISETP.NE.AND P0, PT, R0, 0xb, PT ;  /* 0x0000000b0000780c */ /* 0x000fda0003f05270 */
[----:B------:R-:W-:Y:S05]  /*6140*/  @P0 BRA `(.L_x_467) ;  /* 0x0000000000440947 */ /* 0x000fea0003800000 */
[----:B----4-:R-:W-:-:S05]  /*6150*/  IMAD.U32 R22, R22, 0x10000, RZ ;  /* 0x0001000016167824 */ /* 0x010fca00078e00ff */
[----:B------:R-:W-:-:S04]  /*6160*/  FSETP.NEU.FTZ.AND P0, PT, R22, RZ, PT ;  /* 0x000000ff1600720b */ /* 0x000fc80003f1d000 */
[----:B------:R-:W-:-:S05]  /*6170*/  SEL R3, RZ, 0x1, !P0 ;  /* 0x00000001ff037807 */ /* 0x000fca0004000000 */
[----:B------:R4:W-:Y:S01]  /*6180*/  STG.E.U8 desc[UR36][R8.64], R3 ;  /* 0x0000000308007986 */ /* 0x0009e2000c101124 */
[----:B------:R-:W-:Y:S05]  /*6190*/  BRA `(.L_x_468) ;  /* 0x00000004000c7947 */ /* 0x000fea0003800000 */
.L_x_488:
[----:B----4-:R-:W-:Y:S01]  /*61a0*/  IMAD.U32 R22, R22, 0x10000, RZ ;  /* 0x0001000016167824 */ /* 0x010fe200078e00ff */
[----:B------:R-:W-:-:S03]  /*61b0*/  CS2R R6, SRZ ;  /* 0x0000000000067805 */ /* 0x000fc6000001ff00 */
[----:B------:R-:W-:-:S06]  /*61c0*/  FMUL.FTZ R4, R22, 1 ;  /* 0x3f80000016047820 */ /* 0x000fcc0000410000 */
[----:B------:R-:W0:Y:S02]  /*61d0*/  F2F.F64.F32 R4, R4 ;  /* 0x0000000400047310 */ /* 0x000e240000201800 */
[----:B0-----:R0:W-:Y:S01]  /*61e0*/  STG.E.128 desc[UR36][R8.64], R4 ;  /* 0x0000000408007986 */ /* 0x0011e2000c101d24 */
[----:B------:R-:W-:Y:S05]  /*61f0*/  BRA `(.L_x_468) ;  /* 0x0000000000f47947 */ /* 0x000fea0003800000 */
.L_x_487:
[----:B------:R-:W-:-:S13]  /*6200*/  ISETP.NE.AND P0, PT, R0, 0xf, PT ;  /* 0x0000000f0000780c */ /* 0x000fda0003f05270 */
[----:B------:R-:W-:Y:S05]  /*6210*/  @!P0 BRA `(.L_x_489) ;  /* 0x0000000000e88947 */ /* 0x000fea0003800000 */
[----:B------:R-:W-:-:S13]  /*6220*/  ISETP.NE.AND P0, PT, R0, 0x17, PT ;  /* 0x000000170000780c */ /* 0x000fda0003f05270 */
[----:B------:R-:W-:Y:S05]  /*6230*/  @!P0 BRA `(.L_x_490) ;  /* 0x0000000000908947 */ /* 0x000fea0003800000 */
[----:B------:R-:W-:-:S13]  /*6240*/  ISETP.NE.AND P0, PT, R0, 0x18, PT ;  /* 0x000000180000780c */ /* 0x000fda0003f05270 */
[----:B------:R-:W-:Y:S05]  /*6250*/  @!P0 BRA `(.L_x_491) ;  /* 0x0000000000448947 */ /* 0x000fea0003800000 */
.L_x_467:
        /* <DEDUP_REMOVED lines=16> */
.L_x_492:
[----:B------:R-:W-:Y:S05]  /*6360*/  BRA `(.L_x_468) ;  /* 0x0000000000987947 */ /* 0x000fea0003800000 */
.L_x_491:
[----:B----4-:R-:W-:Y:S01]  /*6370*/  IMAD.U32 R5, R22, 0x10000, RZ ;  /* 0x0001000016057824 */ /* 0x010fe200078e00ff */
[----:B------:R-:W-:Y:S01]  /*6380*/  BSSY.RECONVERGENT B0, `(.L_x_493) ;  /* 0x000000c000007945 */ /* 0x000fe20003800200 */
[----:B------:R-:W-:-:S03]  /*6390*/  IMAD.MOV.U32 R0, RZ, RZ, 0x7f ;  /* 0x0000007fff007424 */ /* 0x000fc600078e00ff */
        /* <DEDUP_REMOVED lines=10> */
.L_x_494:
[----:B------:R-:W-:Y:S05]  /*6440*/  BSYNC.RECONVERGENT B0 ;  /* 0x0000000000007941 */ /* 0x000fea0003800200 */
.L_x_493:
[----:B------:R-:W-:-:S05]  /*6450*/  LOP3.LUT R3, R0, 0x80, R3, 0xf8, !PT ;  /* 0x0000008000037812 */ /* 0x000fca00078ef803 */
[----:B------:R2:W-:Y:S01]  /*6460*/  STG.E.U8 desc[UR36][R8.64], R3 ;  /* 0x0000000308007986 */ /* 0x0005e2000c101124 */
[----:B------:R-:W-:Y:S05]  /*6470*/  BRA `(.L_x_468) ;  /* 0x0000000000547947 */ /* 0x000fea0003800000 */
.L_x_490:
[----:B----4-:R-:W-:Y:S01]  /*6480*/  IMAD.U32 R3, R22, 0x10000, RZ ;  /* 0x0001000016037824 */ /* 0x010fe200078e00ff */
[----:B------:R-:W-:Y:S04]  /*6490*/  BSSY.RECONVERGENT B0, `(.L_x_495) ;  /* 0x000000e000007945 */ /* 0x000fe80003800200 */
[----:B------:R-:W-:-:S04]  /*64a0*/  LOP3.LUT R4, R3, 0x7fffffff, RZ, 0xc0, !PT ;  /* 0x7fffffff03047812 */ /* 0x000fc800078ec0ff */
[----:B------:R-:W-:-:S13]  /*64b0*/  ISETP.GT.U32.AND P0, PT, R4, 0x477fffff, PT ;  /* 0x477fffff0400780c */ /* 0x000fda0003f04070 */
[----:B------:R-:W-:Y:S05]  /*64c0*/  @P0 BRA `(.L_x_496) ;  /* 0x00000000001c0947 */ /* 0x000fea0003800000 */
[----:B------:R-:W-:-:S13]  /*64d0*/  ISETP.GE.U32.AND P0, PT, R4, 0x38800000, PT ;  /* 0x388000000400780c */ /* 0x000fda0003f06070 */
[----:B------:R-:W-:-:S04]  /*64e0*/  @P0 SHF.R.U32.HI R0, RZ, 0x15, R3 ;  /* 0x00000015ff000819 */ /* 0x000fc80000011603 */
[----:B------:R-:W-:-:S04]  /*64f0*/  @P0 LOP3.LUT R0, R0, 0x1, RZ, 0xc0, !PT ;  /* 0x0000000100000812 */ /* 0x000fc800078ec0ff */
[----:B------:R-:W-:-:S04]  /*6500*/  @P0 IADD3 R0, PT, PT, R3, 0x80fffff, R0 ;  /* 0x080fffff03000810 */ /* 0x000fc80007ffe000 */
[----:B------:R-:W-:Y:S01]  /*6510*/  @P0 SHF.R.U32.HI R0, RZ, 0x15, R0 ;  /* 0x00000015ff000819 */ /* 0x000fe20000011600 */
[----:B------:R-:W-:Y:S01]  /*6520*/  @!P0 FADD.FTZ R0, R4, 128 ;  /* 0x4300000004008421 */ /* 0x000fe20000010000 */
[----:B------:R-:W-:Y:S06]  /*6530*/  BRA `(.L_x_497) ;  /* 0x00000000000c7947 */ /* 0x000fec0003800000 */
.L_x_496:
[----:B------:R-:W-:Y:S01]  /*6540*/  IMAD.MOV.U32 R0, RZ, RZ, 0x7f ;  /* 0x0000007fff007424 */ /* 0x000fe200078e00ff */
[----:B------:R-:W-:-:S04]  /*6550*/  ISETP.GT.U32.AND P0, PT, R4, 0x7f800000, PT ;  /* 0x7f8000000400780c */ /* 0x000fc80003f04070 */
[----:B------:R-:W-:-:S09]  /*6560*/  SEL R0, R0, 0x7c, P0 ;  /* 0x0000007c00007807 */ /* 0x000fd20000000000 */
.L_x_497:
[----:B------:R-:W-:Y:S05]  /*6570*/  BSYNC.RECONVERGENT B0 ;  /* 0x0000000000007941 */ /* 0x000fea0003800200 */
.L_x_495:
[----:B------:R-:W-:-:S04]  /*6580*/  SHF.R.U32.HI R3, RZ, 0x18, R3 ;  /* 0x00000018ff037819 */ /* 0x000fc80000011603 */
[----:B------:R-:W-:-:S05]  /*6590*/  LOP3.LUT R3, R0, 0x80, R3, 0xf8, !PT ;  /* 0x0000008000037812 */ /* 0x000fca00078ef803 */
[----:B------:R1:W-:Y:S01]  /*65a0*/  STG.E.U8 desc[UR36][R8.64], R3 ;  /* 0x0000000308007986 */ /* 0x0003e2000c101124 */
[----:B------:R-:W-:Y:S05]  /*65b0*/  BRA `(.L_x_468) ;  /* 0x0000000000047947 */ /* 0x000fea0003800000 */
.L_x_489:
[----:B----4-:R0:W-:Y:S02]  /*65c0*/  STG.E.U16 desc[UR36][R8.64], R22 ;  /* 0x0000001608007986 */ /* 0x0101e4000c101524 */
.L_x_468:
[----:B------:R-:W-:-:S05]  /*65d0*/  VIADD R25, R25, 0x80 ;  /* 0x0000008019197836 */ /* 0x000fca0000000000 */
[----:B------:R-:W-:-:S13]  /*65e0*/  ISETP.GE.AND P0, PT, R25, R16, PT ;  /* 0x000000101900720c */ /* 0x000fda0003f06270 */
[----:B------:R-:W-:Y:S05]  /*65f0*/  @P0 BRA `(.L_x_462) ;  /* 0x0000000c00d80947 */ /* 0x000fea0003800000 */
[----:B------:R-:W5:Y:S01]  /*6600*/  LDCU UR4, c[0x0][0x3a8] ;  /* 0x00007500ff0477ac */ /* 0x000f620008000800 */
[----:B012-4-:R-:W0:Y:S01]  /*6610*/  LDC.64 R8, c[0x0][0x388] ;  /* 0x0000e200ff087b82 */ /* 0x017e220000000a00 */
[----:B------:R-:W-:Y:S01]  /*6620*/  IMAD R0, R2, 0x200, R25 ;  /* 0x0000020002007824 */ /* 0x000fe200078e0219 */
        /* <DEDUP_REMOVED lines=15> */
[----:B------:R-:W-:-:S06]  /*6720*/  IMAD.U32 R17, R17, 0x10000, RZ ;  /* 0x0001000011117824 */ /* 0x000fcc00078e00ff */
[----:B------:R-:W0:Y:S02]  /*6730*/  F2I.FTZ.TRUNC.NTZ R17, R17 ;  /* 0x0000001100117305 */ /* 0x000e24000021f100 */
[----:B0-----:R1:W-:Y:S01]  /*6740*/  STG.E.U8 desc[UR36][R8.64], R17 ;  /* 0x0000001108007986 */ /* 0x0013e2000c101124 */
[----:B------:R-:W-:Y:S05]  /*6750*/  BRA `(.L_x_503) ;  /* 0x0000000c007c7947 */ /* 0x000fea0003800000 */
.L_x_501:
[----:B------:R-:W-:-:S06]  /*6760*/  IMAD.U32 R5, R17, 0x10000, RZ ;  /* 0x0001000011057824 */ /* 0x000fcc00078e00ff */
[----:B------:R-:W0:Y:S02]  /*6770*/  F2I.S64.TRUNC R4, R5 ;  /* 0x0000000500047311 */ /* 0x000e24000020d900 */
[----:B0-----:R0:W-:Y:S01]  /*6780*/  STG.E.U8 desc[UR36][R8.64], R4 ;  /* 0x0000000408007986 */ /* 0x0011e2000c101124 */
[----:B------:R-:W-:Y:S05]  /*6790*/  BRA `(.L_x_503) ;  /* 0x0000000c006c7947 */ /* 0x000fea0003800000 */
.L_x_500:
[----:B------:R-:W-:-:S13]  /*67a0*/  ISETP.NE.AND P0, PT, R0, 0x2, PT ;  /* 0x000000020000780c */ /* 0x000fda0003f05270 */
[----:B------:R-:W-:Y:S05]  /*67b0*/  @!P0 BRA `(.L_x_504) ;  /* 0x0000000000308947 */ /* 0x000fea0003800000 */
[----:B------:R-:W-:-:S13]  /*67c0*/  ISETP.NE.AND P0, PT, R0, 0x3, PT ;  /* 0x000000030000780c */ /* 0x000fda0003f05270 */
[----:B------:R-:W-:Y:S05]  /*67d0*/  @!P0 BRA `(.L_x_505) ;  /* 0x0000000000188947 */ /* 0x000fea0003800000 */
[----:B------:R-:W-:-:S13]  /*67e0*/  ISETP.NE.AND P0, PT, R0, 0x4, PT ;  /* 0x000000040000780c */ /* 0x000fda0003f05270 */
[----:B------:R-:W-:Y:S05]  /*67f0*/  @P0 BRA `(.L_x_502) ;  /* 0x0000000800780947 */ /* 0x000fea0003800000 */
[----:B------:R-:W-:-:S06]  /*6800*/  IMAD.U32 R4, R17, 0x10000, RZ ;  /* 0x0001000011047824 */ /* 0x000fcc00078e00ff */
[----:B------:R-:W0:Y:S02]  /*6810*/  F2I.S64.TRUNC R4, R4 ;  /* 0x0000000400047311 */ /* 0x000e24000020d900 */
[----:B0-----:R0:W-:Y:S01]  /*6820*/  STG.E.64 desc[UR36][R8.64], R4 ;  /* 0x0000000408007986 */ /* 0x0011e2000c101b24 */
[----:B------:R-:W-:Y:S05]  /*6830*/  BRA `(.L_x_503) ;  /* 0x0000000c00447947 */ /* 0x000fea0003800000 */
.L_x_505:
[----:B------:R-:W-:-:S06]  /*6840*/  IMAD.U32 R17, R17, 0x10000, RZ ;  /* 0x0001000011117824 */ /* 0x000fcc00078e00ff */
[----:B------:R-:W0:Y:S02]  /*6850*/  F2I.FTZ.TRUNC.NTZ R17, R17 ;  /* 0x0000001100117305 */ /* 0x000e24000021f100 */
[----:B0-----:R4:W-:Y:S01]  /*6860*/  STG.E desc[UR36][R8.64], R17 ;  /* 0x0000001108007986 */ /* 0x0019e2000c101924 */
[----:B------:R-:W-:Y:S05]  /*6870*/  BRA `(.L_x_503) ;  /* 0x0000000c00347947 */ /* 0x000fea0003800000 */
.L_x_504:
[----:B------:R-:W-:-:S06]  /*6880*/  IMAD.U32 R17, R17, 0x10000, RZ ;  /* 0x0001000011117824 */ /* 0x000fcc00078e00ff */
[----:B------:R-:W0:Y:S02]  /*6890*/  F2I.FTZ.TRUNC.NTZ R17, R17 ;  /* 0x0000001100117305 */ /* 0x000e24000021f100 */
[----:B0-----:R2:W-:Y:S01]  /*68a0*/  STG.E.U16 desc[UR36][R8.64], R17 ;  /* 0x0000001108007986 */ /* 0x0015e2000c101524 */
[----:B------:R-:W-:Y:S05]  /*68b0*/  BRA `(.L_x_503) ;  /* 0x0000000c00247947 */ /* 0x000fea0003800000 */
.L_x_499:
[----:B------:R-:W-:-:S13]  /*68c0*/  ISETP.GT.AND P0, PT, R0, 0x6, PT ;  /* 0x000000060000780c */ /* 0x000fda0003f04270 */
[----:B------:R-:W-:Y:S05]  /*68d0*/  @P0 BRA `(.L_x_506) ;  /* 0x00000000002c0947 */ /* 0x000fea0003800000 */
[----:B------:R-:W-:-:S13]  /*68e0*/  ISETP.NE.AND P0, PT, R0, 0x5, PT ;  /* 0x000000050000780c */ /* 0x000fda0003f05270 */
[----:B------:R-:W-:Y:S05]  /*68f0*/  @!P0 BRA `(.L_x_507) ;  /* 0x0000000000148947 */ /* 0x000fea0003800000 */
[----:B------:R-:W-:-:S13]  /*6900*/  ISETP.NE.AND P0, PT, R0, 0x6, PT ;  /* 0x000000060000780c */ /* 0x000fda0003f05270 */
[----:B------:R-:W-:Y:S05]  /*6910*/  @P0 BRA `(.L_x_502) ;  /* 0x0000000800300947 */ /* 0x000fea0003800000 */
[----:B------:R-:W-:-:S05]  /*6920*/  IMAD.U32 R17, R17, 0x10000, RZ ;  /* 0x0001000011117824 */ /* 0x000fca00078e00ff */
[----:B------:R0:W-:Y:S01]  /*6930*/  STG.E desc[UR36][R8.64], R17 ;  /* 0x0000001108007986 */ /* 0x0001e2000c101924 */
[----:B------:R-:W-:Y:S05]  /*6940*/  BRA `(.L_x_503) ;  /* 0x0000000c00007947 */ /* 0x000fea0003800000 */
.L_x_507:
[----:B------:R-:W-:-:S05]  /*6950*/  IMAD.U32 R0, R17, 0x10000, RZ ;  /* 0x0001000011007824 */ /* 0x000fca00078e00ff */
[----:B------:R-:W-:-:S05]  /*6960*/  F2FP.F16.F32.PACK_AB R0, RZ, R0 ;  /* 0x00000000ff00723e */ /* 0x000fca00000000ff */
[----:B------:R0:W-:Y:S01]  /*6970*/  STG.E.U16 desc[UR36][R8.64], R0 ;  /* 0x0000000008007986 */ /* 0x0001e2000c101524 */
[----:B------:R-:W-:Y:S05]  /*6980*/  BRA `(.L_x_503) ;  /* 0x0000000800f07947 */ /* 0x000fea0003800000 */
.L_x_506:
[----:B------:R-:W-:-:S13]  /*6990*/  ISETP.NE.AND P0, PT, R0, 0x7, PT ;  /* 0x000000070000780c */ /* 0x000fda0003f05270 */
[----:B------:R-:W-:Y:S05]  /*69a0*/  @!P0 BRA `(.L_x_508) ;  /* 0x0000000000348947 */ /* 0x000fea0003800000 */
[----:B------:R-:W-:-:S13]  /*69b0*/  ISETP.NE.AND P0, PT, R0, 0x8, PT ;  /* 0x000000080000780c */ /* 0x000fda0003f05270 */
[----:B------:R-:W-:Y:S05]  /*69c0*/  @!P0 BRA `(.L_x_509) ;  /* 0x0000000000188947 */ /* 0x000fea0003800000 */
[----:B------:R-:W-:-:S13]  /*69d0*/  ISETP.NE.AND P0, PT, R0, 0x9, PT ;  /* 0x000000090000780c */ /* 0x000fda0003f05270 */
[----:B------:R-:W-:Y:S05]  /*69e0*/  @P0 BRA `(.L_x_502) ;  /* 0x0000000400fc0947 */ /* 0x000fea0003800000 */
[----:B------:R-:W-:Y:S02]  /*69f0*/  IMAD.U32 R4, R17, 0x10000, RZ ;  /* 0x0001000011047824 */ /* 0x000fe400078e00ff */
[----:B------:R-:W-:-:S05]  /*6a00*/  IMAD.MOV.U32 R5, RZ, RZ, RZ ;  /* 0x000000ffff057224 */ /* 0x000fca00078e00ff */
[----:B------:R0:W-:Y:S01]  /*6a10*/  STG.E.64 desc[UR36][R8.64], R4 ;  /* 0x0000000408007986 */ /* 0x0001e2000c101b24 */
[----:B------:R-:W-:Y:S05]  /*6a20*/  BRA `(.L_x_503) ;  /* 0x0000000800c87947 */ /* 0x000fea0003800000 */
.L_x_509:
[----:B------:R-:W-:-:S05]  /*6a30*/  IMAD.U32 R17, R17, 0x10000, RZ ;  /* 0x0001000011117824 */ /* 0x000fca00078e00ff */
[----:B------:R-:W-:-:S04]  /*6a40*/  F2FP.F16.F32.PACK_AB R3, RZ, R17 ;  /* 0x00000011ff03723e */ /* 0x000fc800000000ff */
[----:B------:R-:W-:-:S05]  /*6a50*/  PRMT R3, R3, 0x5410, RZ ;  /* 0x0000541003037816 */ /* 0x000fca00000000ff */
[----:B------:R0:W-:Y:S01]  /*6a60*/  STG.E desc[UR36][R8.64], R3 ;  /* 0x0000000308007986 */ /* 0x0001e2000c101924 */
[----:B------:R-:W-:Y:S05]  /*6a70*/  BRA `(.L_x_503) ;  /* 0x0000000800b47947 */ /* 0x000fea0003800000 */
.L_x_508:
[----:B------:R-:W-:-:S04]  /*6a80*/  IMAD.U32 R4, R17, 0x10000, RZ ;  /* 0x0001000011047824 */ /* 0x000fc800078e00ff */
[----:B------:R-:W-:-:S06]  /*6a90*/  FMUL.FTZ R4, R4, 1 ;  /* 0x3f80000004047820 */ /* 0x000fcc0000410000 */
[----:B------:R-:W0:Y:S02]  /*6aa0*/  F2F.F64.F32 R4, R4 ;  /* 0x0000000400047310 */ /* 0x000e240000201800 */
[----:B0-----:R0:W-:Y:S01]  /*6ab0*/  STG.E.64 desc[UR36][R8.64], R4 ;  /* 0x0000000408007986 */ /* 0x0011e2000c101b24 */
[----:B------:R-:W-:Y:S05]  /*6ac0*/  BRA `(.L_x_503) ;  /* 0x0000000800a07947 */ /* 0x000fea0003800000 */
.L_x_498:
        /* <DEDUP_REMOVED lines=10> */
[----:B------:R-:W-:-:S06]  /*6b70*/  IMAD.U32 R3, R17, 0x10000, RZ ;  /* 0x0001000011037824 */ /* 0x000fcc00078e00ff */
[----:B------:R-:W0:Y:S02]  /*6b80*/  F2I.FTZ.U32.TRUNC.NTZ R3, R3 ;  /* 0x0000000300037305 */ /* 0x000e24000021f000 */
[----:B0-----:R0:W-:Y:S01]  /*6b90*/  STG.E.U16 desc[UR36][R8.64], R3 ;  /* 0x0000000308007986 */ /* 0x0011e2000c101524 */
[----:B------:R-:W-:Y:S05]  /*6ba0*/  BRA `(.L_x_503) ;  /* 0x0000000800687947 */ /* 0x000fea0003800000 */
.L_x_513:
[----:B------:R-:W-:Y:S01]  /*6bb0*/  IMAD.U32 R17, R17, 0x10000, RZ ;  /* 0x0001000011117824 */ /* 0x000fe200078e00ff */
        /* <DEDUP_REMOVED lines=16> */
.L_x_516:
[----:B------:R-:W-:-:S04]  /*6cc0*/  SHF.R.U32.HI R3, RZ, 0x18, R17 ;  /* 0x00000018ff037819 */ /* 0x000fc80000011611 */
[----:B------:R-:W-:-:S04]  /*6cd0*/  LOP3.LUT R0, R0, 0x80, R3, 0xf8, !PT ;  /* 0x0000008000007812 */ /* 0x000fc800078ef803 */
[----:B------:R-:W-:-:S07]  /*6ce0*/  PRMT R4, R0, 0x7610, R4 ;  /* 0x0000761000047816 */ /* 0x000fce0000000004 */
.L_x_515:
[----:B------:R-:W-:Y:S05]  /*6cf0*/  BSYNC.RECONVERGENT B0 ;  /* 0x0000000000007941 */ /* 0x000fea0003800200 */
.L_x_514:
[----:B------:R0:W-:Y:S01]  /*6d00*/  STG.E.U8 desc[UR36][R8.64], R4 ;  /* 0x0000000408007986 */ /* 0x0001e2000c101124 */
[----:B------:R-:W-:Y:S05]  /*6d10*/  BRA `(.L_x_503) ;  /* 0x00000008000c7947 */ /* 0x000fea0003800000 */
.L_x_512:
        /* <DEDUP_REMOVED lines=17> */
.L_x_519:
[----:B------:R-:W-:-:S04]  /*6e30*/  SHF.R.U32.HI R3, RZ, 0x18, R17 ;  /* 0x00000018ff037819 */ /* 0x000fc80000011611 */
[----:B------:R-:W-:-:S04]  /*6e40*/  LOP3.LUT R0, R0, 0x80, R3, 0xf8, !PT ;  /* 0x0000008000007812 */ /* 0x000fc800078ef803 */
[----:B------:R-:W-:-:S07]  /*6e50*/  PRMT R4, R0, 0x7610, R4 ;  /* 0x0000761000047816 */ /* 0x000fce0000000004 */
.L_x_518:
[----:B------:R-:W-:Y:S05]  /*6e60*/  BSYNC.RECONVERGENT B0 ;  /* 0x0000000000007941 */ /* 0x000fea0003800200 */
.L_x_517:
[----:B------:R0:W-:Y:S01]  /*6e70*/  STG.E.U8 desc[UR36][R8.64], R4 ;  /* 0x0000000408007986 */ /* 0x0001e2000c101124 */
[----:B------:R-:W-:Y:S05]  /*6e80*/  BRA `(.L_x_503) ;  /* 0x0000000400b07947 */ /* 0x000fea0003800000 */
.L_x_511:
[----:B------:R-:W-:-:S13]  /*6e90*/  ISETP.NE.AND P0, PT, R0, 0x1c, PT ;  /* 0x0000001c0000780c */ /* 0x000fda0003f05270 */
[----:B------:R-:W-:Y:S05]  /*6ea0*/  @!P0 BRA `(.L_x_520) ;  /* 0x0000000000608947 */ /* 0x000fea0003800000 */
[----:B------:R-:W-:-:S13]  /*6eb0*/  ISETP.NE.AND P0, PT, R0, 0x1d, PT ;  /* 0x0000001d0000780c */ /* 0x000fda0003f05270 */
[----:B------:R-:W-:Y:S05]  /*6ec0*/  @!P0 BRA `(.L_x_521) ;  /* 0x0000000000488947 */ /* 0x000fea0003800000 */
[----:B------:R-:W-:-:S13]  /*6ed0*/  ISETP.NE.AND P0, PT, R0, 0x2c, PT ;  /* 0x0000002c0000780c */ /* 0x000fda0003f05270 */
[----:B------:R-:W-:Y:S05]  /*6ee0*/  @P0 BRA `(.L_x_502) ;  /* 0x0000000000bc0947 */ /* 0x000fea0003800000 */
[----:B------:R-:W-:-:S05]  /*6ef0*/  IMAD.U32 R4, R17, 0x10000, RZ ;  /* 0x0001000011047824 */ /* 0x000fca00078e00ff */
        /* <DEDUP_REMOVED lines=15> */
.L_x_521:
[----:B------:R-:W-:-:S06]  /*6ff0*/  IMAD.U32 R4, R17, 0x10000, RZ ;  /* 0x0001000011047824 */ /* 0x000fcc00078e00ff */
[----:B------:R-:W0:Y:S02]  /*7000*/  F2I.U64.TRUNC R4, R4 ;  /* 0x0000000400047311 */ /* 0x000e24000020d800 */
[----:B0-----:R0:W-:Y:S01]  /*7010*/  STG.E.64 desc[UR36][R8.64], R4 ;  /* 0x0000000408007986 */ /* 0x0011e2000c101b24 */
[----:B------:R-:W-:Y:S05]  /*7020*/  BRA `(.L_x_503) ;  /* 0x0000000400487947 */ /* 0x000fea0003800000 */
.L_x_520:
[----:B------:R-:W-:-:S06]  /*7030*/  IMAD.U32 R17, R17, 0x10000, RZ ;  /* 0x0001000011117824 */ /* 0x000fcc00078e00ff */
[----:B------:R-:W0:Y:S02]  /*7040*/  F2I.FTZ.U32.TRUNC.NTZ R17, R17 ;  /* 0x0000001100117305 */ /* 0x000e24000021f000 */
[----:B0-----:R0:W-:Y:S01]  /*7050*/  STG.E desc[UR36][R8.64], R17 ;  /* 0x0000001108007986 */ /* 0x0011e2000c101924 */
[----:B------:R-:W-:Y:S05]  /*7060*/  BRA `(.L_x_503) ;  /* 0x0000000400387947 */ /* 0x000fea0003800000 */
.L_x_510:
[----:B------:R-:W-:-:S13]  /*7070*/  ISETP.GT.AND P0, PT, R0, 0xe, PT ;  /* 0x0000000e0000780c */ /* 0x000fda0003f04270 */
[----:B------:R-:W-:Y:S05]  /*7080*/  @P0 BRA `(.L_x_522) ;  /* 0x00000000003c0947 */ /* 0x000fea0003800000 */
[----:B------:R-:W-:-:S13]  /*7090*/  ISETP.NE.AND P0, PT, R0, 0xa, PT ;  /* 0x0000000a0000780c */ /* 0x000fda0003f05270 */
[----:B------:R-:W-:Y:S05]  /*70a0*/  @!P0 BRA `(.L_x_523) ;  /* 0x00000000001c8947 */ /* 0x000fea0003800000 */
[----:B------:R-:W-:-:S13]  /*70b0*/  ISETP.NE.AND P0, PT, R0, 0xb, PT ;  /* 0x0000000b0000780c */ /* 0x000fda0003f05270 */
[----:B------:R-:W-:Y:S05]  /*70c0*/  @P0 BRA `(.L_x_502) ;  /* 0x0000000000440947 */ /* 0x000fea0003800000 */
[----:B------:R-:W-:-:S05]  /*70d0*/  IMAD.U32 R17, R17, 0x10000, RZ ;  /* 0x0001000011117824 */ /* 0x000fca00078e00ff */
[----:B------:R-:W-:-:S04]  /*70e0*/  FSETP.NEU.FTZ.AND P0, PT, R17, RZ, PT ;  /* 0x000000ff1100720b */ /* 0x000fc80003f1d000 */
[----:B------:R-:W-:-:S05]  /*70f0*/  SEL R3, RZ, 0x1, !P0 ;  /* 0x00000001ff037807 */ /* 0x000fca0004000000 */
[----:B------:R0:W-:Y:S01]  /*7100*/  STG.E.U8 desc[UR36][R8.64], R3 ;  /* 0x0000000308007986 */ /* 0x0001e2000c101124 */
[----:B------:R-:W-:Y:S05]  /*7110*/  BRA `(.L_x_503) ;  /* 0x00000004000c7947 */ /* 0x000fea0003800000 */
.L_x_523:
[----:B------:R-:W-:Y:S01]  /*7120*/  IMAD.U32 R17, R17, 0x10000, RZ ;  /* 0x0001000011117824 */ /* 0x000fe200078e00ff */
[----:B------:R-:W-:-:S03]  /*7130*/  CS2R R6, SRZ ;  /* 0x0000000000067805 */ /* 0x000fc6000001ff00 */
[----:B------:R-:W-:-:S06]  /*7140*/  FMUL.FTZ R4, R17, 1 ;  /* 0x3f80000011047820 */ /* 0x000fcc0000410000 */
[----:B------:R-:W0:Y:S02]  /*7150*/  F2F.F64.F32 R4, R4 ;  /* 0x0000000400047310 */ /* 0x000e240000201800 */
[----:B0-----:R0:W-:Y:S01]  /*7160*/  STG.E.128 desc[UR36][R8.64], R4 ;  /* 0x0000000408007986 */ /* 0x0011e2000c101d24 */
[----:B------:R-:W-:Y:S05]  /*7170*/  BRA `(.L_x_503) ;  /* 0x0000000000f47947 */ /* 0x000fea0003800000 */
.L_x_522:
[----:B------:R-:W-:-:S13]  /*7180*/  ISETP.NE.AND P0, PT, R0, 0xf, PT ;  /* 0x0000000f0000780c */ /* 0x000fda0003f05270 */
[----:B------:R-:W-:Y:S05]  /*7190*/  @!P0 BRA `(.L_x_524) ;  /* 0x0000000000e88947 */ /* 0x000fea0003800000 */
[----:B------:R-:W-:-:S13]  /*71a0*/  ISETP.NE.AND P0, PT, R0, 0x17, PT ;  /* 0x000000170000780c */ /* 0x000fda0003f05270 */
[----:B------:R-:W-:Y:S05]  /*71b0*/  @!P0 BRA `(.L_x_525) ;  /* 0x0000000000908947 */ /* 0x000fea0003800000 */
[----:B------:R-:W-:-:S13]  /*71c0*/  ISETP.NE.AND P0, PT, R0, 0x18, PT ;  /* 0x000000180000780c */ /* 0x000fda0003f05270 */
[----:B------:R-:W-:Y:S05]  /*71d0*/  @!P0 BRA `(.L_x_526) ;  /* 0x0000000000448947 */ /* 0x000fea0003800000 */
.L_x_502:
[----:B------:R-:W-:Y:S01]  /*71e0*/  MOV R14, 0x0 ;  /* 0x00000000000e7802 */ /* 0x000fe20000000f00 */
[----:B------:R-:W0:Y:S01]  /*71f0*/  LDCU.64 UR4, c[0x4][0x128] ;  /* 0x01002500ff0477ac */ /* 0x000e220008000a00 */
[----:B------:R-:W-:Y:S02]  /*7200*/  IMAD.MOV.U32 R8, RZ, RZ, 0x65 ;  /* 0x00000065ff087424 */ /* 0x000fe400078e00ff */
[----:B------:R-:W-:Y:S01]  /*7210*/  IMAD.MOV.U32 R12, RZ, RZ, 0x1 ;  /* 0x00000001ff0c7424 */ /* 0x000fe200078e00ff */
[----:B------:R-:W1:Y:S01]  /*7220*/  LDCU.64 UR6, c[0x4][0x130] ;  /* 0x01002600ff0677ac */ /* 0x000e620008000a00 */
[----:B------:R-:W2:Y:S01]  /*7230*/  LDC.64 R14, c[0x4][R14] ;  /* 0x010000000e0e7b82 */ /* 0x000ea20000000a00 */
[----:B------:R-:W-:Y:S01]  /*7240*/  IMAD.MOV.U32 R13, RZ, RZ, RZ ;  /* 0x000000ffff0d7224 */ /* 0x000fe200078e00ff */
[----:B------:R-:W4:Y:S01]  /*7250*/  LDCU.64 UR8, c[0x4][0x40] ;  /* 0x01000800ff0877ac */ /* 0x000f220008000a00 */
[----:B0-----:R-:W-:Y:S02]  /*7260*/  IMAD.U32 R4, RZ, RZ, UR4 ;  /* 0x00000004ff047e24 */ /* 0x001fe4000f8e00ff */
[----:B------:R-:W-:-:S02]  /*7270*/  IMAD.U32 R5, RZ, RZ, UR5 ;  /* 0x00000005ff057e24 */ /* 0x000fc4000f8e00ff */
[----:B-1----:R-:W-:Y:S02]  /*7280*/  IMAD.U32 R6, RZ, RZ, UR6 ;  /* 0x00000006ff067e24 */ /* 0x002fe4000f8e00ff */
[----:B------:R-:W-:Y:S02]  /*7290*/  IMAD.U32 R7, RZ, RZ, UR7 ;  /* 0x00000007ff077e24 */ /* 0x000fe4000f8e00ff */
[----:B----4-:R-:W-:Y:S02]  /*72a0*/  IMAD.U32 R10, RZ, RZ, UR8 ;  /* 0x00000008ff0a7e24 */ /* 0x010fe4000f8e00ff */
[----:B------:R-:W-:-:S07]  /*72b0*/  IMAD.U32 R11, RZ, RZ, UR9 ;  /* 0x00000009ff0b7e24 */ /* 0x000fce000f8e00ff */
[----:B------:R-:W-:-:S07]  /*72c0*/  LEPC R20, `(.L_x_527) ;  /* 0x000000001014794e */ /* 0x000fce0000000000 */
[----:B--23--:R-:W-:Y:S05]  /*72d0*/  CALL.ABS.NOINC R14 ;  /* 0x000000000e007343 */ /* 0x00cfea0003c00000 */
.L_x_527:
[----:B------:R-:W-:Y:S05]  /*72e0*/  BRA `(.L_x_503) ;  /* 0x0000000000987947 */ /* 0x000fea0003800000 */
.L_x_526:
[----:B------:R-:W-:Y:S01]  /*72f0*/  IMAD.U32 R17, R17, 0x10000, RZ ;  /* 0x0001000011117824 */ /* 0x000fe200078e00ff */
        /* <DEDUP_REMOVED lines=12> */
.L_x_529:
[----:B------:R-:W-:Y:S05]  /*73c0*/  BSYNC.RECONVERGENT B0 ;  /* 0x0000000000007941 */ /* 0x000fea0003800200 */
.L_x_528:
[----:B------:R-:W-:-:S05]  /*73d0*/  LOP3.LUT R3, R0, 0x80, R3, 0xf8, !PT ;  /* 0x0000008000037812 */ /* 0x000fca00078ef803 */
[----:B------:R0:W-:Y:S01]  /*73e0*/  STG.E.U8 desc[UR36][R8.64], R3 ;  /* 0x0000000308007986 */ /* 0x0001e2000c101124 */
[----:B------:R-:W-:Y:S05]  /*73f0*/  BRA `(.L_x_503) ;  /* 0x0000000000547947 */ /* 0x000fea0003800000 */
.L_x_525:
[----:B------:R-:W-:Y:S01]  /*7400*/  IMAD.U32 R3, R17, 0x10000, RZ ;  /* 0x0001000011037824 */ /* 0x000fe200078e00ff */
        /* <DEDUP_REMOVED lines=11> */
.L_x_531:
[----:B------:R-:W-:Y:S01]  /*74c0*/  IMAD.MOV.U32 R0, RZ, RZ, 0x7f ;  /* 0x0000007fff007424 */ /* 0x000fe200078e00ff */
[----:B------:R-:W-:-:S04]  /*74d0*/  ISETP.GT.U32.AND P0, PT, R4, 0x7f800000, PT ;  /* 0x7f8000000400780c */ /* 0x000fc80003f04070 */
[----:B------:R-:W-:-:S09]  /*74e0*/  SEL R0, R0, 0x7c, P0 ;  /* 0x0000007c00007807 */ /* 0x000fd20000000000 */
.L_x_532:
[----:B------:R-:W-:Y:S05]  /*74f0*/  BSYNC.RECONVERGENT B0 ;  /* 0x0000000000007941 */ /* 0x000fea0003800200 */
.L_x_530:
[----:B------:R-:W-:-:S04]  /*7500*/  SHF.R.U32.HI R3, RZ, 0x18, R3 ;  /* 0x00000018ff037819 */ /* 0x000fc80000011603 */
[----:B------:R-:W-:-:S05]  /*7510*/  LOP3.LUT R3, R0, 0x80, R3, 0xf8, !PT ;  /* 0x0000008000037812 */ /* 0x000fca00078ef803 */
[----:B------:R0:W-:Y:S01]  /*7520*/  STG.E.U8 desc[UR36][R8.64], R3 ;  /* 0x0000000308007986 */ /* 0x0001e2000c101124 */
[----:B------:R-:W-:Y:S05]  /*7530*/  BRA `(.L_x_503) ;  /* 0x0000000000047947 */ /* 0x000fea0003800000 */
.L_x_524:
[----:B------:R0:W-:Y:S02]  /*7540*/  STG.E.U16 desc[UR36][R8.64], R17 ;  /* 0x0000001108007986 */ /* 0x0001e4000c101524 */
.L_x_503:
[----:B------:R-:W-:-:S07]  /*7550*/  VIADD R25, R25, 0x80 ;  /* 0x0000008019197836 */ /* 0x000fce0000000000 */
.L_x_462:
[----:B------:R-:W-:Y:S05]  /*7560*/  BSYNC.RECONVERGENT B6 ;  /* 0x0000000000067941 */ /* 0x000fea0003800200 */
.L_x_461:
[----:B------:R-:W-:-:S13]  /*7570*/  ISETP.GE.AND P0, PT, R25, R16, PT ;  /* 0x000000101900720c */ /* 0x000fda0003f06270 */
[----:B------:R-:W-:Y:S05]  /*7580*/  @P0 EXIT ;  /* 0x000000000000094d */ /* 0x000fea0003800000 */
[----:B012---:R-:W0:Y:S01]  /*7590*/  LDC.64 R4, c[0x0][0x388] ;  /* 0x0000e200ff047b82 */ /* 0x007e220000000a00 */
[----:B------:R-:W4:Y:S01]  /*75a0*/  LDCU UR4, c[0x0][0x3a8] ;  /* 0x00007500ff0477ac */ /* 0x000f220008000800 */
[----:B------:R-:W-:Y:S01]  /*75b0*/  PRMT R0, R18, 0x9910, RZ ;  /* 0x0000991012007816 */ /* 0x000fe200000000ff */
[----:B------:R-:W-:-:S03]  /*75c0*/  IMAD R2, R2, 0x200, R25 ;  /* 0x0000020002027824 */ /* 0x000fc600078e0219 */
[----:B------:R-:W-:Y:S01]  /*75d0*/  ISETP.GT.AND P1, PT, R0, 0x9, PT ;  /* 0x000000090000780c */ /* 0x000fe20003f24270 */
[----:B----4-:R-:W-:-:S05]  /*75e0*/  IMAD R3, R2, UR4, RZ ;  /* 0x0000000402037c24 */ /* 0x010fca000f8e02ff */
[----:B0-----:R-:W-:-:S05]  /*75f0*/  IADD3 R2, P0, PT, R3, R4, RZ ;  /* 0x0000000403027210 */ /* 0x001fca0007f1e0ff */
[----:B------:R-:W-:Y:S02]  /*7600*/  IMAD.X R3, RZ, RZ, R5, P0 ;  /* 0x000000ffff037224 */ /* 0x000fe400000e0605 */
[----:B------:R-:W-:Y:S06]  /*7610*/  @P1 BRA `(.L_x_533) ;  /* 0x00000004000c1947 */ /* 0x000fec0003800000 */
        /* <DEDUP_REMOVED lines=8> */
[----:B---3--:R-:W-:-:S06]  /*76a0*/  IMAD.U32 R19, R19, 0x10000, RZ ;  /* 0x0001000013137824 */ /* 0x008fcc00078e00ff */
[----:B------:R-:W0:Y:S02]  /*76b0*/  F2I.FTZ.TRUNC.NTZ R19, R19 ;  /* 0x0000001300137305 */ /* 0x000e24000021f100 */
[----:B0-----:R-:W-:Y:S01]  /*76c0*/  STG.E.U8 desc[UR36][R2.64], R19 ;  /* 0x0000001302007986 */ /* 0x001fe2000c101124 */
[----:B------:R-:W-:Y:S05]  /*76d0*/  EXIT ;  /* 0x000000000000794d */ /* 0x000fea0003800000 */
.L_x_536:
[----:B---3--:R-:W-:-:S06]  /*76e0*/  IMAD.U32 R5, R19, 0x10000, RZ ;  /* 0x0001000013057824 */ /* 0x008fcc00078e00ff */
[----:B------:R-:W0:Y:S02]  /*76f0*/  F2I.S64.TRUNC R4, R5 ;  /* 0x0000000500047311 */ /* 0x000e24000020d900 */
[----:B0-----:R-:W-:Y:S01]  /*7700*/  STG.E.U8 desc[UR36][R2.64], R4 ;  /* 0x0000000402007986 */ /* 0x001fe2000c101124 */
[----:B------:R-:W-:Y:S05]  /*7710*/  EXIT ;  /* 0x000000000000794d */ /* 0x000fea0003800000 */
.L_x_535:
[----:B------:R-:W-:-:S13]  /*7720*/  ISETP.NE.AND P0, PT, R0, 0x2, PT ;  /* 0x000000020000780c */ /* 0x000fda0003f05270 */
[----:B------:R-:W-:Y:S05]  /*7730*/  @!P0 BRA `(.L_x_538) ;  /* 0x0000000000308947 */ /* 0x000fea0003800000 */
[----:B------:R-:W-:-:S13]  /*7740*/  ISETP.NE.AND P0, PT, R0, 0x3, PT ;  /* 0x000000030000780c */ /* 0x000fda0003f05270 */
[----:B------:R-:W-:Y:S05]  /*7750*/  @!P0 BRA `(.L_x_539) ;  /* 0x0000000000188947 */ /* 0x000fea0003800000 */
[----:B------:R-:W-:-:S13]  /*7760*/  ISETP.NE.AND P0, PT, R0, 0x4, PT ;  /* 0x000000040000780c */ /* 0x000fda0003f05270 */
[----:B------:R-:W-:Y:S05]  /*7770*/  @P0 BRA `(.L_x_537) ;  /* 0x0000000800780947 */ /* 0x000fea0003800000 */
[----:B---3--:R-:W-:-:S06]  /*7780*/  IMAD.U32 R4, R19, 0x10000, RZ ;  /* 0x0001000013047824 */ /* 0x008fcc00078e00ff */
[----:B------:R-:W0:Y:S02]  /*7790*/  F2I.S64.TRUNC R4, R4 ;  /* 0x0000000400047311 */ /* 0x000e24000020d900 */
[----:B0-----:R-:W-:Y:S01]  /*77a0*/  STG.E.64 desc[UR36][R2.64], R4 ;  /* 0x0000000402007986 */ /* 0x001fe2000c101b24 */
[----:B------:R-:W-:Y:S05]  /*77b0*/  EXIT ;  /* 0x000000000000794d */ /* 0x000fea0003800000 */
.L_x_539:
[----:B---3--:R-:W-:-:S06]  /*77c0*/  IMAD.U32 R19, R19, 0x10000, RZ ;  /* 0x0001000013137824 */ /* 0x008fcc00078e00ff */
[----:B------:R-:W0:Y:S02]  /*77d0*/  F2I.FTZ.TRUNC.NTZ R19, R19 ;  /* 0x0000001300137305 */ /* 0x000e24000021f100 */
[----:B0-----:R-:W-:Y:S01]  /*77e0*/  STG.E desc[UR36][R2.64], R19 ;  /* 0x0000001302007986 */ /* 0x001fe2000c101924 */
[----:B------:R-:W-:Y:S05]  /*77f0*/  EXIT ;  /* 0x000000000000794d */ /* 0x000fea0003800000 */
.L_x_538:
[----:B---3--:R-:W-:-:S06]  /*7800*/  IMAD.U32 R19, R19, 0x10000, RZ ;  /* 0x0001000013137824 */ /* 0x008fcc00078e00ff */
[----:B------:R-:W0:Y:S02]  /*7810*/  F2I.FTZ.TRUNC.NTZ R19, R19 ;  /* 0x0000001300137305 */ /* 0x000e24000021f100 */
[----:B0-----:R-:W-:Y:S01]  /*7820*/  STG.E.U16 desc[UR36][R2.64], R19 ;  /* 0x0000001302007986 */ /* 0x001fe2000c101524 */
[----:B------:R-:W-:Y:S05]  /*7830*/  EXIT ;  /* 0x000000000000794d */ /* 0x000fea0003800000 */
.L_x_534:
[----:B------:R-:W-:-:S13]  /*7840*/  ISETP.GT.AND P0, PT, R0, 0x6, PT ;  /* 0x000000060000780c */ /* 0x000fda0003f04270 */
[----:B------:R-:W-:Y:S05]  /*7850*/  @P0 BRA `(.L_x_540) ;  /* 0x00000000002c0947 */ /* 0x000fea0003800000 */
[----:B------:R-:W-:-:S13]  /*7860*/  ISETP.NE.AND P0, PT, R0, 0x5, PT ;  /* 0x000000050000780c */ /* 0x000fda0003f05270 */
[----:B------:R-:W-:Y:S05]  /*7870*/  @!P0 BRA `(.L_x_541) ;  /* 0x0000000000148947 */ /* 0x000fea0003800000 */
[----:B------:R-:W-:-:S13]  /*7880*/  ISETP.NE.AND P0, PT, R0, 0x6, PT ;  /* 0x000000060000780c */ /* 0x000fda0003f05270 */
[----:B------:R-:W-:Y:S05]  /*7890*/  @P0 BRA `(.L_x_537) ;  /* 0x0000000800300947 */ /* 0x000fea0003800000 */
[----:B---3--:R-:W-:-:S05]  /*78a0*/  IMAD.U32 R19, R19, 0x10000, RZ ;  /* 0x0001000013137824 */ /* 0x008fca00078e00ff */
[----:B------:R-:W-:Y:S01]  /*78b0*/  STG.E desc[UR36][R2.64], R19 ;  /* 0x0000001302007986 */ /* 0x000fe2000c101924 */
[----:B------:R-:W-:Y:S05]  /*78c0*/  EXIT ;  /* 0x000000000000794d */ /* 0x000fea0003800000 */
.L_x_541:
[----:B---3--:R-:W-:-:S05]  /*78d0*/  IMAD.U32 R0, R19, 0x10000, RZ ;  /* 0x0001000013007824 */ /* 0x008fca00078e00ff */
[----:B------:R-:W-:-:S05]  /*78e0*/  F2FP.F16.F32.PACK_AB R0, RZ, R0 ;  /* 0x00000000ff00723e */ /* 0x000fca00000000ff */
[----:B------:R-:W-:Y:S01]  /*78f0*/  STG.E.U16 desc[UR36][R2.64], R0 ;  /* 0x0000000002007986 */ /* 0x000fe2000c101524 */
[----:B------:R-:W-:Y:S05]  /*7900*/  EXIT ;  /* 0x000000000000794d */ /* 0x000fea0003800000 */
.L_x_540:
[----:B------:R-:W-:-:S13]  /*7910*/  ISETP.NE.AND P0, PT, R0, 0x7, PT ;  /* 0x000000070000780c */ /* 0x000fda0003f05270 */
[----:B------:R-:W-:Y:S05]  /*7920*/  @!P0 BRA `(.L_x_542) ;  /* 0x0000000000348947 */ /* 0x000fea0003800000 */
[----:B------:R-:W-:-:S13]  /*7930*/  ISETP.NE.AND P0, PT, R0, 0x8, PT ;  /* 0x000000080000780c */ /* 0x000fda0003f05270 */
[----:B------:R-:W-:Y:S05]  /*7940*/  @!P0 BRA `(.L_x_543) ;  /* 0x0000000000188947 */ /* 0x000fea0003800000 */
[----:B------:R-:W-:-:S13]  /*7950*/  ISETP.NE.AND P0, PT, R0, 0x9, PT ;  /* 0x000000090000780c */ /* 0x000fda0003f05270 */
[----:B------:R-:W-:Y:S05]  /*7960*/  @P0 BRA `(.L_x_537) ;  /* 0x0000000400fc0947 */ /* 0x000fea0003800000 */
[----:B---3--:R-:W-:Y:S02]  /*7970*/  IMAD.U32 R4, R19, 0x10000, RZ ;  /* 0x0001000013047824 */ /* 0x008fe400078e00ff */
[----:B------:R-:W-:-:S05]  /*7980*/  IMAD.MOV.U32 R5, RZ, RZ, RZ ;  /* 0x000000ffff057224 */ /* 0x000fca00078e00ff */
[----:B------:R-:W-:Y:S01]  /*7990*/  STG.E.64 desc[UR36][R2.64], R4 ;  /* 0x0000000402007986 */ /* 0x000fe2000c101b24 */
[----:B------:R-:W-:Y:S05]  /*79a0*/  EXIT ;  /* 0x000000000000794d */ /* 0x000fea0003800000 */
.L_x_543:
[----:B---3--:R-:W-:-:S05]  /*79b0*/  IMAD.U32 R19, R19, 0x10000, RZ ;  /* 0x0001000013137824 */ /* 0x008fca00078e00ff */
[----:B------:R-:W-:-:S04]  /*79c0*/  F2FP.F16.F32.PACK_AB R5, RZ, R19 ;  /* 0x00000013ff05723e */ /* 0x000fc800000000ff */
[----:B------:R-:W-:-:S05]  /*79d0*/  PRMT R5, R5, 0x5410, RZ ;  /* 0x0000541005057816 */ /* 0x000fca00000000ff */
[----:B------:R-:W-:Y:S01]  /*79e0*/  STG.E desc[UR36][R2.64], R5 ;  /* 0x0000000502007986 */ /* 0x000fe2000c101924 */
[----:B------:R-:W-:Y:S05]  /*79f0*/  EXIT ;  /* 0x000000000000794d */ /* 0x000fea0003800000 */
.L_x_542:
[----:B---3--:R-:W-:-:S04]  /*7a00*/  IMAD.U32 R4, R19, 0x10000, RZ ;  /* 0x0001000013047824 */ /* 0x008fc800078e00ff */
[----:B------:R-:W-:-:S06]  /*7a10*/  FMUL.FTZ R4, R4, 1 ;  /* 0x3f80000004047820 */ /* 0x000fcc0000410000 */
[----:B------:R-:W0:Y:S02]  /*7a20*/  F2F.F64.F32 R4, R4 ;  /* 0x0000000400047310 */ /* 0x000e240000201800 */
[----:B0-----:R-:W-:Y:S01]  /*7a30*/  STG.E.64 desc[UR36][R2.64], R4 ;  /* 0x0000000402007986 */ /* 0x001fe2000c101b24 */
[----:B------:R-:W-:Y:S05]  /*7a40*/  EXIT ;  /* 0x000000000000794d */ /* 0x000fea0003800000 */
.L_x_533:
        /* <DEDUP_REMOVED lines=10> */
[----:B---3--:R-:W-:-:S06]  /*7af0*/  IMAD.U32 R5, R19, 0x10000, RZ ;  /* 0x0001000013057824 */ /* 0x008fcc00078e00ff */
[----:B------:R-:W0:Y:S02]  /*7b00*/  F2I.FTZ.U32.TRUNC.NTZ R5, R5 ;  /* 0x0000000500057305 */ /* 0x000e24000021f000 */
[----:B0-----:R-:W-:Y:S01]  /*7b10*/  STG.E.U16 desc[UR36][R2.64], R5 ;  /* 0x0000000502007986 */ /* 0x001fe2000c101524 */
[----:B------:R-:W-:Y:S05]  /*7b20*/  EXIT ;  /* 0x000000000000794d */ /* 0x000fea0003800000 */
.L_x_547:
[----:B---3--:R-:W-:Y:S01]  /*7b30*/  IMAD.U32 R5, R19, 0x10000, RZ ;  /* 0x0001000013057824 */ /* 0x008fe200078e00ff */
        /* <DEDUP_REMOVED lines=17> */
.L_x_550:
[----:B------:R-:W-:-:S04]  /*7c50*/  SHF.R.U32.HI R5, RZ, 0x18, R5 ;  /* 0x00000018ff057819 */ /* 0x000fc80000011605 */
[----:B------:R-:W-:-:S07]  /*7c60*/  LOP3.LUT R0, R0, 0x80, R5, 0xf8, !PT ;  /* 0x0000008000007812 */ /* 0x000fce00078ef805 */
.L_x_549:
[----:B------:R-:W-:Y:S05]  /*7c70*/  BSYNC.RECONVERGENT B0 ;  /* 0x0000000000007941 */ /* 0x000fea0003800200 */
.L_x_548:
[----:B------:R-:W-:Y:S01]  /*7c80*/  STG.E.U8 desc[UR36][R2.64], R0 ;  /* 0x0000000002007986 */ /* 0x000fe2000c101124 */
[----:B------:R-:W-:Y:S05]  /*7c90*/  EXIT ;  /* 0x000000000000794d */ /* 0x000fea0003800000 */
.L_x_546:
        /* <DEDUP_REMOVED lines=18> */
.L_x_553:
[----:B------:R-:W-:-:S04]  /*7dc0*/  SHF.R.U32.HI R5, RZ, 0x18, R5 ;  /* 0x00000018ff057819 */ /* 0x000fc80000011605 */
[----:B------:R-:W-:-:S07]  /*7dd0*/  LOP3.LUT R0, R0, 0x80, R5, 0xf8, !PT ;  /* 0x0000008000007812 */ /* 0x000fce00078ef805 */
.L_x_552:
[----:B------:R-:W-:Y:S05]  /*7de0*/  BSYNC.RECONVERGENT B0 ;  /* 0x0000000000007941 */ /* 0x000fea0003800200 */
.L_x_551:
[----:B------:R-:W-:Y:S01]  /*7df0*/  STG.E.U8 desc[UR36][R2.64], R0 ;  /* 0x0000000002007986 */ /* 0x000fe2000c101124 */
[----:B------:R-:W-:Y:S05]  /*7e00*/  EXIT ;  /* 0x000000000000794d */ /* 0x000fea0003800000 */
.L_x_545:
[----:B------:R-:W-:-:S13]  /*7e10*/  ISETP.NE.AND P0, PT, R0, 0x1c, PT ;  /* 0x0000001c0000780c */ /* 0x000fda0003f05270 */
[----:B------:R-:W-:Y:S05]  /*7e20*/  @!P0 BRA `(.L_x_554) ;  /* 0x0000000000608947 */ /* 0x000fea0003800000 */
[----:B------:R-:W-:-:S13]  /*7e30*/  ISETP.NE.AND P0, PT, R0, 0x1d, PT ;  /* 0x0000001d0000780c */ /* 0x000fda0003f05270 */
[----:B------:R-:W-:Y:S05]  /*7e40*/  @!P0 BRA `(.L_x_555) ;  /* 0x0000000000488947 */ /* 0x000fea0003800000 */
[----:B------:R-:W-:-:S13]  /*7e50*/  ISETP.NE.AND P0, PT, R0, 0x2c, PT ;  /* 0x0000002c0000780c */ /* 0x000fda0003f05270 */
[----:B------:R-:W-:Y:S05]  /*7e60*/  @P0 BRA `(.L_x_537) ;  /* 0x0000000000bc0947 */ /* 0x000fea0003800000 */
[----:B---3--:R-:W-:Y:S02]  /*7e70*/  IMAD.U32 R19, R19, 0x10000, RZ ;  /* 0x0001000013137824 */ /* 0x008fe400078e00ff */
[----:B------:R-:W-:-:S03]  /*7e80*/  IMAD.MOV.U32 R5, RZ, RZ, 0xff ;  /* 0x000000ffff057424 */ /* 0x000fc600078e00ff */
[----:B------:R-:W-:-:S04]  /*7e90*/  SHF.R.U32.HI R6, RZ, 0x17, R19 ;  /* 0x00000017ff067819 */ /* 0x000fc80000011613 */
[----:B------:R-:W-:-:S04]  /*7ea0*/  LOP3.LUT R4, R6, 0xff, RZ, 0xc0, !PT ;  /* 0x000000ff06047812 */ /* 0x000fc800078ec0ff */
[----:B------:R-:W-:-:S13]  /*7eb0*/  ISETP.NE.AND P2, PT, R4, 0xff, PT ;  /* 0x000000ff0400780c */ /* 0x000fda0003f45270 */
[--C-:B------:R-:W-:Y:S02]  /*7ec0*/  @P2 SHF.R.U32.HI R0, RZ, 0x16, R19.reuse ;  /* 0x00000016ff002819 */ /* 0x100fe40000011613 */
[----:B------:R-:W-:Y:S02]  /*7ed0*/  @P2 LOP3.LUT P0, RZ, R4, 0x3fffff, R19, 0xf8, !PT ;  /* 0x003fffff04ff2812 */ /* 0x000fe4000780f813 */
[----:B------:R-:W-:-:S04]  /*7ee0*/  @P2 LOP3.LUT R0, R0, 0x1, RZ, 0xc0, !PT ;  /* 0x0000000100002812 */ /* 0x000fc800078ec0ff */
[----:B------:R-:W-:Y:S01]  /*7ef0*/  @P2 ISETP.EQ.U32.AND P1, PT, R0, 0x1, P0 ;  /* 0x000000010000280c */ /* 0x000fe20000722070 */
[----:B------:R-:W-:Y:S01]  /*7f00*/  @P2 VIADD R0, R6, 0x1 ;  /* 0x0000000106002836 */ /* 0x000fe20000000000 */
[----:B------:R-:W-:Y:S02]  /*7f10*/  PLOP3.LUT P0, PT, PT, PT, PT, 0x80, 0x8 ;  /* 0x000000000008781c */ /* 0x000fe40003f0f070 */
[----:B------:R-:W-:-:S13]  /*7f20*/  @P2 PLOP3.LUT P0, PT, P1, PT, PT, 0x80, 0x8 ;  /* 0x000000000008281c */ /* 0x000fda0000f0f070 */
[----:B------:R-:W-:-:S04]  /*7f30*/  @!P0 IMAD.MOV R0, RZ, RZ, R6 ;  /* 0x000000ffff008224 */ /* 0x000fc800078e0206 */
[----:B------:R-:W-:-:S05]  /*7f40*/  @P2 IMAD.MOV.U32 R5, RZ, RZ, R0 ;  /* 0x000000ffff052224 */ /* 0x000fca00078e0000 */
[----:B------:R-:W-:Y:S01]  /*7f50*/  STG.E.U8 desc[UR36][R2.64], R5 ;  /* 0x0000000502007986 */ /* 0x000fe2000c101124 */
[----:B------:R-:W-:Y:S05]  /*7f60*/  EXIT ;  /* 0x000000000000794d */ /* 0x000fea0003800000 */
.L_x_555:
[----:B---3--:R-:W-:-:S06]  /*7f70*/  IMAD.U32 R4, R19, 0x10000, RZ ;  /* 0x0001000013047824 */ /* 0x008fcc00078e00ff */
[----:B------:R-:W0:Y:S02]  /*7f80*/  F2I.U64.TRUNC R4, R4 ;  /* 0x0000000400047311 */ /* 0x000e24000020d800 */
[----:B0-----:R-:W-:Y:S01]  /*7f90*/  STG.E.64 desc[UR36][R2.64], R4 ;  /* 0x0000000402007986 */ /* 0x001fe2000c101b24 */
[----:B------:R-:W-:Y:S05]  /*7fa0*/  EXIT ;  /* 0x000000000000794d */ /* 0x000fea0003800000 */
.L_x_554:
[----:B---3--:R-:W-:-:S06]  /*7fb0*/  IMAD.U32 R19, R19, 0x10000, RZ ;  /* 0x0001000013137824 */ /* 0x008fcc00078e00ff */
[----:B------:R-:W0:Y:S02]  /*7fc0*/  F2I.FTZ.U32.TRUNC.NTZ R19, R19 ;  /* 0x0000001300137305 */ /* 0x000e24000021f000 */
[----:B0-----:R-:W-:Y:S01]  /*7fd0*/  STG.E desc[UR36][R2.64], R19 ;  /* 0x0000001302007986 */ /* 0x001fe2000c101924 */
[----:B------:R-:W-:Y:S05]  /*7fe0*/  EXIT ;  /* 0x000000000000794d */ /* 0x000fea0003800000 */
.L_x_544:
[----:B------:R-:W-:-:S13]  /*7ff0*/  ISETP.GT.AND P0, PT, R0, 0xe, PT ;  /* 0x0000000e0000780c */ /* 0x000fda0003f04270 */
[----:B------:R-:W-:Y:S05]  /*8000*/  @P0 BRA `(.L_x_556) ;  /* 0x00000000003c0947 */ /* 0x000fea0003800000 */
[----:B------:R-:W-:-:S13]  /*8010*/  ISETP.NE.AND P0, PT, R0, 0xa, PT ;  /* 0x0000000a0000780c */ /* 0x000fda0003f05270 */
[----:B------:R-:W-:Y:S05]  /*8020*/  @!P0 BRA `(.L_x_557) ;  /* 0x00000000001c8947 */ /* 0x000fea0003800000 */
[----:B------:R-:W-:-:S13]  /*8030*/  ISETP.NE.AND P0, PT, R0, 0xb, PT ;  /* 0x0000000b0000780c */ /* 0x000fda0003f05270 */
[----:B------:R-:W-:Y:S05]  /*8040*/  @P0 BRA `(.L_x_537) ;  /* 0x0000000000440947 */ /* 0x000fea0003800000 */
[----:B---3--:R-:W-:-:S05]  /*8050*/  IMAD.U32 R19, R19, 0x10000, RZ ;  /* 0x0001000013137824 */ /* 0x008fca00078e00ff */
[----:B------:R-:W-:-:S04]  /*8060*/  FSETP.NEU.FTZ.AND P0, PT, R19, RZ, PT ;  /* 0x000000ff1300720b */ /* 0x000fc80003f1d000 */
[----:B------:R-:W-:-:S05]  /*8070*/  SEL R5, RZ, 0x1, !P0 ;  /* 0x00000001ff057807 */ /* 0x000fca0004000000 */
[----:B------:R-:W-:Y:S01]  /*8080*/  STG.E.U8 desc[UR36][R2.64], R5 ;  /* 0x0000000502007986 */ /* 0x000fe2000c101124 */
[----:B------:R-:W-:Y:S05]  /*8090*/  EXIT ;  /* 0x000000000000794d */ /* 0x000fea0003800000 */
.L_x_557:
[----:B---3--:R-:W-:Y:S01]  /*80a0*/  IMAD.U32 R19, R19, 0x10000, RZ ;  /* 0x0001000013137824 */ /* 0x008fe200078e00ff */
[----:B------:R-:W-:-:S03]  /*80b0*/  CS2R R6, SRZ ;  /* 0x0000000000067805 */ /* 0x000fc6000001ff00 */
[----:B------:R-:W-:-:S06]  /*80c0*/  FMUL.FTZ R4, R19, 1 ;  /* 0x3f80000013047820 */ /* 0x000fcc0000410000 */
[----:B------:R-:W0:Y:S02]  /*80d0*/  F2F.F64.F32 R4, R4 ;  /* 0x0000000400047310 */ /* 0x000e240000201800 */
[----:B0-----:R-:W-:Y:S01]  /*80e0*/  STG.E.128 desc[UR36][R2.64], R4 ;  /* 0x0000000402007986 */ /* 0x001fe2000c101d24 */
[----:B------:R-:W-:Y:S05]  /*80f0*/  EXIT ;  /* 0x000000000000794d */ /* 0x000fea0003800000 */
.L_x_556:
[----:B------:R-:W-:-:S13]  /*8100*/  ISETP.NE.AND P0, PT, R0, 0xf, PT ;  /* 0x0000000f0000780c */ /* 0x000fda0003f05270 */
[----:B------:R-:W-:Y:S05]  /*8110*/  @!P0 BRA `(.L_x_558) ;  /* 0x0000000000e88947 */ /* 0x000fea0003800000 */
[----:B------:R-:W-:-:S13]  /*8120*/  ISETP.NE.AND P0, PT, R0, 0x17, PT ;  /* 0x000000170000780c */ /* 0x000fda0003f05270 */
[----:B------:R-:W-:Y:S05]  /*8130*/  @!P0 BRA `(.L_x_559) ;  /* 0x0000000000908947 */ /* 0x000fea0003800000 */
[----:B------:R-:W-:-:S13]  /*8140*/  ISETP.NE.AND P0, PT, R0, 0x18, PT ;  /* 0x000000180000780c */ /* 0x000fda0003f05270 */
[----:B------:R-:W-:Y:S05]  /*8150*/  @!P0 BRA `(.L_x_560) ;  /* 0x0000000000448947 */ /* 0x000fea0003800000 */
.L_x_537:
[----:B------:R-:W-:Y:S01]  /*8160*/  MOV R0, 0x0 ;  /* 0x0000000000007802 */ /* 0x000fe20000000f00 */
[----:B------:R-:W0:Y:S01]  /*8170*/  LDCU.64 UR4, c[0x4][0x128] ;  /* 0x01002500ff0477ac */ /* 0x000e220008000a00 */
[----:B------:R-:W-:Y:S02]  /*8180*/  IMAD.MOV.U32 R8, RZ, RZ, 0x65 ;  /* 0x00000065ff087424 */ /* 0x000fe400078e00ff */
[----:B------:R1:W2:Y:S01]  /*8190*/  LDC.64 R2, c[0x4][R0] ;  /* 0x0100000000027b82 */ /* 0x0002a20000000a00 */
[----:B------:R-:W4:Y:S01]  /*81a0*/  LDCU.64 UR6, c[0x4][0x130] ;  /* 0x01002600ff0677ac */ /* 0x000f220008000a00 */
[----:B------:R-:W-:Y:S02]  /*81b0*/  IMAD.MOV.U32 R12, RZ, RZ, 0x1 ;  /* 0x00000001ff0c7424 */ /* 0x000fe400078e00ff */
[----:B------:R-:W-:Y:S01]  /*81c0*/  IMAD.MOV.U32 R13, RZ, RZ, RZ ;  /* 0x000000ffff0d7224 */ /* 0x000fe200078e00ff */
[----:B------:R-:W5:Y:S01]  /*81d0*/  LDCU.64 UR8, c[0x4][0x40] ;  /* 0x01000800ff0877ac */ /* 0x000f620008000a00 */
[----:B0-----:R-:W-:-:S02]  /*81e0*/  IMAD.U32 R4, RZ, RZ, UR4 ;  /* 0x00000004ff047e24 */ /* 0x001fc4000f8e00ff */
[----:B------:R-:W-:Y:S02]  /*81f0*/  IMAD.U32 R5, RZ, RZ, UR5 ;  /* 0x00000005ff057e24 */ /* 0x000fe4000f8e00ff */
[----:B----4-:R-:W-:Y:S02]  /*8200*/  IMAD.U32 R6, RZ, RZ, UR6 ;  /* 0x00000006ff067e24 */ /* 0x010fe4000f8e00ff */
[----:B------:R-:W-:Y:S02]  /*8210*/  IMAD.U32 R7, RZ, RZ, UR7 ;  /* 0x00000007ff077e24 */ /* 0x000fe4000f8e00ff */
[----:B-----5:R-:W-:Y:S02]  /*8220*/  IMAD.U32 R10, RZ, RZ, UR8 ;  /* 0x00000008ff0a7e24 */ /* 0x020fe4000f8e00ff */
[----:B-1----:R-:W-:-:S07]  /*8230*/  IMAD.U32 R11, RZ, RZ, UR9 ;  /* 0x00000009ff0b7e24 */ /* 0x002fce000f8e00ff */
[----:B------:R-:W-:-:S07]  /*8240*/  LEPC R20, `(.L_x_561) ;  /* 0x000000001014794e */ /* 0x000fce0000000000 */
[----:B--23--:R-:W-:Y:S05]  /*8250*/  CALL.ABS.NOINC R2 ;  /* 0x0000000002007343 */ /* 0x00cfea0003c00000 */
.L_x_561:
[----:B------:R-:W-:Y:S05]  /*8260*/  EXIT ;  /* 0x000000000000794d */ /* 0x000fea0003800000 */
.L_x_560:
[----:B---3--:R-:W-:Y:S01]  /*8270*/  IMAD.U32 R19, R19, 0x10000, RZ ;  /* 0x0001000013137824 */ /* 0x008fe200078e00ff */
        /* <DEDUP_REMOVED lines=12> */
.L_x_563:
[----:B------:R-:W-:Y:S05]  /*8340*/  BSYNC.RECONVERGENT B0 ;  /* 0x0000000000007941 */ /* 0x000fea0003800200 */
.L_x_562:
[----:B------:R-:W-:-:S05]  /*8350*/  LOP3.LUT R5, R0, 0x80, R5, 0xf8, !PT ;  /* 0x0000008000057812 */ /* 0x000fca00078ef805 */
[----:B------:R-:W-:Y:S01]  /*8360*/  STG.E.U8 desc[UR36][R2.64], R5 ;  /* 0x0000000502007986 */ /* 0x000fe2000c101124 */
[----:B------:R-:W-:Y:S05]  /*8370*/  EXIT ;  /* 0x000000000000794d */ /* 0x000fea0003800000 */
.L_x_559:
[----:B---3--:R-:W-:Y:S01]  /*8380*/  IMAD.U32 R5, R19, 0x10000, RZ ;  /* 0x0001000013057824 */ /* 0x008fe200078e00ff */
        /* <DEDUP_REMOVED lines=11> */
.L_x_565:
[----:B------:R-:W-:Y:S01]  /*8440*/  IMAD.MOV.U32 R0, RZ, RZ, 0x7f ;  /* 0x0000007fff007424 */ /* 0x000fe200078e00ff */
[----:B------:R-:W-:-:S04]  /*8450*/  ISETP.GT.U32.AND P0, PT, R4, 0x7f800000, PT ;  /* 0x7f8000000400780c */ /* 0x000fc80003f04070 */
[----:B------:R-:W-:-:S09]  /*8460*/  SEL R0, R0, 0x7c, P0 ;  /* 0x0000007c00007807 */ /* 0x000fd20000000000 */
.L_x_566:
[----:B------:R-:W-:Y:S05]  /*8470*/  BSYNC.RECONVERGENT B0 ;  /* 0x0000000000007941 */ /* 0x000fea0003800200 */
.L_x_564:
[----:B------:R-:W-:-:S04]  /*8480*/  SHF.R.U32.HI R5, RZ, 0x18, R5 ;  /* 0x00000018ff057819 */ /* 0x000fc80000011605 */
[----:B------:R-:W-:-:S05]  /*8490*/  LOP3.LUT R5, R0, 0x80, R5, 0xf8, !PT ;  /* 0x0000008000057812 */ /* 0x000fca00078ef805 */
[----:B------:R-:W-:Y:S01]  /*84a0*/  STG.E.U8 desc[UR36][R2.64], R5 ;  /* 0x0000000502007986 */ /* 0x000fe2000c101124 */
[----:B------:R-:W-:Y:S05]  /*84b0*/  EXIT ;  /* 0x000000000000794d */ /* 0x000fea0003800000 */
.L_x_558:
[----:B---3--:R-:W-:Y:S01]  /*84c0*/  STG.E.U16 desc[UR36][R2.64], R19 ;  /* 0x0000001302007986 */ /* 0x008fe2000c101524 */
[----:B------:R-:W-:Y:S05]  /*84d0*/  EXIT ;  /* 0x000000000000794d */ /* 0x000fea0003800000 */
.L_x_567:
        /* <DEDUP_REMOVED lines=10> */
.L_x_2789:


//--------------------- .text._ZN2at6native18elementwise_kernelILi128ELi4EZNS0_22gpu_kernel_impl_nocastIZZZNS0_15cos_kernel_cudaERNS_18TensorIteratorBaseEENKUlvE0_clEvENKUlvE2_clEvEUlN3c108BFloat16EE_EEvS4_RKT_EUliE_EEviT1_ --------------------------
	.section	.text._ZN2at6native18elementwise_kernelILi128ELi4EZNS0_22gpu_kernel_impl_nocastIZZZNS0_15cos_kernel_cudaERNS_18TensorIteratorBaseEENKUlvE0_clEvENKUlvE2_clEvEUlN3c108BFloat16EE_EEvS4_RKT_EUliE_EEviT1_,"ax",@progbits
	.align	128
        .global         _ZN2at6native18elementwise_kernelILi128ELi4EZNS0_22gpu_kernel_impl_nocastIZZZNS0_15cos_kernel_cudaERNS_18TensorIteratorBaseEENKUlvE0_clEvENKUlvE2_clEvEUlN3c108BFloat16EE_EEvS4_RKT_EUliE_EEviT1_
        .type           _ZN2at6native18elementwise_kernelILi128ELi4EZNS0_22gpu_kernel_impl_nocastIZZZNS0_15cos_kernel_cudaERNS_18TensorIteratorBaseEENKUlvE0_clEvENKUlvE2_clEvEUlN3c108BFloat16EE_EEvS4_RKT_EUliE_EEviT1_,@function
        .size           _ZN2at6native18elementwise_kernelILi128ELi4EZNS0_22gpu_kernel_impl_nocastIZZZNS0_15cos_kernel_cudaERNS_18TensorIteratorBaseEENKUlvE0_clEvENKUlvE2_clEvEUlN3c108BFloat16EE_EEvS4_RKT_EUliE_EEviT1_,(.L_x_2790 - _ZN2at6native18elementwise_kernelILi128ELi4EZNS0_22gpu_kernel_impl_nocastIZZZNS0_15cos_kernel_cudaERNS_18TensorIteratorBaseEENKUlvE0_clEvENKUlvE2_clEvEUlN3c108BFloat16EE_EEvS4_RKT_EUliE_EEviT1_)
        .other          _ZN2at6native18elementwise_kernelILi128ELi4EZNS0_22gpu_kernel_impl_nocastIZZZNS0_15cos_kernel_cudaERNS_18TensorIteratorBaseEENKUlvE0_clEvENKUlvE2_clEvEUlN3c108BFloat16EE_EEvS4_RKT_EUliE_EEviT1_,@"STO_CUDA_ENTRY STV_DEFAULT"
_ZN2at6native18elementwise_kernelILi128ELi4EZNS0_22gpu_kernel_impl_nocastIZZZNS0_15cos_kernel_cudaERNS_18TensorIteratorBaseEENKUlvE0_clEvENKUlvE2_clEvEUlN3c108BFloat16EE_EEvS4_RKT_EUliE_EEviT1_:
.text._ZN2at6native18elementwise_kernelILi128ELi4EZNS0_22gpu_kernel_impl_nocastIZZZNS0_15cos_kernel_cudaERNS_18TensorIteratorBaseEENKUlvE0_clEvENKUlvE2_clEvEUlN3c108BFloat16EE_EEvS4_RKT_EUliE_EEviT1_:
[----:B------:R-:W-:Y:S08]  /*0000*/  LDC R1, c[0x0][0x37c] ;  /* 0x0000df00ff017b82 */ /* 0x000ff00000000800 */
[----:B------:R-:W0:Y:S01]  /*0010*/  LDC R2, c[0x0][0x388] ;  /* 0x0000e200ff027b82 */ /* 0x000e220000000800 */
[----:B------:R-:W1:Y:S01]  /*0020*/  S2R R3, SR_TID.X ;  /* 0x0000000000037919 */ /* 0x000e620000002100 */
[----:B------:R-:W2:Y:S06]  /*0030*/  LDCU.64 UR6, c[0x0][0x358] ;  /* 0x00006b00ff0677ac */ /* 0x000eac0008000a00 */
[----:B------:R-:W3:Y:S01]  /*0040*/  S2UR UR4, SR_CTAID.X ;  /* 0x00000000000479c3 */ /* 0x000ee20000002500 */
[----:B0-----:R-:W-:Y:S01]  /*0050*/  ISETP.NE.AND P0, PT, R2, RZ, PT ;  /* 0x000000ff0200720c */ /* 0x001fe20003f05270 */
[----:B---3--:R-:W-:-:S06]  /*0060*/  USHF.L.U32 UR4, UR4, 0x9, URZ ;  /* 0x0000000904047899 */ /* 0x008fcc00080006ff */
[----:B-1----:R-:W-:-:S06]  /*0070*/  LOP3.LUT R3, R3, UR4, RZ, 0xfc, !PT ;  /* 0x0000000403037c12 */ /* 0x002fcc000f8efcff */
[----:B--2---:R-:W-:Y:S05]  /*0080*/  @P0 BRA `(.L_x_568) ;  /* 0x0000000000d00947 */ /* 0x004fea0003800000 */
[----:B------:R-:W0:Y:S01]  /*0090*/  LDCU UR4, c[0x0][0x380] ;  /* 0x00007000ff0477ac */ /* 0x000e220008000800 */
[----:B------:R-:W-:Y:S04]  /*00a0*/  BSSY.RECONVERGENT B0, `(.L_x_569) ;  /* 0x0000026000007945 */ /* 0x000fe80003800200 */
[----:B------:R-:W-:Y:S01]  /*00b0*/  BSSY.RELIABLE B1, `(.L_x_570) ;  /* 0x000001b000017945 */ /* 0x000fe20003800100 */
[----:B0-----:R-:W-:-:S13]  /*00c0*/  ISETP.GE.AND P0, PT, R3, UR4, PT ;  /* 0x0000000403007c0c */ /* 0x001fda000bf06270 */
[----:B------:R-:W-:Y:S05]  /*00d0*/  @P0 BRA `(.L_x_571) ;  /* 0x0000000000540947 */ /* 0x000fea0003800000 */
[----:B------:R-:W0:Y:S02]  /*00e0*/  LDC.64 R4, c[0x0][0x588] ;  /* 0x00016200ff047b82 */ /* 0x000e240000000a00 */
[----:B0-----:R-:W2:Y:S06]  /*00f0*/  LDG.E.U16 R4, desc[UR6][R4.64] ;  /* 0x0000000604047981 */ /* 0x001eac000c1e1500 */
[----:B------:R-:W0:Y:S01]  /*0100*/  LDC.64 R6, c[0x0][0x580] ;  /* 0x00016000ff067b82 */ /* 0x000e220000000a00 */
[----:B------:R-:W-:-:S04]  /*0110*/  IADD3 R3, PT, PT, R3, 0x80, RZ ;  /* 0x0000008003037810 */ /* 0x000fc80007ffe0ff */
[----:B------:R-:W-:-:S13]  /*0120*/  ISETP.GE.AND P0, PT, R3, UR4, PT ;  /* 0x0000000403007c0c */ /* 0x000fda000bf06270 */
[----:B------:R-:W-:Y:S05]  /*0130*/  @P0 BREAK.RELIABLE B1 ;  /* 0x0000000000010942 */ /* 0x000fea0003800100 */
[----:B--2---:R-:W-:-:S05]  /*0140*/  SHF.L.U32 R0, R4, 0x10, RZ ;  /* 0x0000001004007819 */ /* 0x004fca00000006ff */
[----:B------:R-:W-:-:S04]  /*0150*/  FMUL.RZ R2, R0, 0.15915493667125701904 ;  /* 0x3e22f98300027820 */ /* 0x000fc8000040c000 */
[----:B------:R-:W1:Y:S02]  /*0160*/  MUFU.COS R0, R2 ;  /* 0x0000000200007308 */ /* 0x000e640000000000 */
[----:B-1----:R-:W-:-:S05]  /*0170*/  F2FP.BF16.F32.PACK_AB R0, RZ, R0 ;  /* 0x00000000ff00723e */ /* 0x002fca00000010ff */
[----:B0-----:R0:W-:Y:S01]  /*0180*/  STG.E.U16 desc[UR6][R6.64], R0 ;  /* 0x0000000006007986 */ /* 0x0011e2000c101506 */
[----:B------:R-:W-:Y:S05]  /*0190*/  @P0 BRA `(.L_x_572) ;  /* 0x0000000000580947 */ /* 0x000fea0003800000 */
[----:B------:R-:W1:Y:S02]  /*01a0*/  LDC.64 R4, c[0x0][0x588] ;  /* 0x00016200ff047b82 */ /* 0x000e640000000a00 */
[----:B-1----:R-:W2:Y:S06]  /*01b0*/  LDG.E.U16 R4, desc[UR6][R4.64] ;  /* 0x0000000604047981 */ /* 0x002eac000c1e1500 */
[----:B0-----:R-:W0:Y:S01]  /*01c0*/  LDC.64 R6, c[0x0][0x580] ;  /* 0x00016000ff067b82 */ /* 0x001e220000000a00 */
[----:B------:R-:W-:Y:S02]  /*01d0*/  IADD3 R3, PT, PT, R3, 0x80, RZ ;  /* 0x0000008003037810 */ /* 0x000fe40007ffe0ff */
[----:B--2---:R-:W-:-:S05]  /*01e0*/  SHF.L.U32 R0, R4, 0x10, RZ ;  /* 0x0000001004007819 */ /* 0x004fca00000006ff */
[----:B------:R-:W-:-:S04]  /*01f0*/  FMUL.RZ R2, R0, 0.15915493667125701904 ;  /* 0x3e22f98300027820 */ /* 0x000fc8000040c000 */
[----:B------:R-:W1:Y:S02]  /*0200*/  MUFU.COS R0, R2 ;  /* 0x0000000200007308 */ /* 0x000e640000000000 */
[----:B-1----:R-:W-:-:S05]  /*0210*/  F2FP.BF16.F32.PACK_AB R0, RZ, R0 ;  /* 0x00000000ff00723e */ /* 0x002fca00000010ff */
[----:B0-----:R0:W-:Y:S02]  /*0220*/  STG.E.U16 desc[UR6][R6.64], R0 ;  /* 0x0000000006007986 */ /* 0x0011e4000c101506 */
.L_x_571:
[----:B------:R-:W-:-:S13]  /*0230*/  ISETP.GE.AND P0, PT, R3, UR4, PT ;  /* 0x0000000403007c0c */ /* 0x000fda000bf06270 */
[----:B------:R-:W-:Y:S05]  /*0240*/  @P0 BREAK.RELIABLE B1 ;  /* 0x0000000000010942 */ /* 0x000fea0003800100 */
[----:B------:R-:W-:Y:S05]  /*0250*/  @P0 BRA `(.L_x_572) ;  /* 0x0000000000280947 */ /* 0x000fea0003800000 */
[----:B------:R-:W-:Y:S05]  /*0260*/  BSYNC.RELIABLE B1 ;  /* 0x0000000000017941 */ /* 0x000fea0003800100 */
.L_x_570:
        /* <DEDUP_REMOVED lines=9> */
.L_x_572:
[----:B------:R-:W-:Y:S05]  /*0300*/  BSYNC.RECONVERGENT B0 ;  /* 0x0000000000007941 */ /* 0x000fea0003800200 */
.L_x_569:
[----:B------:R-:W-:Y:S05]  /*0310*/  WARPSYNC.ALL ;  /* 0x0000000000007948 */ /* 0x000fea0003800000 */
[----:B------:R-:W-:-:S13]  /*0320*/  ISETP.GE.AND P0, PT, R3, UR4, PT ;  /* 0x0000000403007c0c */ /* 0x000fda000bf06270 */
[----:B------:R-:W-:Y:S05]  /*0330*/  @P0 EXIT ;  /* 0x000000000000094d */ /* 0x000fea0003800000 */
[----:B------:R-:W2:Y:S02]  /*0340*/  LDC.64 R2, c[0x0][0x588] ;  /* 0x00016200ff027b82 */ /* 0x000ea40000000a00 */
[----:B--2---:R-:W0:Y:S06]  /*0350*/  LDG.E.U16 R2, desc[UR6][R2.64] ;  /* 0x0000000602027981 */ /* 0x004e2c000c1e1500 */
[----:B------:R-:W2:Y:S01]  /*0360*/  LDC.64 R4, c[0x0][0x580] ;  /* 0x00016000ff047b82 */ /* 0x000ea20000000a00 */
[----:B01----:R-:W-:-:S05]  /*0370*/  SHF.L.U32 R0, R2, 0x10, RZ ;  /* 0x0000001002007819 */ /* 0x003fca00000006ff */
[----:B------:R-:W-:-:S04]  /*0380*/  FMUL.RZ R6, R0, 0.15915493667125701904 ;  /* 0x3e22f98300067820 */ /* 0x000fc8000040c000 */
[----:B------:R-:W0:Y:S02]  /*0390*/  MUFU.COS R0, R6 ;  /* 0x0000000600007308 */ /* 0x000e240000000000 */
[----:B0-----:R-:W-:-:S05]  /*03a0*/  F2FP.BF16.F32.PACK_AB R0, RZ, R0 ;  /* 0x00000000ff00723e */ /* 0x001fca00000010ff */
[----:B--2---:R-:W-:Y:S01]  /*03b0*/  STG.E.U16 desc[UR6][R4.64], R0 ;  /* 0x0000000004007986 */ /* 0x004fe2000c101506 */
[----:B------:R-:W-:Y:S05]  /*03c0*/  EXIT ;  /* 0x000000000000794d */ /* 0x000fea0003800000 */
.L_x_568:
[----:B------:R-:W0:Y:S01]  /*03d0*/  LDCU UR4, c[0x0][0x380] ;  /* 0x00007000ff0477ac */ /* 0x000e220008000800 */
[----:B------:R-:W-:Y:S01]  /*03e0*/  IADD3 R2, PT, PT, R2, -0x1, RZ ;  /* 0xffffffff02027810 */ /* 0x000fe20007ffe0ff */
[----:B------:R-:W-:Y:S04]  /*03f0*/  BSSY.RECONVERGENT B0, `(.L_x_573) ;  /* 0x00003af000007945 */ /* 0x000fe80003800200 */
[----:B------:R-:W-:Y:S01]  /*0400*/  BSSY.RELIABLE B1, `(.L_x_574) ;  /* 0x0000277000017945 */ /* 0x000fe20003800100 */
[----:B------:R-:W-:-:S04]  /*0410*/  VIMNMX.U32 R0, PT, PT, R2, 0x18, PT ;  /* 0x0000001802007848 */ /* 0x000fc80003fe0000 */
[----:B------:R-:W-:Y:S02]  /*0420*/  IADD3 R0, PT, PT, R0, 0x1, RZ ;  /* 0x0000000100007810 */ /* 0x000fe40007ffe0ff */
[----:B0-----:R-:W-:-:S13]  /*0430*/  ISETP.GE.AND P0, PT, R3, UR4, PT ;  /* 0x0000000403007c0c */ /* 0x001fda000bf06270 */
[----:B------:R-:W-:Y:S05]  /*0440*/  @P0 BRA `(.L_x_575) ;  /* 0x0000002400bc0947 */ /* 0x000fea0003800000 */
[----:B------:R-:W0:Y:S01]  /*0450*/  LDCU.64 UR8, c[0x0][0x390] ;  /* 0x00007200ff0877ac */ /* 0x000e220008000a00 */
[----:B------:R-:W-:Y:S01]  /*0460*/  MOV R5, R3 ;  /* 0x0000000300057202 */ /* 0x000fe20000000f00 */
[----:B------:R-:W-:Y:S01]  /*0470*/  IMAD.MOV.U32 R4, RZ, RZ, RZ ;  /* 0x000000ffff047224 */ /* 0x000fe200078e00ff */
[----:B------:R-:W-:Y:S01]  /*0480*/  ISETP.NE.AND P0, PT, R2, RZ, PT ;  /* 0x000000ff0200720c */ /* 0x000fe20003f05270 */
[----:B------:R-:W1:Y:S01]  /*0490*/  LDCU UR5, c[0x0][0x38c] ;  /* 0x00007180ff0577ac */ /* 0x000e620008000800 */
[----:B------:R-:W2:Y:S01]  /*04a0*/  LDCU.64 UR10, c[0x0][0x4b8] ;  /* 0x00009700ff0a77ac */ /* 0x000ea20008000a00 */
[----:B0-----:R-:W-:-:S05]  /*04b0*/  IMAD.HI.U32 R6, R3, UR8, R4 ;  /* 0x0000000803067c27 */ /* 0x001fca000f8e0004 */
[----:B------:R-:W-:-:S04]  /*04c0*/  SHF.R.U32.HI R7, RZ, UR9, R6 ;  /* 0x00000009ff077c19 */ /* 0x000fc80008011606 */
[----:B------:R-:W-:-:S05]  /*04d0*/  IADD3 R4, PT, PT, -R7, RZ, RZ ;  /* 0x000000ff07047210 */ /* 0x000fca0007ffe1ff */
[----:B-1----:R-:W-:-:S04]  /*04e0*/  IMAD R4, R4, UR5, R3 ;  /* 0x0000000504047c24 */ /* 0x002fc8000f8e0203 */
[C---:B--2---:R-:W-:Y:S02]  /*04f0*/  IMAD R5, R4.reuse, UR10, RZ ;  /* 0x0000000a04057c24 */ /* 0x044fe4000f8e02ff */
[----:B------:R-:W-:Y:S01]  /*0500*/  IMAD R4, R4, UR11, RZ ;  /* 0x0000000b04047c24 */ /* 0x000fe2000f8e02ff */
[----:B------:R-:W-:Y:S06]  /*0510*/  @!P0 BRA `(.L_x_576) ;  /* 0x0000001000748947 */ /* 0x000fec0003800000 */
[----:B------:R-:W0:Y:S01]  /*0520*/  LDCU.64 UR8, c[0x0][0x398] ;  /* 0x00007300ff0877ac */ /* 0x000e220008000a00 */
[----:B------:R-:W-:Y:S01]  /*0530*/  HFMA2 R6, -RZ, RZ, 0, 0 ;  /* 0x00000000ff067431 */ /* 0x000fe200000001ff */
[----:B------:R-:W-:Y:S01]  /*0540*/  ISETP.NE.AND P0, PT, R0, 0x2, PT ;  /* 0x000000020000780c */ /* 0x000fe20003f05270 */
[----:B------:R-:W1:Y:S01]  /*0550*/  LDCU UR5, c[0x0][0x3a0] ;  /* 0x00007400ff0577ac */ /* 0x000e620008000800 */
[----:B------:R-:W2:Y:S02]  /*0560*/  LDCU.64 UR10, c[0x0][0x4c0] ;  /* 0x00009800ff0a77ac */ /* 0x000ea40008000a00 */
[----:B0-----:R-:W-:-:S05]  /*0570*/  IMAD.HI.U32 R8, R7, UR9, R6 ;  /* 0x0000000907087c27 */ /* 0x001fca000f8e0006 */
[----:B-1----:R-:W-:-:S04]  /*0580*/  SHF.R.U32.HI R9, RZ, UR5, R8 ;  /* 0x00000005ff097c19 */ /* 0x002fc80008011608 */
[----:B------:R-:W-:-:S05]  /*0590*/  IADD3 R6, PT, PT, -R9, RZ, RZ ;  /* 0x000000ff09067210 */ /* 0x000fca0007ffe1ff */
[----:B------:R-:W-:-:S04]  /*05a0*/  IMAD R6, R6, UR8, R7 ;  /* 0x0000000806067c24 */ /* 0x000fc8000f8e0207 */
[C---:B--2---:R-:W-:Y:S02]  /*05b0*/  IMAD R5, R6.reuse, UR10, R5 ;  /* 0x0000000a06057c24 */ /* 0x044fe4000f8e0205 */
[----:B------:R-:W-:Y:S01]  /*05c0*/  IMAD R4, R6, UR11, R4 ;  /* 0x0000000b06047c24 */ /* 0x000fe2000f8e0204 */
[----:B------:R-:W-:Y:S06]  /*05d0*/  @!P0 BRA `(.L_x_576) ;  /* 0x0000001000448947 */ /* 0x000fec0003800000 */
[----:B------:R-:W0:Y:S01]  /*05e0*/  LDCU.64 UR8, c[0x0][0x3a8] ;  /* 0x00007500ff0877ac */ /* 0x000e220008000a00 */
[----:B------:R-:W-:Y:S02]  /*05f0*/  MOV R8, RZ ;  /* 0x000000ff00087202 */ /* 0x000fe40000000f00 */
[----:B------:R-:W-:Y:S01]  /*0600*/  ISETP.NE.AND P0, PT, R0, 0x3, PT ;  /* 0x000000030000780c */ /* 0x000fe20003f05270 */
[----:B------:R-:W1:Y:S01]  /*0610*/  LDCU UR5, c[0x0][0x3a4] ;  /* 0x00007480ff0577ac */ /* 0x000e620008000800 */
[----:B------:R-:W2:Y:S01]  /*0620*/  LDCU.64 UR10, c[0x0][0x4c8] ;  /* 0x00009900ff0a77ac */ /* 0x000ea20008000a00 */
[----:B0-----:R-:W-:-:S05]  /*0630*/  IMAD.HI.U32 R6, R9, UR8, R8 ;  /* 0x0000000809067c27 */ /* 0x001fca000f8e0008 */
[----:B------:R-:W-:-:S04]  /*0640*/  SHF.R.U32.HI R7, RZ, UR9, R6 ;  /* 0x00000009ff077c19 */ /* 0x000fc80008011606 */
[----:B------:R-:W-:-:S05]  /*0650*/  IADD3 R8, PT, PT, -R7, RZ, RZ ;  /* 0x000000ff07087210 */ /* 0x000fca0007ffe1ff */
[----:B-1----:R-:W-:-:S04]  /*0660*/  IMAD R8, R8, UR5, R9 ;  /* 0x0000000508087c24 */ /* 0x002fc8000f8e0209 */
        /* <DEDUP_REMOVED lines=16> */
[----:B------:R-:W-:Y:S01]  /*0770*/  HFMA2 R8, -RZ, RZ, 0, 0 ;  /* 0x00000000ff087431 */ /* 0x000fe200000001ff */
[----:B------:R-:W-:Y:S01]  /*0780*/  ISETP.NE.AND P0, PT, R0, 0x5, PT ;  /* 0x000000050000780c */ /* 0x000fe20003f05270 */
[----:B------:R-:W1:Y:S01]  /*0790*/  LDCU UR5, c[0x0][0x3bc] ;  /* 0x00007780ff0577ac */ /* 0x000e620008000800 */
[----:B------:R-:W2:Y:S02]  /*07a0*/  LDCU.64 UR10, c[0x0][0x4d8] ;  /* 0x00009b00ff0a77ac */ /* 0x000ea40008000a00 */
[----:B0-----:R-:W-:-:S05]  /*07b0*/  IMAD.HI.U32 R6, R9, UR8, R8 ;  /* 0x0000000809067c27 */ /* 0x001fca000f8e0008 */
[----:B------:R-:W-:-:S05]  /*07c0*/  SHF.R.U32.HI R7, RZ, UR9, R6 ;  /* 0x00000009ff077c19 */ /* 0x000fca0008011606 */
[----:B------:R-:W-:-:S04]  /*07d0*/  IMAD.MOV R8, RZ, RZ, -R7 ;  /* 0x000000ffff087224 */ /* 0x000fc800078e0a07 */
        /* <DEDUP_REMOVED lines=58> */
[----:B-1----:R-:W-:-:S05]  /*0b80*/  SHF.R.U32.HI R9, RZ, UR5, R8 ;  /* 0x00000005ff097c19 */ /* 0x002fca0008011608 */
[----:B------:R-:W-:-:S04]  /*0b90*/  IMAD.MOV R6, RZ, RZ, -R9 ;  /* 0x000000ffff067224 */ /* 0x000fc800078e0a09 */
        /* <DEDUP_REMOVED lines=160> */
[----:B------:R-:W-:Y:S01]  /*15a0*/  ISETP.NE.AND P0, PT, R0, 0x18, PT ;  /* 0x000000180000780c */ /* 0x000fe20003f05270 */
[----:B------:R-:W0:Y:S01]  /*15b0*/  LDCU.64 UR8, c[0x0][0x4a0] ;  /* 0x00009400ff0877ac */ /* 0x000e220008000a00 */
[----:B------:R-:W-:Y:S01]  /*15c0*/  MOV R6, RZ ;  /* 0x000000ff00067202 */ /* 0x000fe20000000f00 */
[----:B------:R-:W1:Y:S01]  /*15d0*/  LDCU UR5, c[0x0][0x4a8] ;  /* 0x00009500ff0577ac */ /* 0x000e620008000800 */
[----:B------:R-:W2:Y:S09]  /*15e0*/  LDCU.64 UR10, c[0x0][0x570] ;  /* 0x0000ae00ff0a77ac */ /* 0x000eb20008000a00 */
[----:B------:R-:W3:Y:S01]  /*15f0*/  @P0 LDC.64 R14, c[0x0][0x4b0] ;  /* 0x00012c00ff0e0b82 */ /* 0x000ee20000000a00 */
[----:B0-----:R-:W-:-:S07]  /*1600*/  IMAD.HI.U32 R10, R7, UR9, R6 ;  /* 0x00000009070a7c27 */ /* 0x001fce000f8e0006 */
[----:B------:R-:W0:Y:S01]  /*1610*/  @P0 LDC R17, c[0x0][0x4ac] ;  /* 0x00012b00ff110b82 */ /* 0x000e220000000800 */
[----:B-1----:R-:W-:Y:S02]  /*1620*/  SHF.R.U32.HI R11, RZ, UR5, R10 ;  /* 0x00000005ff0b7c19 */ /* 0x002fe4000801160a */
[----:B------:R-:W-:Y:S02]  /*1630*/  @P0 MOV R10, RZ ;  /* 0x000000ff000a0202 */ /* 0x000fe40000000f00 */
[----:B------:R-:W-:-:S03]  /*1640*/  IADD3 R13, PT, PT, -R11, RZ, RZ ;  /* 0x000000ff0b0d7210 */ /* 0x000fc60007ffe1ff */
[----:B------:R-:W1:Y:S01]  /*1650*/  @P0 LDC.64 R8, c[0x0][0x578] ;  /* 0x00015e00ff080b82 */ /* 0x000e620000000a00 */
[----:B---3--:R-:W-:-:S05]  /*1660*/  @P0 IMAD.HI.U32 R6, R11, R14, R10 ;  /* 0x0000000e0b060227 */ /* 0x008fca00078e000a */
[----:B------:R-:W-:Y:S01]  /*1670*/  @P0 SHF.R.U32.HI R10, RZ, R15, R6 ;  /* 0x0000000fff0a0219 */ /* 0x000fe20000011606 */
[----:B------:R-:W-:-:S04]  /*1680*/  IMAD R6, R13, UR8, R7 ;  /* 0x000000080d067c24 */ /* 0x000fc8000f8e0207 */
[----:B------:R-:W-:Y:S02]  /*1690*/  @P0 IMAD.MOV R10, RZ, RZ, -R10 ;  /* 0x000000ffff0a0224 */ /* 0x000fe400078e0a0a */
[----:B--2---:R-:W-:Y:S02]  /*16a0*/  IMAD R5, R6, UR10, R5 ;  /* 0x0000000a06057c24 */ /* 0x004fe4000f8e0205 */
[----:B0-----:R-:W-:Y:S02]  /*16b0*/  @P0 IMAD R10, R10, R17, R11 ;  /* 0x000000110a0a0224 */ /* 0x001fe400078e020b */
[----:B------:R-:W-:Y:S02]  /*16c0*/  IMAD R4, R6, UR11, R4 ;  /* 0x0000000b06047c24 */ /* 0x000fe4000f8e0204 */
[C---:B-1----:R-:W-:Y:S02]  /*16d0*/  @P0 IMAD R5, R10.reuse, R8, R5 ;  /* 0x000000080a050224 */ /* 0x042fe400078e0205 */
[----:B------:R-:W-:-:S07]  /*16e0*/  @P0 IMAD R4, R10, R9, R4 ;  /* 0x000000090a040224 */ /* 0x000fce00078e0204 */
.L_x_576:
[----:B------:R-:W0:Y:S02]  /*16f0*/  LDCU.128 UR8, c[0x0][0x580] ;  /* 0x0000b000ff0877ac */ /* 0x000e240008000c00 */
[----:B0-----:R-:W-:-:S04]  /*1700*/  IADD3 R6, P0, PT, R4, UR10, RZ ;  /* 0x0000000a04067c10 */ /* 0x001fc8000ff1e0ff */
[----:B------:R-:W-:-:S05]  /*1710*/  IADD3.X R7, PT, PT, RZ, UR11, RZ, P0, !PT ;  /* 0x0000000bff077c10 */ /* 0x000fca00087fe4ff */
[----:B------:R-:W2:Y:S01]  /*1720*/  LDG.E.U16 R6, desc[UR6][R6.64] ;  /* 0x0000000606067981 */ /* 0x000ea2000c1e1500 */
[----:B------:R-:W-:Y:S02]  /*1730*/  IADD3 R3, PT, PT, R3, 0x80, RZ ;  /* 0x0000008003037810 */ /* 0x000fe40007ffe0ff */
[----:B--2---:R-:W-:-:S05]  /*1740*/  SHF.L.U32 R4, R6, 0x10, RZ ;  /* 0x0000001006047819 */ /* 0x004fca00000006ff */
[----:B------:R-:W-:Y:S01]  /*1750*/  FMUL.RZ R9, R4, 0.15915493667125701904 ;  /* 0x3e22f98304097820 */ /* 0x000fe2000040c000 */
[----:B------:R-:W-:-:S03]  /*1760*/  IADD3 R4, P0, PT, R5, UR8, RZ ;  /* 0x0000000805047c10 */ /* 0x000fc6000ff1e0ff */
[----:B------:R-:W0:Y:S01]  /*1770*/  MUFU.COS R8, R9 ;  /* 0x0000000900087308 */ /* 0x000e220000000000 */
[----:B------:R-:W-:Y:S02]  /*1780*/  IADD3.X R5, PT, PT, RZ, UR9, RZ, P0, !PT ;  /* 0x00000009ff057c10 */ /* 0x000fe400087fe4ff */
[----:B------:R-:W-:-:S13]  /*1790*/  ISETP.GE.AND P0, PT, R3, UR4, PT ;  /* 0x0000000403007c0c */ /* 0x000fda000bf06270 */
[----:B------:R-:W-:Y:S05]  /*17a0*/  @P0 BREAK.RELIABLE B1 ;  /* 0x0000000000010942 */ /* 0x000fea0003800100 */
[----:B0-----:R-:W-:-:S05]  /*17b0*/  F2FP.BF16.F32.PACK_AB R8, RZ, R8 ;  /* 0x00000008ff08723e */ /* 0x001fca00000010ff */
[----:B------:R0:W-:Y:S01]  /*17c0*/  STG.E.U16 desc[UR6][R4.64], R8 ;  /* 0x0000000804007986 */ /* 0x0001e2000c101506 */
[----:B------:R-:W-:Y:S05]  /*17d0*/  @P0 BRA `(.L_x_577) ;  /* 0x0000002400c00947 */ /* 0x000fea0003800000 */
[----:B------:R-:W1:Y:S01]  /*17e0*/  LDCU.64 UR8, c[0x0][0x390] ;  /* 0x00007200ff0877ac */ /* 0x000e620008000a00 */
[----:B0-----:R-:W-:Y:S02]  /*17f0*/  MOV R4, RZ ;  /* 0x000000ff00047202 */ /* 0x001fe40000000f00 */
[----:B------:R-:W-:Y:S01]  /*1800*/  MOV R5, R3 ;  /* 0x0000000300057202 */ /* 0x000fe20000000f00 */
[----:B------:R-:W0:Y:S01]  /*1810*/  LDCU UR5, c[0x0][0x38c] ;  /* 0x00007180ff0577ac */ /* 0x000e220008000800 */
[----:B------:R-:W-:Y:S01]  /*1820*/  ISETP.NE.AND P0, PT, R2, RZ, PT ;  /* 0x000000ff0200720c */ /* 0x000fe20003f05270 */
[----:B------:R-:W2:Y:S01]  /*1830*/  LDCU.64 UR10, c[0x0][0x4b8] ;  /* 0x00009700ff0a77ac */ /* 0x000ea20008000a00 */
[----:B-1----:R-:W-:-:S05]  /*1840*/  IMAD.HI.U32 R6, R3, UR8, R4 ;  /* 0x0000000803067c27 */ /* 0x002fca000f8e0004 */
[----:B------:R-:W-:-:S04]  /*1850*/  SHF.R.U32.HI R7, RZ, UR9, R6 ;  /* 0x00000009ff077c19 */ /* 0x000fc80008011606 */
[----:B------:R-:W-:-:S05]  /*1860*/  IADD3 R4, PT, PT, -R7, RZ, RZ ;  /* 0x000000ff07047210 */ /* 0x000fca0007ffe1ff */
[----:B0-----:R-:W-:-:S04]  /*1870*/  IMAD R4, R4, UR5, R3 ;  /* 0x0000000504047c24 */ /* 0x001fc8000f8e0203 */
        /* <DEDUP_REMOVED lines=16> */
[----:B------:R-:W-:Y:S01]  /*1980*/  IMAD.MOV.U32 R8, RZ, RZ, RZ ;  /* 0x000000ffff087224 */ /* 0x000fe200078e00ff */
        /* <DEDUP_REMOVED lines=264> */
[----:B------:R-:W-:-:S03]  /*2a10*/  IMAD R6, R13, UR8, R7 ;  /* 0x000000080d067c24 */ /* 0x000fc6000f8e0207 */
[----:B------:R-:W-:Y:S01]  /*2a20*/  @P0 IADD3 R10, PT, PT, -R10, RZ, RZ ;  /* 0x000000ff0a0a0210 */ /* 0x000fe20007ffe1ff */
[C---:B--2---:R-:W-:Y:S02]  /*2a30*/  IMAD R5, R6.reuse, UR10, R5 ;  /* 0x0000000a06057c24 */ /* 0x044fe4000f8e0205 */
[----:B------:R-:W-:Y:S02]  /*2a40*/  IMAD R4, R6, UR11, R4 ;  /* 0x0000000b06047c24 */ /* 0x000fe4000f8e0204 */
[----:B0-----:R-:W-:-:S04]  /*2a50*/  @P0 IMAD R10, R17, R10, R11 ;  /* 0x0000000a110a0224 */ /* 0x001fc800078e020b */
[C---:B-1----:R-:W-:Y:S02]  /*2a60*/  @P0 IMAD R5, R10.reuse, R8, R5 ;  /* 0x000000080a050224 */ /* 0x042fe400078e0205 */
[----:B------:R-:W-:-:S07]  /*2a70*/  @P0 IMAD R4, R10, R9, R4 ;  /* 0x000000090a040224 */ /* 0x000fce00078e0204 */
.L_x_578:
        /* <DEDUP_REMOVED lines=10> */
[----:B0-----:R-:W-:-:S05]  /*2b20*/  F2FP.BF16.F32.PACK_AB R8, RZ, R8 ;  /* 0x00000008ff08723e */ /* 0x001fca00000010ff */
[----:B------:R0:W-:Y:S02]  /*2b30*/  STG.E.U16 desc[UR6][R4.64], R8 ;  /* 0x0000000804007986 */ /* 0x0001e4000c101506 */
.L_x_575:
[----:B------:R-:W-:-:S13]  /*2b40*/  ISETP.GE.AND P0, PT, R3, UR4, PT ;  /* 0x0000000403007c0c */ /* 0x000fda000bf06270 */
[----:B------:R-:W-:Y:S05]  /*2b50*/  @P0 BREAK.RELIABLE B1 ;  /* 0x0000000000010942 */ /* 0x000fea0003800100 */
[----:B------:R-:W-:Y:S05]  /*2b60*/  @P0 BRA `(.L_x_577) ;  /* 0x0000001000dc0947 */ /* 0x000fea0003800000 */
[----:B------:R-:W-:Y:S05]  /*2b70*/  BSYNC.RELIABLE B1 ;  /* 0x0000000000017941 */ /* 0x000fea0003800100 */
.L_x_574:
[----:B------:R-:W1:Y:S01]  /*2b80*/  LDCU.64 UR8, c[0x0][0x390] ;  /* 0x00007200ff0877ac */ /* 0x000e620008000a00 */
[----:B0-----:R-:W-:Y:S01]  /*2b90*/  MOV R5, R3 ;  /* 0x0000000300057202 */ /* 0x001fe20000000f00 */
[----:B------:R-:W-:Y:S01]  /*2ba0*/  IMAD.MOV.U32 R4, RZ, RZ, RZ ;  /* 0x000000ffff047224 */ /* 0x000fe200078e00ff */
[----:B------:R-:W-:Y:S01]  /*2bb0*/  ISETP.NE.AND P0, PT, R2, RZ, PT ;  /* 0x000000ff0200720c */ /* 0x000fe20003f05270 */
[----:B------:R-:W0:Y:S01]  /*2bc0*/  LDCU UR5, c[0x0][0x38c] ;  /* 0x00007180ff0577ac */ /* 0x000e220008000800 */
        /* <DEDUP_REMOVED lines=274> */
[----:B------:R-:W-:Y:S01]  /*3cf0*/  HFMA2 R6, -RZ, RZ, 0, 0 ;  /* 0x00000000ff067431 */ /* 0x000fe200000001ff */
        /* <DEDUP_REMOVED lines=18> */
.L_x_579:
[----:B------:R-:W0:Y:S02]  /*3e20*/  LDCU.128 UR8, c[0x0][0x580] ;  /* 0x0000b000ff0877ac */ /* 0x000e240008000c00 */
[----:B0-----:R-:W-:-:S04]  /*3e30*/  IADD3 R6, P0, PT, R4, UR10, RZ ;  /* 0x0000000a04067c10 */ /* 0x001fc8000ff1e0ff */
[----:B------:R-:W-:-:S05]  /*3e40*/  IADD3.X R7, PT, PT, RZ, UR11, RZ, P0, !PT ;  /* 0x0000000bff077c10 */ /* 0x000fca00087fe4ff */
[----:B------:R-:W2:Y:S01]  /*3e50*/  LDG.E.U16 R6, desc[UR6][R6.64] ;  /* 0x0000000606067981 */ /* 0x000ea2000c1e1500 */
[----:B------:R-:W-:Y:S01]  /*3e60*/  VIADD R3, R3, 0x80 ;  /* 0x0000008003037836 */ /* 0x000fe20000000000 */
[----:B--2---:R-:W-:-:S05]  /*3e70*/  SHF.L.U32 R4, R6, 0x10, RZ ;  /* 0x0000001006047819 */ /* 0x004fca00000006ff */
[----:B------:R-:W-:Y:S01]  /*3e80*/  FMUL.RZ R9, R4, 0.15915493667125701904 ;  /* 0x3e22f98304097820 */ /* 0x000fe2000040c000 */
[----:B------:R-:W-:-:S03]  /*3e90*/  IADD3 R4, P0, PT, R5, UR8, RZ ;  /* 0x0000000805047c10 */ /* 0x000fc6000ff1e0ff */
[----:B------:R-:W0:Y:S01]  /*3ea0*/  MUFU.COS R8, R9 ;  /* 0x0000000900087308 */ /* 0x000e220000000000 */
[----:B------:R-:W-:Y:S02]  /*3eb0*/  IADD3.X R5, PT, PT, RZ, UR9, RZ, P0, !PT ;  /* 0x00000009ff057c10 */ /* 0x000fe400087fe4ff */
[----:B0-----:R-:W-:-:S05]  /*3ec0*/  F2FP.BF16.F32.PACK_AB R8, RZ, R8 ;  /* 0x00000008ff08723e */ /* 0x001fca00000010ff */
[----:B------:R1:W-:Y:S02]  /*3ed0*/  STG.E.U16 desc[UR6][R4.64], R8 ;  /* 0x0000000804007986 */ /* 0x0003e4000c101506 */
.L_x_577:
[----:B------:R-:W-:Y:S05]  /*3ee0*/  BSYNC.RECONVERGENT B0 ;  /* 0x0000000000007941 */ /* 0x000fea0003800200 */
.L_x_573:
[----:B------:R-:W-:Y:S05]  /*3ef0*/  WARPSYNC.ALL ;  /* 0x0000000000007948 */ /* 0x000fea0003800000 */
[----:B------:R-:W-:-:S13]  /*3f00*/  ISETP.GE.AND P0, PT, R3, UR4, PT ;  /* 0x0000000403007c0c */ /* 0x000fda000bf06270 */
[----:B------:R-:W-:Y:S05]  /*3f10*/  @P0 EXIT ;  /* 0x000000000000094d */ /* 0x000fea0003800000 */
[----:B------:R-:W2:Y:S01]  /*3f20*/  LDCU.64 UR4, c[0x0][0x390] ;  /* 0x00007200ff0477ac */ /* 0x000ea20008000a00 */
[----:B01----:R-:W-:Y:S01]  /*3f30*/  HFMA2 R4, -RZ, RZ, 0, 0 ;  /* 0x00000000ff047431 */ /* 0x003fe200000001ff */
[----:B------:R-:W-:Y:S01]  /*3f40*/  MOV R5, R3 ;  /* 0x0000000300057202 */ /* 0x000fe20000000f00 */
[----:B------:R-:W0:Y:S01]  /*3f50*/  LDCU UR8, c[0x0][0x38c] ;  /* 0x00007180ff0877ac */ /* 0x000e220008000800 */
[----:B------:R-:W-:Y:S01]  /*3f60*/  ISETP.NE.AND P0, PT, R2, RZ, PT ;  /* 0x000000ff0200720c */ /* 0x000fe20003f05270 */
[----:B------:R-:W1:Y:S01]  /*3f70*/  LDCU.64 UR10, c[0x0][0x4b8] ;  /* 0x00009700ff0a77ac */ /* 0x000e620008000a00 */
[----:B--2---:R-:W-:-:S05]  /*3f80*/  IMAD.HI.U32 R4, R3, UR4, R4 ;  /* 0x0000000403047c27 */ /* 0x004fca000f8e0004 */
[----:B------:R-:W-:-:S04]  /*3f90*/  SHF.R.U32.HI R5, RZ, UR5, R4 ;  /* 0x00000005ff057c19 */ /* 0x000fc80008011604 */
[----:B------:R-:W-:-:S05]  /*3fa0*/  IADD3 R6, PT, PT, -R5, RZ, RZ ;  /* 0x000000ff05067210 */ /* 0x000fca0007ffe1ff */
[----:B0-----:R-:W-:-:S04]  /*3fb0*/  IMAD R2, R6, UR8, R3 ;  /* 0x0000000806027c24 */ /* 0x001fc8000f8e0203 */
[C---:B-1----:R-:W-:Y:S02]  /*3fc0*/  IMAD R3, R2.reuse, UR10, RZ ;  /* 0x0000000a02037c24 */ /* 0x042fe4000f8e02ff */
[----:B------:R-:W-:Y:S01]  /*3fd0*/  IMAD R2, R2, UR11, RZ ;  /* 0x0000000b02027c24 */ /* 0x000fe2000f8e02ff */
        /* <DEDUP_REMOVED lines=268> */
[----:B------:R-:W1:Y:S10]  /*50a0*/  LDCU UR4, c[0x0][0x4a8] ;  /* 0x00009500ff0477ac */ /* 0x000e740008000800 */
[----:B------:R-:W2:Y:S01]  /*50b0*/  @P0 LDC.64 R8, c[0x0][0x4b0] ;  /* 0x00012c00ff080b82 */ /* 0x000ea20000000a00 */
[----:B0-----:R-:W-:-:S07]  /*50c0*/  IMAD.HI.U32 R6, R5, UR9, R4 ;  /* 0x0000000905067c27 */ /* 0x001fce000f8e0004 */
[----:B------:R-:W0:Y:S01]  /*50d0*/  @P0 LDC R11, c[0x0][0x4ac] ;  /* 0x00012b00ff0b0b82 */ /* 0x000e220000000800 */
[----:B-1----:R-:W-:Y:S01]  /*50e0*/  SHF.R.U32.HI R7, RZ, UR4, R6 ;  /* 0x00000004ff077c19 */ /* 0x002fe20008011606 */
[----:B------:R-:W1:Y:S01]  /*50f0*/  LDCU.64 UR4, c[0x0][0x570] ;  /* 0x0000ae00ff0477ac */ /* 0x000e620008000a00 */
[----:B------:R-:W-:Y:S02]  /*5100*/  @P0 MOV R6, RZ ;  /* 0x000000ff00060202 */ /* 0x000fe40000000f00 */
[----:B------:R-:W-:-:S03]  /*5110*/  IADD3 R4, PT, PT, -R7, RZ, RZ ;  /* 0x000000ff07047210 */ /* 0x000fc60007ffe1ff */
[----:B------:R-:W3:Y:S02]  /*5120*/  @P0 LDC.64 R12, c[0x0][0x578] ;  /* 0x00015e00ff0c0b82 */ /* 0x000ee40000000a00 */
[----:B------:R-:W-:Y:S02]  /*5130*/  IMAD R4, R4, UR8, R5 ;  /* 0x0000000804047c24 */ /* 0x000fe4000f8e0205 */
[----:B--2---:R-:W-:-:S05]  /*5140*/  @P0 IMAD.HI.U32 R0, R7, R8, R6 ;  /* 0x0000000807000227 */ /* 0x004fca00078e0006 */
[----:B------:R-:W-:Y:S01]  /*5150*/  @P0 SHF.R.U32.HI R0, RZ, R9, R0 ;  /* 0x00000009ff000219 */ /* 0x000fe20000011600 */
[C---:B-1----:R-:W-:Y:S02]  /*5160*/  IMAD R3, R4.reuse, UR4, R3 ;  /* 0x0000000404037c24 */ /* 0x042fe4000f8e0203 */
[----:B------:R-:W-:Y:S01]  /*5170*/  IMAD R2, R4, UR5, R2 ;  /* 0x0000000504027c24 */ /* 0x000fe2000f8e0202 */
[----:B------:R-:W-:-:S05]  /*5180*/  @P0 IADD3 R6, PT, PT, -R0, RZ, RZ ;  /* 0x000000ff00060210 */ /* 0x000fca0007ffe1ff */
[----:B0-----:R-:W-:-:S04]  /*5190*/  @P0 IMAD R6, R11, R6, R7 ;  /* 0x000000060b060224 */ /* 0x001fc800078e0207 */
[C---:B---3--:R-:W-:Y:S02]  /*51a0*/  @P0 IMAD R3, R6.reuse, R12, R3 ;  /* 0x0000000c06030224 */ /* 0x048fe400078e0203 */
[----:B------:R-:W-:-:S07]  /*51b0*/  @P0 IMAD R2, R6, R13, R2 ;  /* 0x0000000d06020224 */ /* 0x000fce00078e0202 */
.L_x_580:
[----:B------:R-:W0:Y:S02]  /*51c0*/  LDCU.128 UR8, c[0x0][0x580] ;  /* 0x0000b000ff0877ac */ /* 0x000e240008000c00 */
[----:B0-----:R-:W-:-:S04]  /*51d0*/  IADD3 R4, P0, PT, R2, UR10, RZ ;  /* 0x0000000a02047c10 */ /* 0x001fc8000ff1e0ff */
[----:B------:R-:W-:-:S05]  /*51e0*/  IADD3.X R5, PT, PT, RZ, UR11, RZ, P0, !PT ;  /* 0x0000000bff057c10 */ /* 0x000fca00087fe4ff */
[----:B------:R-:W2:Y:S01]  /*51f0*/  LDG.E.U16 R4, desc[UR6][R4.64] ;  /* 0x0000000604047981 */ /* 0x000ea2000c1e1500 */
[----:B------:R-:W-:-:S04]  /*5200*/  IADD3 R2, P0, PT, R3, UR8, RZ ;  /* 0x0000000803027c10 */ /* 0x000fc8000ff1e0ff */
[----:B------:R-:W-:Y:S02]  /*5210*/  IADD3.X R3, PT, PT, RZ, UR9, RZ, P0, !PT ;  /* 0x00000009ff037c10 */ /* 0x000fe400087fe4ff */
[----:B--2---:R-:W-:-:S05]  /*5220*/  SHF.L.U32 R0, R4, 0x10, RZ ;  /* 0x0000001004007819 */ /* 0x004fca00000006ff */
[----:B------:R-:W-:-:S04]  /*5230*/  FMUL.RZ R6, R0, 0.15915493667125701904 ;  /* 0x3e22f98300067820 */ /* 0x000fc8000040c000 */
[----:B------:R-:W0:Y:S02]  /*5240*/  MUFU.COS R0, R6 ;  /* 0x0000000600007308 */ /* 0x000e240000000000 */
[----:B0-----:R-:W-:-:S05]  /*5250*/  F2FP.BF16.F32.PACK_AB R0, RZ, R0 ;  /* 0x00000000ff00723e */ /* 0x001fca00000010ff */
[----:B------:R-:W-:Y:S01]  /*5260*/  STG.E.U16 desc[UR6][R2.64], R0 ;  /* 0x0000000002007986 */ /* 0x000fe2000c101506 */
[----:B------:R-:W-:Y:S05]  /*5270*/  EXIT ;  /* 0x000000000000794d */ /* 0x000fea0003800000 */
.L_x_581:
        /* <DEDUP_REMOVED lines=16> */
.L_x_2790:


//--------------------- .text._ZN2at6native27unrolled_elementwise_kernelIZZZNS0_15cos_kernel_cudaERNS_18TensorIteratorBaseEENKUlvE0_clEvENKUlvE2_clEvEUlN3c108BFloat16EE_St5arrayIPcLm2EELi4E23TrivialOffsetCalculatorILi1EjESD_NS0_6memory15LoadWithoutCastENSE_16StoreWithoutCastEEEviT_T0_T2_T3_T4_T5_ --------------------------
	.section	.text._ZN2at6native27unrolled_elementwise_kernelIZZZNS0_15cos_kernel_cudaERNS_18TensorIteratorBaseEENKUlvE0_clEvENKUlvE2_clEvEUlN3c108BFloat16EE_St5arrayIPcLm2EELi4E23TrivialOffsetCalculatorILi1EjESD_NS0_6memory15LoadWithoutCastENSE_16StoreWithoutCastEEEviT_T0_T2_T3_T4_T5_,"ax",@progbits
	.align	128
        .global         _ZN2at6native27unrolled_elementwise_kernelIZZZNS0_15cos_kernel_cudaERNS_18TensorIteratorBaseEENKUlvE0_clEvENKUlvE2_clEvEUlN3c108BFloat16EE_St5arrayIPcLm2EELi4E23TrivialOffsetCalculatorILi1EjESD_NS0_6memory15LoadWithoutCastENSE_16StoreWithoutCastEEEviT_T0_T2_T3_T4_T5_
        .type           _ZN2at6native27unrolled_elementwise_kernelIZZZNS0_15cos_kernel_cudaERNS_18TensorIteratorBaseEENKUlvE0_clEvENKUlvE2_clEvEUlN3c108BFloat16EE_St5arrayIPcLm2EELi4E23TrivialOffsetCalculatorILi1EjESD_NS0_6memory15LoadWithoutCastENSE_16StoreWithoutCastEEEviT_T0_T2_T3_T4_T5_,@function
        .size           _ZN2at6native27unrolled_elementwise_kernelIZZZNS0_15cos_kernel_cudaERNS_18TensorIteratorBaseEENKUlvE0_clEvENKUlvE2_clEvEUlN3c108BFloat16EE_St5arrayIPcLm2EELi4E23TrivialOffsetCalculatorILi1EjESD_NS0_6memory15LoadWithoutCastENSE_16StoreWithoutCastEEEviT_T0_T2_T3_T4_T5_,(.L_x_2791 - _ZN2at6native27unrolled_elementwise_kernelIZZZNS0_15cos_kernel_cudaERNS_18TensorIteratorBaseEENKUlvE0_clEvENKUlvE2_clEvEUlN3c108BFloat16EE_St5arrayIPcLm2EELi4E23TrivialOffsetCalculatorILi1EjESD_NS0_6memory15LoadWithoutCastENSE_16StoreWithoutCastEEEviT_T0_T2_T3_T4_T5_)
        .other          _ZN2at6native27unrolled_elementwise_kernelIZZZNS0_15cos_kernel_cudaERNS_18TensorIteratorBaseEENKUlvE0_clEvENKUlvE2_clEvEUlN3c108BFloat16EE_St5arrayIPcLm2EELi4E23TrivialOffsetCalculatorILi1EjESD_NS0_6memory15LoadWithoutCastENSE_16StoreWithoutCastEEEviT_T0_T2_T3_T4_T5_,@"STO_CUDA_ENTRY STV_DEFAULT"
_ZN2at6native27unrolled_elementwise_kernelIZZZNS0_15cos_kernel_cudaERNS_18TensorIteratorBaseEENKUlvE0_clEvENKUlvE2_clEvEUlN3c108BFloat16EE_St5arrayIPcLm2EELi4E23TrivialOffsetCalculatorILi1EjESD_NS0_6memory15LoadWithoutCastENSE_16StoreWithoutCastEEEviT_T0_T2_T3_T4_T5_:
.text._ZN2at6native27unrolled_elementwise_kernelIZZZNS0_15cos_kernel_cudaERNS_18TensorIteratorBaseEENKUlvE0_clEvENKUlvE2_clEvEUlN3c108BFloat16EE_St5arrayIPcLm2EELi4E23TrivialOffsetCalculatorILi1EjESD_NS0_6memory15LoadWithoutCastENSE_16StoreWithoutCastEEEviT_T0_T2_T3_T4_T5_:
[----:B------:R-:W-:Y:S01]  /*0000*/  LDC R1, c[0x0][0x37c] ;  /* 0x0000df00ff017b82 */ /* 0x000fe20000000800 */
[----:B------:R-:W0:Y:S07]  /*0010*/  S2R R3, SR_CTAID.X ;  /* 0x0000000000037919 */ /* 0x000e2e0000002500 */
[----:B------:R-:W0:Y:S01]  /*0020*/  LDC R0, c[0x0][0x380] ;  /* 0x0000e000ff007b82 */ /* 0x000e220000000800 */
[----:B------:R-:W1:Y:S01]  /*0030*/  LDCU.64 UR4, c[0x0][0x358] ;  /* 0x00006b00ff0477ac */ /* 0x000e620008000a00 */
[----:B------:R-:W-:Y:S01]  /*0040*/  PRMT R10, RZ, 0x7610, R10 ;  /* 0x00007610ff0a7816 */ /* 0x000fe2000000000a */
[----:B------:R-:W2:Y:S01]  /*0050*/  S2R R18, SR_TID.X ;  /* 0x0000000000127919 */ /* 0x000ea20000002100 */
[----:B0-----:R-:W-:-:S02]  /*0060*/  IMAD R5, R3, -0x200, R0 ;  /* 0xfffffe0003057824 */ /* 0x001fc400078e0200 */
[----:B--2---:R-:W-:-:S03]  /*0070*/  IMAD.MOV.U32 R0, RZ, RZ, R18 ;  /* 0x000000ffff007224 */ /* 0x004fc600078e0012 */
[----:B------:R-:W-:-:S13]  /*0080*/  ISETP.GE.AND P0, PT, R18, R5, PT ;  /* 0x000000051200720c */ /* 0x000fda0003f06270 */
[----:B------:R-:W-:Y:S01]  /*0090*/  @!P0 VIADD R18, R0, 0x80 ;  /* 0x0000008000128836 */ /* 0x000fe20000000000 */
[----:B------:R-:W0:Y:S01]  /*00a0*/  @!P0 LDC.64 R12, c[0x0][0x390] ;  /* 0x0000e400ff0c8b82 */ /* 0x000e220000000a00 */
[----:B------:R-:W-:-:S03]  /*00b0*/  @!P0 IMAD R7, R3, 0x200, R0 ;  /* 0x0000020003078824 */ /* 0x000fc600078e0200 */
[----:B------:R-:W-:-:S13]  /*00c0*/  ISETP.GE.AND P1, PT, R18, R5, PT ;  /* 0x000000051200720c */ /* 0x000fda0003f26270 */
[----:B------:R-:W-:Y:S01]  /*00d0*/  @!P1 LEA R11, R3, R18, 0x9 ;  /* 0x00000012030b9211 */ /* 0x000fe200078e48ff */
[----:B------:R-:W-:Y:S01]  /*00e0*/  @!P1 VIADD R18, R18, 0x80 ;  /* 0x0000008012129836 */ /* 0x000fe20000000000 */
[----:B------:R-:W2:Y:S04]  /*00f0*/  @!P1 LDC.64 R14, c[0x0][0x390] ;  /* 0x0000e400ff0e9b82 */ /* 0x000ea80000000a00 */
[----:B------:R-:W-:Y:S01]  /*0100*/  ISETP.GE.AND P2, PT, R18, R5, PT ;  /* 0x000000051200720c */ /* 0x000fe20003f46270 */
[----:B0-----:R-:W-:-:S05]  /*0110*/  @!P0 IMAD.WIDE.U32 R12, R7, 0x2, R12 ;  /* 0x00000002070c8825 */ /* 0x001fca00078e000c */
[----:B-1----:R0:W3:Y:S07]  /*0120*/  @!P0 LDG.E.U16 R10, desc[UR4][R12.64] ;  /* 0x000000040c0a8981 */ /* 0x0020ee000c1e1500 */
[----:B------:R-:W1:Y:S01]  /*0130*/  @!P2 LDC.64 R8, c[0x0][0x390] ;  /* 0x0000e400ff08ab82 */ /* 0x000e620000000a00 */
[----:B------:R-:W-:Y:S02]  /*0140*/  @!P2 LEA R7, R3, R18, 0x9 ;  /* 0x000000120307a211 */ /* 0x000fe400078e48ff */
[----:B------:R-:W-:Y:S01]  /*0150*/  PRMT R19, RZ, 0x7610, R19 ;  /* 0x00007610ff137816 */ /* 0x000fe20000000013 */
[----:B--2---:R-:W-:Y:S01]  /*0160*/  @!P1 IMAD.WIDE.U32 R14, R11, 0x2, R14 ;  /* 0x000000020b0e9825 */ /* 0x004fe200078e000e */
[----:B------:R-:W-:-:S06]  /*0170*/  PRMT R11, RZ, 0x7610, R11 ;  /* 0x00007610ff0b7816 */ /* 0x000fcc000000000b */
[----:B------:R2:W4:Y:S01]  /*0180*/  @!P1 LDG.E.U16 R11, desc[UR4][R14.64] ;  /* 0x000000040e0b9981 */ /* 0x000522000c1e1500 */
[----:B-1----:R-:W-:-:S05]  /*0190*/  @!P2 IMAD.WIDE.U32 R8, R7, 0x2, R8 ;  /* 0x000000020708a825 */ /* 0x002fca00078e0008 */
[----:B------:R1:W4:Y:S01]  /*01a0*/  @!P2 LDG.E.U16 R19, desc[UR4][R8.64] ;  /* 0x000000040813a981 */ /* 0x000322000c1e1500 */
[----:B------:R-:W-:-:S05]  /*01b0*/  @!P2 VIADD R18, R18, 0x80 ;  /* 0x000000801212a836 */ /* 0x000fca0000000000 */
[-C--:B------:R-:W-:Y:S02]  /*01c0*/  ISETP.GE.AND P0, PT, R18, R5.reuse, PT ;  /* 0x000000051200720c */ /* 0x080fe40003f06270 */
[----:B------:R-:W-:-:S11]  /*01d0*/  ISETP.GE.AND P1, PT, R0, R5, PT ;  /* 0x000000050000720c */ /* 0x000fd60003f26270 */
[----:B------:R-:W1:Y:S01]  /*01e0*/  @!P0 LDC.64 R16, c[0x0][0x390] ;  /* 0x0000e400ff108b82 */ /* 0x000e620000000a00 */
[----:B0-----:R-:W-:Y:S02]  /*01f0*/  @!P0 IMAD R13, R3, 0x200, R18 ;  /* 0x00000200030d8824 */ /* 0x001fe400078e0212 */
[----:B--2---:R-:W-:-:S05]  /*0200*/  VIADD R14, R0, 0x100 ;  /* 0x00000100000e7836 */ /* 0x004fca0000000000 */
[----:B-1----:R-:W0:Y:S01]  /*0210*/  @!P1 LDC.64 R8, c[0x0][0x388] ;  /* 0x0000e200ff089b82 */ /* 0x002e220000000a00 */
[----:B------:R-:W-:Y:S02]  /*0220*/  ISETP.GE.AND P3, PT, R14, R5, PT ;  /* 0x000000050e00720c */ /* 0x000fe40003f66270 */
[----:B------:R-:W-:Y:S01]  /*0230*/  PRMT R7, RZ, 0x7610, R7 ;  /* 0x00007610ff077816 */ /* 0x000fe20000000007 */
[----:B------:R-:W-:Y:S01]  /*0240*/  @!P0 IMAD.WIDE.U32 R12, R13, 0x2, R16 ;  /* 0x000000020d0c8825 */ /* 0x000fe200078e0010 */
[----:B------:R-:W-:-:S04]  /*0250*/  IADD3 R16, PT, PT, R0, 0x80, RZ ;  /* 0x0000008000107810 */ /* 0x000fc80007ffe0ff */
[----:B------:R-:W-:Y:S01]  /*0260*/  ISETP.GE.AND P2, PT, R16, R5, PT ;  /* 0x000000051000720c */ /* 0x000fe20003f46270 */
[----:B------:R1:W5:Y:S01]  /*0270*/  @!P0 LDG.E.U16 R7, desc[UR4][R12.64] ;  /* 0x000000040c078981 */ /* 0x000362000c1e1500 */
[----:B------:R-:W-:Y:S01]  /*0280*/  IADD3 R14, PT, PT, R0, 0x180, RZ ;  /* 0x00000180000e7810 */ /* 0x000fe20007ffe0ff */
[----:B-1----:R-:W-:-:S04]  /*0290*/  @!P1 IMAD R13, R3, 0x200, R0 ;  /* 0x00000200030d9824 */ /* 0x002fc800078e0200 */
[----:B0-----:R-:W-:Y:S01]  /*02a0*/  @!P1 IMAD.WIDE.U32 R8, R13, 0x2, R8 ;  /* 0x000000020d089825 */ /* 0x001fe200078e0008 */
[----:B------:R-:W-:-:S04]  /*02b0*/  @!P1 MOV R0, R16 ;  /* 0x0000001000009202 */ /* 0x000fc80000000f00 */
[-C--:B------:R-:W-:Y:S01]  /*02c0*/  ISETP.GE.AND P4, PT, R0, R5.reuse, PT ;  /* 0x000000050000720c */ /* 0x080fe20003f86270 */
[----:B------:R-:W-:Y:S01]  /*02d0*/  BSSY.RECONVERGENT B0, `(.L_x_582) ;  /* 0x000001a000007945 */ /* 0x000fe20003800200 */
[----:B------:R-:W-:Y:S01]  /*02e0*/  ISETP.GE.AND P0, PT, R14, R5, PT ;  /* 0x000000050e00720c */ /* 0x000fe20003f06270 */
[----:B---3--:R-:W-:-:S04]  /*02f0*/  @!P1 IMAD.U32 R10, R10, 0x10000, RZ ;  /* 0x000100000a0a9824 */ /* 0x008fc800078e00ff */
[----:B------:R-:W-:-:S06]  /*0300*/  @!P1 FMUL.RZ R10, R10, 0.15915493667125701904 ;  /* 0x3e22f9830a0a9820 */ /* 0x000fcc000040c000 */
[----:B------:R-:W0:Y:S01]  /*0310*/  @!P1 MUFU.COS R10, R10 ;  /* 0x0000000a000a9308 */ /* 0x000e220000000000 */
[----:B----4-:R-:W-:Y:S02]  /*0320*/  @!P2 SHF.L.U32 R11, R11, 0x10, RZ ;  /* 0x000000100b0ba819 */ /* 0x010fe400000006ff */
[----:B0-----:R-:W-:-:S03]  /*0330*/  @!P1 F2FP.BF16.F32.PACK_AB R6, RZ, R10 ;  /* 0x0000000aff06923e */ /* 0x001fc600000010ff */
[----:B------:R-:W-:Y:S01]  /*0340*/  @!P2 FMUL.RZ R11, R11, 0.15915493667125701904 ;  /* 0x3e22f9830b0ba820 */ /* 0x000fe2000040c000 */
[----:B------:R-:W-:Y:S01]  /*0350*/  @!P3 IMAD.U32 R19, R19, 0x10000, RZ ;  /* 0x000100001313b824 */ /* 0x000fe200078e00ff */
[----:B------:R0:W-:Y:S03]  /*0360*/  @!P1 STG.E.U16 desc[UR4][R8.64], R6 ;  /* 0x0000000608009986 */ /* 0x0001e6000c101504 */
[----:B------:R-:W-:Y:S01]  /*0370*/  @!P3 FMUL.RZ R12, R19, 0.15915493667125701904 ;  /* 0x3e22f983130cb820 */ /* 0x000fe2000040c000 */
[----:B------:R-:W1:Y:S08]  /*0380*/  @!P2 MUFU.COS R11, R11 ;  /* 0x0000000b000ba308 */ /* 0x000e700000000000 */
[----:B------:R-:W2:Y:S01]  /*0390*/  @!P3 MUFU.COS R12, R12 ;  /* 0x0000000c000cb308 */ /* 0x000ea20000000000 */
[----:B-1----:R-:W-:-:S02]  /*03a0*/  @!P2 F2FP.BF16.F32.PACK_AB R2, RZ, R11 ;  /* 0x0000000bff02a23e */ /* 0x002fc400000010ff */
[----:B--2---:R-:W-:Y:S01]  /*03b0*/  @!P3 F2FP.BF16.F32.PACK_AB R4, RZ, R12 ;  /* 0x0000000cff04b23e */ /* 0x004fe200000010ff */
[----:B0-----:R-:W-:Y:S06]  /*03c0*/  @P4 BRA `(.L_x_583) ;  /* 0x0000000000284947 */ /* 0x001fec0003800000 */
[----:B------:R-:W0:Y:S01]  /*03d0*/  LDC.64 R8, c[0x0][0x388] ;  /* 0x0000e200ff087b82 */ /* 0x000e220000000a00 */
[----:B------:R-:W-:Y:S01]  /*03e0*/  IMAD R11, R3, 0x200, R0 ;  /* 0x00000200030b7824 */ /* 0x000fe200078e0200 */
[----:B------:R-:W-:-:S04]  /*03f0*/  IADD3 R0, PT, PT, R0, 0x80, RZ ;  /* 0x0000008000007810 */ /* 0x000fc80007ffe0ff */
[----:B------:R-:W-:-:S13]  /*0400*/  ISETP.GE.AND P1, PT, R0, R5, PT ;  /* 0x000000050000720c */ /* 0x000fda0003f26270 */
[----:B------:R-:W-:Y:S01]  /*0410*/  @!P1 IMAD R13, R3, 0x200, R0 ;  /* 0x00000200030d9824 */ /* 0x000fe200078e0200 */
[----:B------:R-:W-:Y:S01]  /*0420*/  @!P1 IADD3 R0, PT, PT, R0, 0x80, RZ ;  /* 0x0000008000009810 */ /* 0x000fe20007ffe0ff */
[----:B0-----:R-:W-:-:S04]  /*0430*/  IMAD.WIDE.U32 R10, R11, 0x2, R8 ;  /* 0x000000020b0a7825 */ /* 0x001fc800078e0008 */
[----:B------:R-:W-:Y:S01]  /*0440*/  @!P1 IMAD.WIDE.U32 R8, R13, 0x2, R8 ;  /* 0x000000020d089825 */ /* 0x000fe200078e0008 */
[----:B------:R0:W-:Y:S04]  /*0450*/  STG.E.U16 desc[UR4][R10.64], R2 ;  /* 0x000000020a007986 */ /* 0x0001e8000c101504 */
[----:B------:R0:W-:Y:S02]  /*0460*/  @!P1 STG.E.U16 desc[UR4][R8.64], R4 ;  /* 0x0000000408009986 */ /* 0x0001e4000c101504 */
.L_x_583:
[----:B------:R-:W-:Y:S05]  /*0470*/  BSYNC.RECONVERGENT B0 ;  /* 0x0000000000007941 */ /* 0x000fea0003800200 */
.L_x_582:
[----:B------:R-:W-:Y:S01]  /*0480*/  ISETP.GE.AND P1, PT, R0, R5, PT ;  /* 0x000000050000720c */ /* 0x000fe20003f26270 */
[----:B-----5:R-:W-:-:S04]  /*0490*/  @!P0 IMAD.U32 R7, R7, 0x10000, RZ ;  /* 0x0001000007078824 */ /* 0x020fc800078e00ff */
[----:B------:R-:W-:-:S08]  /*04a0*/  @!P0 FMUL.RZ R7, R7, 0.15915493667125701904 ;  /* 0x3e22f98307078820 */ /* 0x000fd0000040c000 */
[----:B------:R-:W-:Y:S05]  /*04b0*/  @P1 EXIT ;  /* 0x000000000000194d */ /* 0x000fea0003800000 */
[----:B0-----:R-:W0:Y:S01]  /*04c0*/  LDC.64 R4, c[0x0][0x388] ;  /* 0x0000e200ff047b82 */ /* 0x001e220000000a00 */
[----:B------:R-:W1:Y:S01]  /*04d0*/  @!P0 MUFU.COS R2, R7 ;  /* 0x0000000700028308 */ /* 0x000e620000000000 */
[----:B------:R-:W-:Y:S02]  /*04e0*/  LEA R3, R3, R0, 0x9 ;  /* 0x0000000003037211 */ /* 0x000fe400078e48ff */
[----:B-1----:R-:W-:-:S03]  /*04f0*/  @!P0 F2FP.BF16.F32.PACK_AB R6, RZ, R2 ;  /* 0x00000002ff06823e */ /* 0x002fc600000010ff */
[----:B0-----:R-:W-:-:S05]  /*0500*/  IMAD.WIDE.U32 R2, R3, 0x2, R4 ;  /* 0x0000000203027825 */ /* 0x001fca00078e0004 */
[----:B------:R-:W-:Y:S01]  /*0510*/  STG.E.U16 desc[UR4][R2.64], R6 ;  /* 0x0000000602007986 */ /* 0x000fe2000c101504 */
[----:B------:R-:W-:Y:S05]  /*0520*/  EXIT ;  /* 0x000000000000794d */ /* 0x000fea0003800000 */
.L_x_584:
        /* <DEDUP_REMOVED lines=13> */
.L_x_2791:


//--------------------- .text._ZN2at6native29vectorized_elementwise_kernelILi2EZZZNS0_15cos_kernel_cudaERNS_18TensorIteratorBaseEENKUlvE0_clEvENKUlvE2_clEvEUlN3c108BFloat16EE_St5arrayIPcLm2EEEEviT0_T1_ --------------------------
	.section	.text._ZN2at6native29vectorized_elementwise_kernelILi2EZZZNS0_15cos_kernel_cudaERNS_18TensorIteratorBaseEENKUlvE0_clEvENKUlvE2_clEvEUlN3c108BFloat16EE_St5arrayIPcLm2EEEEviT0_T1_,"ax",@progbits
	.align	128
        .global         _ZN2at6native29vectorized_elementwise_kernelILi2EZZZNS0_15cos_kernel_cudaERNS_18TensorIteratorBaseEENKUlvE0_clEvENKUlvE2_clEvEUlN3c108BFloat16EE_St5arrayIPcLm2EEEEviT0_T1_
        .type           _ZN2at6native29vectorized_elementwise_kernelILi2EZZZNS0_15cos_kernel_cudaERNS_18TensorIteratorBaseEENKUlvE0_clEvENKUlvE2_clEvEUlN3c108BFloat16EE_St5arrayIPcLm2EEEEviT0_T1_,@function
        .size           _ZN2at6native29vectorized_elementwise_kernelILi2EZZZNS0_15cos_kernel_cudaERNS_18TensorIteratorBaseEENKUlvE0_clEvENKUlvE2_clEvEUlN3c108BFloat16EE_St5arrayIPcLm2EEEEviT0_T1_,(.L_x_2792 - _ZN2at6native29vectorized_elementwise_kernelILi2EZZZNS0_15cos_kernel_cudaERNS_18TensorIteratorBaseEENKUlvE0_clEvENKUlvE2_clEvEUlN3c108BFloat16EE_St5arrayIPcLm2EEEEviT0_T1_)
        .other          _ZN2at6native29vectorized_elementwise_kernelILi2EZZZNS0_15cos_kernel_cudaERNS_18TensorIteratorBaseEENKUlvE0_clEvENKUlvE2_clEvEUlN3c108BFloat16EE_St5arrayIPcLm2EEEEviT0_T1_,@"STO_CUDA_ENTRY STV_DEFAULT"
_ZN2at6native29vectorized_elementwise_kernelILi2EZZZNS0_15cos_kernel_cudaERNS_18TensorIteratorBaseEENKUlvE0_clEvENKUlvE2_clEvEUlN3c108BFloat16EE_St5arrayIPcLm2EEEEviT0_T1_:
.text._ZN2at6native29vectorized_elementwise_kernelILi2EZZZNS0_15cos_kernel_cudaERNS_18TensorIteratorBaseEENKUlvE0_clEvENKUlvE2_clEvEUlN3c108BFloat16EE_St5arrayIPcLm2EEEEviT0_T1_:
[----:B------:R-:W-:Y:S01]  /*0000*/  LDC R1, c[0x0][0x37c] ;  /* 0x0000df00ff017b82 */ /* 0x000fe20000000800 */
[----:B------:R-:W0:Y:S01]  /*0010*/  S2R R0, SR_CTAID.X ;  /* 0x0000000000007919 */ /* 0x000e220000002500 */
[----:B------:R-:W1:Y:S01]  /*0020*/  LDCU UR6, c[0x0][0x380] ;  /* 0x00007000ff0677ac */ /* 0x000e620008000800 */
[----:B------:R-:W2:Y:S01]  /*0030*/  LDCU.64 UR4, c[0x0][0x358] ;  /* 0x00006b00ff0477ac */ /* 0x000ea20008000a00 */
[----:B0-----:R-:W-:-:S05]  /*0040*/  IMAD.SHL.U32 R0, R0, 0x400, RZ ;  /* 0x0000040000007824 */ /* 0x001fca00078e00ff */
[----:B-1----:R-:W-:-:S04]  /*0050*/  IADD3 R2, PT, PT, -R0, UR6, RZ ;  /* 0x0000000600027c10 */ /* 0x002fc8000fffe1ff */
[----:B------:R-:W-:-:S13]  /*0060*/  ISETP.GT.U32.AND P0, PT, R2, 0x3ff, PT ;  /* 0x000003ff0200780c */ /* 0x000fda0003f04070 */
[----:B--2---:R-:W-:Y:S05]  /*0070*/  @P0 BRA `(.L_x_585) ;  /* 0x00000008008c0947 */ /* 0x004fea0003800000 */
[----:B------:R-:W0:Y:S01]  /*0080*/  S2R R21, SR_TID.X ;  /* 0x0000000000157919 */ /* 0x000e220000002100 */
[----:B------:R-:W-:Y:S02]  /*0090*/  PRMT R20, RZ, 0x7610, R20 ;  /* 0x00007610ff147816 */ /* 0x000fe40000000014 */
[----:B0-----:R-:W-:Y:S01]  /*00a0*/  ISETP.GE.U32.AND P5, PT, R21, R2, PT ;  /* 0x000000021500720c */ /* 0x001fe20003fa6070 */
[----:B------:R-:W-:-:S12]  /*00b0*/  IMAD.MOV.U32 R3, RZ, RZ, R21 ;  /* 0x000000ffff037224 */ /* 0x000fd800078e0015 */
[----:B------:R-:W-:Y:S01]  /*00c0*/  @!P5 IADD3 R21, PT, PT, R3, 0x80, RZ ;  /* 0x000000800315d810 */ /* 0x000fe20007ffe0ff */
[----:B------:R-:W0:Y:S01]  /*00d0*/  @!P5 LDC.64 R24, c[0x0][0x390] ;  /* 0x0000e400ff18db82 */ /* 0x000e220000000a00 */
[----:B------:R-:W-:Y:S02]  /*00e0*/  @!P5 IMAD.IADD R11, R0, 0x1, R3 ;  /* 0x00000001000bd824 */ /* 0x000fe400078e0203 */
[----:B------:R-:W-:-:S13]  /*00f0*/  ISETP.GE.U32.AND P0, PT, R21, R2, PT ;  /* 0x000000021500720c */ /* 0x000fda0003f06070 */
[----:B------:R-:W-:Y:S01]  /*0100*/  @!P0 IMAD.IADD R23, R0, 0x1, R21 ;  /* 0x0000000100178824 */ /* 0x000fe200078e0215 */
[----:B------:R-:W1:Y:S01]  /*0110*/  @!P0 LDC.64 R12, c[0x0][0x390] ;  /* 0x0000e400ff0c8b82 */ /* 0x000e620000000a00 */
[----:B------:R-:W-:-:S05]  /*0120*/  @!P0 VIADD R21, R21, 0x80 ;  /* 0x0000008015158836 */ /* 0x000fca0000000000 */
[----:B------:R-:W-:Y:S01]  /*0130*/  ISETP.GE.U32.AND P6, PT, R21, R2, PT ;  /* 0x000000021500720c */ /* 0x000fe20003fc6070 */
[----:B0-----:R-:W-:Y:S01]  /*0140*/  @!P5 IMAD.WIDE.U32 R24, R11, 0x2, R24 ;  /* 0x000000020b18d825 */ /* 0x001fe200078e0018 */
[----:B------:R-:W-:-:S04]  /*0150*/  PRMT R11, RZ, 0x7610, R11 ;  /* 0x00007610ff0b7816 */ /* 0x000fc8000000000b */
[----:B------:R-:W2:Y:S07]  /*0160*/  @!P5 LDG.E.U16 R20, desc[UR4][R24.64] ;  /* 0x000000041814d981 */ /* 0x000eae000c1e1500 */
[----:B------:R-:W-:Y:S01]  /*0170*/  @!P6 IADD3 R19, PT, PT, R0, R21, RZ ;  /* 0x000000150013e210 */ /* 0x000fe20007ffe0ff */
[----:B------:R-:W-:Y:S01]  /*0180*/  @!P6 VIADD R21, R21, 0x80 ;  /* 0x000000801515e836 */ /* 0x000fe20000000000 */
[----:B------:R-:W0:Y:S04]  /*0190*/  @!P6 LDC.64 R16, c[0x0][0x390] ;  /* 0x0000e400ff10eb82 */ /* 0x000e280000000a00 */
[----:B------:R-:W-:-:S13]  /*01a0*/  ISETP.GE.U32.AND P1, PT, R21, R2, PT ;  /* 0x000000021500720c */ /* 0x000fda0003f26070 */
[----:B------:R-:W-:Y:S01]  /*01b0*/  @!P1 IMAD.IADD R15, R0, 0x1, R21 ;  /* 0x00000001000f9824 */ /* 0x000fe200078e0215 */
[----:B------:R-:W-:Y:S01]  /*01c0*/  @!P1 IADD3 R21, PT, PT, R21, 0x80, RZ ;  /* 0x0000008015159810 */ /* 0x000fe20007ffe0ff */
[----:B------:R-:W3:Y:S03]  /*01d0*/  @!P1 LDC.64 R28, c[0x0][0x390] ;  /* 0x0000e400ff1c9b82 */ /* 0x000ee60000000a00 */
[----:B------:R-:W-:Y:S01]  /*01e0*/  ISETP.GE.U32.AND P2, PT, R21, R2, PT ;  /* 0x000000021500720c */ /* 0x000fe20003f46070 */
[----:B0-----:R-:W-:-:S05]  /*01f0*/  @!P6 IMAD.WIDE.U32 R16, R19, 0x2, R16 ;  /* 0x000000021310e825 */ /* 0x001fca00078e0010 */
[----:B------:R0:W4:Y:S07]  /*0200*/  @!P6 LDG.E.U16 R11, desc[UR4][R16.64] ;  /* 0x00000004100be981 */ /* 0x00012e000c1e1500 */
[----:B------:R-:W-:Y:S01]  /*0210*/  @!P2 IMAD.IADD R26, R0, 0x1, R21 ;  /* 0x00000001001aa824 */ /* 0x000fe200078e0215 */
[----:B------:R-:W5:Y:S01]  /*0220*/  @!P2 LDC.64 R18, c[0x0][0x390] ;  /* 0x0000e400ff12ab82 */ /* 0x000f620000000a00 */
[----:B------:R-:W-:-:S05]  /*0230*/  @!P2 VIADD R21, R21, 0x80 ;  /* 0x000000801515a836 */ /* 0x000fca0000000000 */
[----:B------:R-:W-:-:S13]  /*0240*/  ISETP.GE.U32.AND P3, PT, R21, R2, PT ;  /* 0x000000021500720c */ /* 0x000fda0003f66070 */
[----:B------:R-:W-:Y:S01]  /*0250*/  @!P3 IADD3 R27, PT, PT, R0, R21, RZ ;  /* 0x00000015001bb210 */ /* 0x000fe20007ffe0ff */
[----:B------:R-:W-:Y:S01]  /*0260*/  @!P3 VIADD R21, R21, 0x80 ;  /* 0x000000801515b836 */ /* 0x000fe20000000000 */
[----:B0-----:R-:W0:Y:S04]  /*0270*/  @!P3 LDC.64 R16, c[0x0][0x390] ;  /* 0x0000e400ff10bb82 */ /* 0x001e280000000a00 */
[----:B------:R-:W-:-:S13]  /*0280*/  ISETP.GE.U32.AND P4, PT, R21, R2, PT ;  /* 0x000000021500720c */ /* 0x000fda0003f86070 */
[----:B------:R-:W-:Y:S01]  /*0290*/  @!P4 IADD3 R25, PT, PT, R0, R21, RZ ;  /* 0x000000150019c210 */ /* 0x000fe20007ffe0ff */
[----:B------:R-:W-:-:S05]  /*02a0*/  @!P4 VIADD R21, R21, 0x80 ;  /* 0x000000801515c836 */ /* 0x000fca0000000000 */
[----:B------:R-:W-:Y:S01]  /*02b0*/  ISETP.GE.U32.AND P5, PT, R21, R2, PT ;  /* 0x000000021500720c */ /* 0x000fe20003fa6070 */
[----:B-1----:R-:W-:Y:S01]  /*02c0*/  @!P0 IMAD.WIDE.U32 R12, R23, 0x2, R12 ;  /* 0x00000002170c8825 */ /* 0x002fe200078e000c */
[----:B------:R-:W-:-:S03]  /*02d0*/  PRMT R23, RZ, 0x7610, R23 ;  /* 0x00007610ff177816 */ /* 0x000fc60000000017 */
[----:B---3--:R-:W-:-:S03]  /*02e0*/  @!P1 IMAD.WIDE.U32 R28, R15, 0x2, R28 ;  /* 0x000000020f1c9825 */ /* 0x008fc600078e001c */
[----:B------:R1:W3:Y:S05]  /*02f0*/  @!P0 LDG.E.U16 R23, desc[UR4][R12.64] ;  /* 0x000000040c178981 */ /* 0x0002ea000c1e1500 */
[----:B------:R-:W5:Y:S08]  /*0300*/  @!P5 LDC.64 R14, c[0x0][0x390] ;  /* 0x0000e400ff0edb82 */ /* 0x000f700000000a00 */
[----:B-1----:R-:W1:Y:S01]  /*0310*/  @!P4 LDC.64 R12, c[0x0][0x390] ;  /* 0x0000e400ff0ccb82 */ /* 0x002e620000000a00 */
[----:B------:R-:W-:-:S02]  /*0320*/  @!P5 IMAD.IADD R21, R0, 0x1, R21 ;  /* 0x000000010015d824 */ /* 0x000fc400078e0215 */
[----:B0-----:R-:W-:Y:S01]  /*0330*/  @!P3 IMAD.WIDE.U32 R16, R27, 0x2, R16 ;  /* 0x000000021b10b825 */ /* 0x001fe200078e0010 */
[----:B------:R-:W-:-:S03]  /*0340*/  PRMT R27, RZ, 0x7610, R27 ;  /* 0x00007610ff1b7816 */ /* 0x000fc6000000001b */
[----:B-----5:R-:W-:Y:S01]  /*0350*/  @!P2 IMAD.WIDE.U32 R18, R26, 0x2, R18 ;  /* 0x000000021a12a825 */ /* 0x020fe200078e0012 */
[----:B------:R-:W-:Y:S02]  /*0360*/  PRMT R26, RZ, 0x7610, R26 ;  /* 0x00007610ff1a7816 */ /* 0x000fe4000000001a */
[----:B------:R-:W-:Y:S01]  /*0370*/  PRMT R24, RZ, 0x7610, R24 ;  /* 0x00007610ff187816 */ /* 0x000fe20000000018 */
[----:B------:R-:W5:Y:S04]  /*0380*/  @!P3 LDG.E.U16 R27, desc[UR4][R16.64] ;  /* 0x00000004101bb981 */ /* 0x000f68000c1e1500 */
[----:B------:R0:W5:Y:S01]  /*0390*/  @!P2 LDG.E.U16 R26, desc[UR4][R18.64] ;  /* 0x00000004121aa981 */ /* 0x000162000c1e1500 */
[----:B------:R-:W-:Y:S01]  /*03a0*/  @!P5 IMAD.WIDE.U32 R14, R21, 0x2, R14 ;  /* 0x00000002150ed825 */ /* 0x000fe200078e000e */
[----:B------:R-:W-:-:S02]  /*03b0*/  PRMT R21, RZ, 0x7610, R21 ;  /* 0x00007610ff157816 */ /* 0x000fc40000000015 */
[----:B------:R-:W5:Y:S04]  /*03c0*/  @!P1 LDG.E.U16 R24, desc[UR4][R28.64] ;  /* 0x000000041c189981 */ /* 0x000f68000c1e1500 */
[----:B------:R-:W5:Y:S01]  /*03d0*/  @!P5 LDG.E.U16 R21, desc[UR4][R14.64] ;  /* 0x000000040e15d981 */ /* 0x000f62000c1e1500 */
[----:B-1----:R-:W-:Y:S01]  /*03e0*/  @!P4 IMAD.WIDE.U32 R12, R25, 0x2, R12 ;  /* 0x00000002190cc825 */ /* 0x002fe200078e000c */
[----:B------:R-:W-:-:S06]  /*03f0*/  PRMT R25, RZ, 0x7610, R25 ;  /* 0x00007610ff197816 */ /* 0x000fcc0000000019 */
[----:B------:R1:W5:Y:S01]  /*0400*/  @!P4 LDG.E.U16 R25, desc[UR4][R12.64] ;  /* 0x000000040c19c981 */ /* 0x000362000c1e1500 */
[----:B0-----:R-:W-:-:S04]  /*0410*/  IADD3 R19, PT, PT, R3, 0x100, RZ ;  /* 0x0000010003137810 */ /* 0x001fc80007ffe0ff */
[-C--:B------:R-:W-:Y:S02]  /*0420*/  ISETP.GE.U32.AND P5, PT, R19, R2.reuse, PT ;  /* 0x000000021300720c */ /* 0x080fe40003fa6070 */
[C---:B------:R-:W-:Y:S01]  /*0430*/  ISETP.GE.U32.AND P0, PT, R3.reuse, R2, PT ;  /* 0x000000020300720c */ /* 0x040fe20003f06070 */
[----:B-1----:R-:W-:-:S05]  /*0440*/  VIADD R13, R3, 0x200 ;  /* 0x00000200030d7836 */ /* 0x002fca0000000000 */
[----:B------:R-:W-:Y:S01]  /*0450*/  ISETP.GE.U32.AND P3, PT, R13, R2, PT ;  /* 0x000000020d00720c */ /* 0x000fe20003f66070 */
[C---:B------:R-:W-:Y:S02]  /*0460*/  VIADD R13, R3.reuse, 0x280 ;  /* 0x00000280030d7836 */ /* 0x040fe40000000000 */
[----:B------:R-:W-:-:S03]  /*0470*/  VIADD R17, R3, 0x80 ;  /* 0x0000008003117836 */ /* 0x000fc60000000000 */
[-C--:B------:R-:W-:Y:S01]  /*0480*/  ISETP.GE.U32.AND P4, PT, R13, R2.reuse, PT ;  /* 0x000000020d00720c */ /* 0x080fe20003f86070 */
[C---:B------:R-:W-:Y:S01]  /*0490*/  VIADD R19, R3.reuse, 0x380 ;  /* 0x0000038003137836 */ /* 0x040fe20000000000 */
[----:B------:R-:W-:Y:S02]  /*04a0*/  IADD3 R15, PT, PT, R3, 0x300, RZ ;  /* 0x00000300030f7810 */ /* 0x000fe40007ffe0ff */
[-C--:B------:R-:W-:Y:S02]  /*04b0*/  ISETP.GE.U32.AND P1, PT, R17, R2.reuse, PT ;  /* 0x000000021100720c */ /* 0x080fe40003f26070 */
[----:B------:R-:W-:Y:S01]  /*04c0*/  ISETP.GE.U32.AND P6, PT, R15, R2, PT ;  /* 0x000000020f00720c */ /* 0x000fe20003fc6070 */
[----:B------:R-:W-:Y:S04]  /*04d0*/  BSSY.RECONVERGENT B0, `(.L_x_586) ;  /* 0x0000055000007945 */ /* 0x000fe80003800200 */
[----:B------:R-:W-:Y:S01]  /*04e0*/  BSSY.RELIABLE B1, `(.L_x_587) ;  /* 0x000004d000017945 */ /* 0x000fe20003800100 */
[----:B--2---:R-:W-:-:S02]  /*04f0*/  @!P0 IMAD.U32 R20, R20, 0x10000, RZ ;  /* 0x0001000014148824 */ /* 0x004fc400078e00ff */
[----:B----4-:R-:W-:-:S04]  /*0500*/  @!P5 IMAD.U32 R11, R11, 0x10000, RZ ;  /* 0x000100000b0bd824 */ /* 0x010fc800078e00ff */
[----:B------:R-:W-:-:S04]  /*0510*/  @!P5 FMUL.RZ R16, R11, 0.15915493667125701904 ;  /* 0x3e22f9830b10d820 */ /* 0x000fc8000040c000 */
[----:B------:R-:W0:Y:S01]  /*0520*/  @!P5 MUFU.COS R12, R16 ;  /* 0x00000010000cd308 */ /* 0x000e220000000000 */
[----:B------:R-:W-:-:S04]  /*0530*/  IADD3 R11, PT, PT, R3, 0x180, RZ ;  /* 0x00000180030b7810 */ /* 0x000fc80007ffe0ff */
[----:B------:R-:W-:Y:S01]  /*0540*/  ISETP.GE.U32.AND P2, PT, R11, R2, PT ;  /* 0x000000020b00720c */ /* 0x000fe20003f46070 */
[----:B------:R-:W-:Y:S01]  /*0550*/  @!P0 FMUL.RZ R11, R20, 0.15915493667125701904 ;  /* 0x3e22f983140b8820 */ /* 0x000fe2000040c000 */
[----:B0-----:R-:W-:Y:S02]  /*0560*/  @!P5 F2FP.BF16.F32.PACK_AB R4, RZ, R12 ;  /* 0x0000000cff04d23e */ /* 0x001fe400000010ff */
[----:B------:R-:W0:Y:S01]  /*0570*/  @!P0 LDC.64 R12, c[0x0][0x388] ;  /* 0x0000e200ff0c8b82 */ /* 0x000e220000000a00 */
[----:B------:R-:W-:Y:S02]  /*0580*/  ISETP.GE.U32.AND P5, PT, R19, R2, PT ;  /* 0x000000021300720c */ /* 0x000fe40003fa6070 */
[----:B------:R-:W1:Y:S01]  /*0590*/  @!P0 MUFU.COS R11, R11 ;  /* 0x0000000b000b8308 */ /* 0x000e620000000000 */
[----:B------:R-:W-:Y:S02]  /*05a0*/  @!P0 IMAD.IADD R19, R0, 0x1, R3 ;  /* 0x0000000100138824 */ /* 0x000fe400078e0203 */
[----:B------:R-:W-:Y:S01]  /*05b0*/  @!P0 IMAD.MOV.U32 R3, RZ, RZ, R17 ;  /* 0x000000ffff038224 */ /* 0x000fe200078e0011 */
[----:B-1----:R-:W-:Y:S01]  /*05c0*/  @!P0 F2FP.BF16.F32.PACK_AB R22, RZ, R11 ;  /* 0x0000000bff16823e */ /* 0x002fe200000010ff */
[----:B0-----:R-:W-:Y:S01]  /*05d0*/  @!P0 IMAD.WIDE.U32 R12, R19, 0x2, R12 ;  /* 0x00000002130c8825 */ /* 0x001fe200078e000c */
[----:B---3--:R-:W-:-:S05]  /*05e0*/  @!P1 SHF.L.U32 R23, R23, 0x10, RZ ;  /* 0x0000001017179819 */ /* 0x008fca00000006ff */
[----:B------:R-:W-:Y:S01]  /*05f0*/  @!P1 FMUL.RZ R14, R23, 0.15915493667125701904 ;  /* 0x3e22f983170e9820 */ /* 0x000fe2000040c000 */
[----:B------:R0:W-:Y:S01]  /*0600*/  @!P0 STG.E.U16 desc[UR4][R12.64], R22 ;  /* 0x000000160c008986 */ /* 0x0001e2000c101504 */
[----:B------:R-:W-:-:S04]  /*0610*/  ISETP.GE.U32.AND P0, PT, R3, R2, PT ;  /* 0x000000020300720c */ /* 0x000fc80003f06070 */
[----:B------:R-:W1:Y:S01]  /*0620*/  @!P1 MUFU.COS R14, R14 ;  /* 0x0000000e000e9308 */ /* 0x000e620000000000 */
[----:B-----5:R-:W-:Y:S01]  /*0630*/  @!P4 SHF.L.U32 R27, R27, 0x10, RZ ;  /* 0x000000101b1bc819 */ /* 0x020fe200000006ff */
[----:B------:R-:W-:-:S04]  /*0640*/  @!P3 IMAD.U32 R26, R26, 0x10000, RZ ;  /* 0x000100001a1ab824 */ /* 0x000fc800078e00ff */
[----:B------:R-:W-:Y:S01]  /*0650*/  @!P4 FMUL.RZ R18, R27, 0.15915493667125701904 ;  /* 0x3e22f9831b12c820 */ /* 0x000fe2000040c000 */
[----:B------:R-:W-:Y:S01]  /*0660*/  @!P2 IMAD.U32 R24, R24, 0x10000, RZ ;  /* 0x000100001818a824 */ /* 0x000fe200078e00ff */
[----:B------:R-:W-:Y:S01]  /*0670*/  @!P5 SHF.L.U32 R21, R21, 0x10, RZ ;  /* 0x000000101515d819 */ /* 0x000fe200000006ff */
[----:B------:R-:W-:Y:S02]  /*0680*/  @!P3 FMUL.RZ R16, R26, 0.15915493667125701904 ;  /* 0x3e22f9831a10b820 */ /* 0x000fe4000040c000 */
[----:B------:R-:W-:Y:S02]  /*0690*/  @!P2 FMUL.RZ R24, R24, 0.15915493667125701904 ;  /* 0x3e22f9831818a820 */ /* 0x000fe4000040c000 */
[----:B------:R-:W-:Y:S01]  /*06a0*/  @!P5 FMUL.RZ R19, R21, 0.15915493667125701904 ;  /* 0x3e22f9831513d820 */ /* 0x000fe2000040c000 */
[----:B------:R-:W-:-:S04]  /*06b0*/  @!P6 IMAD.U32 R25, R25, 0x10000, RZ ;  /* 0x000100001919e824 */ /* 0x000fc800078e00ff */
[----:B------:R-:W-:Y:S01]  /*06c0*/  @!P6 FMUL.RZ R25, R25, 0.15915493667125701904 ;  /* 0x3e22f9831919e820 */ /* 0x000fe2000040c000 */
[----:B------:R-:W2:Y:S08]  /*06d0*/  @!P2 MUFU.COS R15, R24 ;  /* 0x00000018000fa308 */ /* 0x000eb00000000000 */
[----:B------:R-:W3:Y:S08]  /*06e0*/  @!P3 MUFU.COS R16, R16 ;  /* 0x000000100010b308 */ /* 0x000ef00000000000 */
[----:B------:R-:W4:Y:S08]  /*06f0*/  @!P4 MUFU.COS R18, R18 ;  /* 0x000000120012c308 */ /* 0x000f300000000000 */
[----:B------:R-:W5:Y:S08]  /*0700*/  @!P6 MUFU.COS R11, R25 ;  /* 0x00000019000be308 */ /* 0x000f700000000000 */
[----:B------:R-:W0:Y:S01]  /*0710*/  @!P5 MUFU.COS R19, R19 ;  /* 0x000000130013d308 */ /* 0x000e220000000000 */
[----:B-1----:R-:W-:-:S02]  /*0720*/  @!P1 F2FP.BF16.F32.PACK_AB R5, RZ, R14 ;  /* 0x0000000eff05923e */ /* 0x002fc400000010ff */
[----:B--2---:R-:W-:Y:S02]  /*0730*/  @!P2 F2FP.BF16.F32.PACK_AB R6, RZ, R15 ;  /* 0x0000000fff06a23e */ /* 0x004fe400000010ff */
[----:B---3--:R-:W-:Y:S02]  /*0740*/  @!P3 F2FP.BF16.F32.PACK_AB R7, RZ, R16 ;  /* 0x00000010ff07b23e */ /* 0x008fe400000010ff */
[----:B----4-:R-:W-:Y:S02]  /*0750*/  @!P4 F2FP.BF16.F32.PACK_AB R8, RZ, R18 ;  /* 0x00000012ff08c23e */ /* 0x010fe400000010ff */
[----:B-----5:R-:W-:Y:S02]  /*0760*/  @!P6 F2FP.BF16.F32.PACK_AB R9, RZ, R11 ;  /* 0x0000000bff09e23e */ /* 0x020fe400000010ff */
[----:B0-----:R-:W-:Y:S01]  /*0770*/  @!P5 F2FP.BF16.F32.PACK_AB R10, RZ, R19 ;  /* 0x00000013ff0ad23e */ /* 0x001fe200000010ff */
[----:B------:R-:W-:Y:S06]  /*0780*/  @P0 BRA `(.L_x_588) ;  /* 0x0000000000300947 */ /* 0x000fec0003800000 */
[----:B------:R-:W0:Y:S01]  /*0790*/  LDC.64 R12, c[0x0][0x388] ;  /* 0x0000e200ff0c7b82 */ /* 0x000e220000000a00 */
[----:B------:R-:W-:Y:S01]  /*07a0*/  IADD3 R11, PT, PT, R0, R3, RZ ;  /* 0x00000003000b7210 */ /* 0x000fe20007ffe0ff */
[----:B------:R-:W-:-:S05]  /*07b0*/  VIADD R3, R3, 0x80 ;  /* 0x0000008003037836 */ /* 0x000fca0000000000 */
[----:B------:R-:W-:Y:S01]  /*07c0*/  ISETP.GE.U32.AND P0, PT, R3, R2, PT ;  /* 0x000000020300720c */ /* 0x000fe20003f06070 */
[----:B0-----:R-:W-:-:S05]  /*07d0*/  IMAD.WIDE.U32 R12, R11, 0x2, R12 ;  /* 0x000000020b0c7825 */ /* 0x001fca00078e000c */
[----:B------:R0:W-:Y:S07]  /*07e0*/  STG.E.U16 desc[UR4][R12.64], R5 ;  /* 0x000000050c007986 */ /* 0x0001ee000c101504 */
[----:B------:R-:W-:Y:S05]  /*07f0*/  @P0 BRA `(.L_x_589) ;  /* 0x0000000000300947 */ /* 0x000fea0003800000 */
[----:B0-----:R-:W0:Y:S01]  /*0800*/  LDC.64 R12, c[0x0][0x388] ;  /* 0x0000e200ff0c7b82 */ /* 0x001e220000000a00 */
[----:B------:R-:W-:Y:S01]  /*0810*/  IADD3 R5, PT, PT, R0, R3, RZ ;  /* 0x0000000300057210 */ /* 0x000fe20007ffe0ff */
[----:B------:R-:W-:-:S04]  /*0820*/  VIADD R3, R3, 0x80 ;  /* 0x0000008003037836 */ /* 0x000fc80000000000 */
[----:B0-----:R-:W-:-:S05]  /*0830*/  IMAD.WIDE.U32 R12, R5, 0x2, R12 ;  /* 0x00000002050c7825 */ /* 0x001fca00078e000c */
[----:B------:R0:W-:Y:S02]  /*0840*/  STG.E.U16 desc[UR4][R12.64], R4 ;  /* 0x000000040c007986 */ /* 0x0001e4000c101504 */
.L_x_588:
[----:B------:R-:W-:-:S13]  /*0850*/  ISETP.GE.U32.AND P0, PT, R3, R2, PT ;  /* 0x000000020300720c */ /* 0x000fda0003f06070 */
[----:B------:R-:W-:Y:S05]  /*0860*/  @P0 BRA `(.L_x_590) ;  /* 0x0000000000300947 */ /* 0x000fea0003800000 */
[----:B0-----:R-:W0:Y:S01]  /*0870*/  LDC.64 R4, c[0x0][0x388] ;  /* 0x0000e200ff047b82 */ /* 0x001e220000000a00 */
[----:B------:R-:W-:Y:S01]  /*0880*/  IADD3 R11, PT, PT, R0, R3, RZ ;  /* 0x00000003000b7210 */ /* 0x000fe20007ffe0ff */
[----:B------:R-:W-:-:S04]  /*0890*/  VIADD R3, R3, 0x80 ;  /* 0x0000008003037836 */ /* 0x000fc80000000000 */
[----:B0-----:R-:W-:-:S05]  /*08a0*/  IMAD.WIDE.U32 R4, R11, 0x2, R4 ;  /* 0x000000020b047825 */ /* 0x001fca00078e0004 */
[----:B------:R1:W-:Y:S02]  /*08b0*/  STG.E.U16 desc[UR4][R4.64], R6 ;  /* 0x0000000604007986 */ /* 0x0003e4000c101504 */
.L_x_589:
[----:B------:R-:W-:-:S13]  /*08c0*/  ISETP.GE.U32.AND P0, PT, R3, R2, PT ;  /* 0x000000020300720c */ /* 0x000fda0003f06070 */
[----:B------:R-:W-:Y:S05]  /*08d0*/  @P0 BRA `(.L_x_591) ;  /* 0x0000000000340947 */ /* 0x000fea0003800000 */
[----:B01----:R-:W0:Y:S01]  /*08e0*/  LDC.64 R4, c[0x0][0x388] ;  /* 0x0000e200ff047b82 */ /* 0x003e220000000a00 */
[----:B------:R-:W-:Y:S01]  /*08f0*/  IADD3 R11, PT, PT, R0, R3, RZ ;  /* 0x00000003000b7210 */ /* 0x000fe20007ffe0ff */
[----:B------:R-:W-:-:S04]  /*0900*/  VIADD R3, R3, 0x80 ;  /* 0x0000008003037836 */ /* 0x000fc80000000000 */
[----:B0-----:R-:W-:-:S05]  /*0910*/  IMAD.WIDE.U32 R4, R11, 0x2, R4 ;  /* 0x000000020b047825 */ /* 0x001fca00078e0004 */
[----:B------:R1:W-:Y:S02]  /*0920*/  STG.E.U16 desc[UR4][R4.64], R7 ;  /* 0x0000000704007986 */ /* 0x0003e4000c101504 */
.L_x_590:
[----:B------:R-:W-:-:S13]  /*0930*/  ISETP.GE.U32.AND P0, PT, R3, R2, PT ;  /* 0x000000020300720c */ /* 0x000fda0003f06070 */
[----:B------:R-:W-:Y:S05]  /*0940*/  @P0 BREAK.RELIABLE B1 ;  /* 0x0000000000010942 */ /* 0x000fea0003800100 */
[----:B------:R-:W-:Y:S05]  /*0950*/  @P0 BRA `(.L_x_592) ;  /* 0x0000000000300947 */ /* 0x000fea0003800000 */
[----:B01----:R-:W0:Y:S01]  /*0960*/  LDC.64 R4, c[0x0][0x388] ;  /* 0x0000e200ff047b82 */ /* 0x003e220000000a00 */
[----:B------:R-:W-:Y:S01]  /*0970*/  IADD3 R7, PT, PT, R0, R3, RZ ;  /* 0x0000000300077210 */ /* 0x000fe20007ffe0ff */
[----:B------:R-:W-:-:S04]  /*0980*/  VIADD R3, R3, 0x80 ;  /* 0x0000008003037836 */ /* 0x000fc80000000000 */
[----:B0-----:R-:W-:-:S05]  /*0990*/  IMAD.WIDE.U32 R4, R7, 0x2, R4 ;  /* 0x0000000207047825 */ /* 0x001fca00078e0004 */
[----:B------:R2:W-:Y:S02]  /*09a0*/  STG.E.U16 desc[UR4][R4.64], R8 ;  /* 0x0000000804007986 */ /* 0x0005e4000c101504 */
.L_x_591:
[----:B------:R-:W-:Y:S05]  /*09b0*/  BSYNC.RELIABLE B1 ;  /* 0x0000000000017941 */ /* 0x000fea0003800100 */
.L_x_587:
[----:B------:R-:W-:-:S13]  /*09c0*/  ISETP.GE.U32.AND P0, PT, R3, R2, PT ;  /* 0x000000020300720c */ /* 0x000fda0003f06070 */
[----:B012---:R-:W0:Y:S01]  /*09d0*/  @!P0 LDC.64 R4, c[0x0][0x388] ;  /* 0x0000e200ff048b82 */ /* 0x007e220000000a00 */
[----:B------:R-:W-:Y:S01]  /*09e0*/  @!P0 IADD3 R7, PT, PT, R0, R3, RZ ;  /* 0x0000000300078210 */ /* 0x000fe20007ffe0ff */
[----:B------:R-:W-:-:S04]  /*09f0*/  @!P0 VIADD R3, R3, 0x80 ;  /* 0x0000008003038836 */ /* 0x000fc80000000000 */
[----:B0-----:R-:W-:-:S05]  /*0a00*/  @!P0 IMAD.WIDE.U32 R4, R7, 0x2, R4 ;  /* 0x0000000207048825 */ /* 0x001fca00078e0004 */
[----:B------:R2:W-:Y:S02]  /*0a10*/  @!P0 STG.E.U16 desc[UR4][R4.64], R9 ;  /* 0x0000000904008986 */ /* 0x0005e4000c101504 */
.L_x_592:
[----:B------:R-:W-:Y:S05]  /*0a20*/  BSYNC.RECONVERGENT B0 ;  /* 0x0000000000007941 */ /* 0x000fea0003800200 */
.L_x_586:
[----:B------:R-:W-:Y:S05]  /*0a30*/  WARPSYNC.ALL ;  /* 0x0000000000007948 */ /* 0x000fea0003800000 */
[----:B------:R-:W-:-:S13]  /*0a40*/  ISETP.GE.U32.AND P0, PT, R3, R2, PT ;  /* 0x000000020300720c */ /* 0x000fda0003f06070 */
[----:B------:R-:W-:Y:S05]  /*0a50*/  @P0 EXIT ;  /* 0x000000000000094d */ /* 0x000fea0003800000 */
[----:B012---:R-:W0:Y:S01]  /*0a60*/  LDC.64 R4, c[0x0][0x388] ;  /* 0x0000e200ff047b82 */ /* 0x007e220000000a00 */
[----:B------:R-:W-:-:S05]  /*0a70*/  IADD3 R3, PT, PT, R0, R3, RZ ;  /* 0x0000000300037210 */ /* 0x000fca0007ffe0ff */
[----:B0-----:R-:W-:-:S05]  /*0a80*/  IMAD.WIDE.U32 R2, R3, 0x2, R4 ;  /* 0x0000000203027825 */ /* 0x001fca00078e0004 */
[----:B------:R-:W-:Y:S01]  /*0a90*/  STG.E.U16 desc[UR4][R2.64], R10 ;  /* 0x0000000a02007986 */ /* 0x000fe2000c101504 */
[----:B------:R-:W-:Y:S05]  /*0aa0*/  EXIT ;  /* 0x000000000000794d */ /* 0x000fea0003800000 */
.L_x_585:
[----:B------:R-:W0:Y:S01]  /*0ab0*/  S2R R2, SR_TID.X ;  /* 0x0000000000027919 */ /* 0x000e220000002100 */
[----:B------:R-:W1:Y:S02]  /*0ac0*/  LDC.64 R4, c[0x0][0x390] ;  /* 0x0000e400ff047b82 */ /* 0x000e640000000a00 */
[----:B-1----:R-:W-:-:S04]  /*0ad0*/  IMAD.WIDE.U32 R4, R0, 0x2, R4 ;  /* 0x0000000200047825 */ /* 0x002fc800078e0004 */
[----:B0-----:R-:W-:-:S05]  /*0ae0*/  IMAD.WIDE.U32 R4, R2, 0x4, R4 ;  /* 0x0000000402047825 */ /* 0x001fca00078e0004 */
[----:B------:R-:W2:Y:S04]  /*0af0*/  LDG.E R8, desc[UR4][R4.64] ;  /* 0x0000000404087981 */ /* 0x000ea8000c1e1900 */
[----:B------:R-:W3:Y:S04]  /*0b00*/  LDG.E R11, desc[UR4][R4.64+0x600] ;  /* 0x00060004040b7981 */ /* 0x000ee8000c1e1900 */
[----:B------:R-:W4:Y:S04]  /*0b10*/  LDG.E R10, desc[UR4][R4.64+0x400] ;  /* 0x00040004040a7981 */ /* 0x000f28000c1e1900 */
[----:B------:R0:W5:Y:S01]  /*0b20*/  LDG.E R9, desc[UR4][R4.64+0x200] ;  /* 0x0002000404097981 */ /* 0x000162000c1e1900 */
[C---:B--2---:R-:W-:Y:S01]  /*0b30*/  IMAD.U32 R3, R8.reuse, 0x10000, RZ ;  /* 0x0001000008037824 */ /* 0x044fe200078e00ff */
[----:B------:R-:W-:-:S02]  /*0b40*/  PRMT R8, R8, 0x7632, R8 ;  /* 0x0000763208087816 */ /* 0x000fc40000000008 */
[----:B---3--:R-:W-:-:S03]  /*0b50*/  SHF.L.U32 R12, R11, 0x10, RZ ;  /* 0x000000100b0c7819 */ /* 0x008fc600000006ff */
[----:B0-----:R-:W-:Y:S02]  /*0b60*/  IMAD.U32 R4, R8, 0x10000, RZ ;  /* 0x0001000008047824 */ /* 0x001fe400078e00ff */
[----:B----4-:R-:W-:Y:S02]  /*0b70*/  IMAD.U32 R7, R10, 0x10000, RZ ;  /* 0x000100000a077824 */ /* 0x010fe400078e00ff */
[----:B------:R-:W-:Y:S01]  /*0b80*/  FMUL.RZ R14, R12, 0.15915493667125701904 ;  /* 0x3e22f9830c0e7820 */ /* 0x000fe2000040c000 */
[----:B------:R-:W-:Y:S01]  /*0b90*/  PRMT R10, R10, 0x7632, R10 ;  /* 0x000076320a0a7816 */ /* 0x000fe2000000000a */
[----:B------:R-:W-:Y:S01]  /*0ba0*/  FMUL.RZ R12, R4, 0.15915493667125701904 ;  /* 0x3e22f983040c7820 */ /* 0x000fe2000040c000 */
[C---:B-----5:R-:W-:Y:S01]  /*0bb0*/  SHF.L.U32 R6, R9.reuse, 0x10, RZ ;  /* 0x0000001009067819 */ /* 0x060fe200000006ff */
[----:B------:R-:W0:Y:S01]  /*0bc0*/  LDC.64 R4, c[0x0][0x388] ;  /* 0x0000e200ff047b82 */ /* 0x000e220000000a00 */
[----:B------:R-:W-:Y:S02]  /*0bd0*/  PRMT R9, R9, 0x7632, R9 ;  /* 0x0000763209097816 */ /* 0x000fe40000000009 */
[----:B------:R-:W-:Y:S01]  /*0be0*/  PRMT R11, R11, 0x7632, R11 ;  /* 0x000076320b0b7816 */ /* 0x000fe2000000000b */
[----:B------:R-:W-:Y:S01]  /*0bf0*/  IMAD.U32 R10, R10, 0x10000, RZ ;  /* 0x000100000a0a7824 */ /* 0x000fe200078e00ff */
[----:B------:R-:W-:-:S02]  /*0c00*/  SHF.L.U32 R9, R9, 0x10, RZ ;  /* 0x0000001009097819 */ /* 0x000fc400000006ff */
[----:B------:R-:W-:Y:S01]  /*0c10*/  SHF.L.U32 R11, R11, 0x10, RZ ;  /* 0x000000100b0b7819 */ /* 0x000fe200000006ff */
[----:B------:R-:W-:Y:S01]  /*0c20*/  FMUL.RZ R3, R3, 0.15915493667125701904 ;  /* 0x3e22f98303037820 */ /* 0x000fe2000040c000 */
[----:B------:R-:W-:Y:S01]  /*0c30*/  FMUL.RZ R6, R6, 0.15915493667125701904 ;  /* 0x3e22f98306067820 */ /* 0x000fe2000040c000 */
[----:B------:R-:W-:Y:S01]  /*0c40*/  FMUL.RZ R7, R7, 0.15915493667125701904 ;  /* 0x3e22f98307077820 */ /* 0x000fe2000040c000 */
[----:B------:R-:W-:Y:S01]  /*0c50*/  FMUL.RZ R10, R10, 0.15915493667125701904 ;  /* 0x3e22f9830a0a7820 */ /* 0x000fe2000040c000 */
[----:B------:R1:W-:Y:S01]  /*0c60*/  MUFU.COS R8, R14 ;  /* 0x0000000e00087308 */ /* 0x0003e20000000000 */
[----:B------:R-:W-:Y:S01]  /*0c70*/  FMUL.RZ R13, R9, 0.15915493667125701904 ;  /* 0x3e22f983090d7820 */ /* 0x000fe2000040c000 */
[----:B-1----:R-:W-:-:S06]  /*0c80*/  FMUL.RZ R14, R11, 0.15915493667125701904 ;  /* 0x3e22f9830b0e7820 */ /* 0x002fcc000040c000 */
[----:B------:R-:W-:Y:S08]  /*0c90*/  MUFU.COS R3, R3 ;  /* 0x0000000300037308 */ /* 0x000ff00000000000 */
[----:B------:R-:W-:Y:S08]  /*0ca0*/  MUFU.COS R6, R6 ;  /* 0x0000000600067308 */ /* 0x000ff00000000000 */
[----:B------:R-:W-:Y:S08]  /*0cb0*/  MUFU.COS R7, R7 ;  /* 0x0000000700077308 */ /* 0x000ff00000000000 */
[----:B------:R-:W1:Y:S08]  /*0cc0*/  MUFU.COS R12, R12 ;  /* 0x0000000c000c7308 */ /* 0x000e700000000000 */
[----:B------:R-:W2:Y:S08]  /*0cd0*/  MUFU.COS R9, R13 ;  /* 0x0000000d00097308 */ /* 0x000eb00000000000 */
[----:B------:R-:W3:Y:S08]  /*0ce0*/  MUFU.COS R10, R10 ;  /* 0x0000000a000a7308 */ /* 0x000ef00000000000 */
[----:B------:R-:W4:Y:S01]  /*0cf0*/  MUFU.COS R11, R14 ;  /* 0x0000000e000b7308 */ /* 0x000f220000000000 */
[----:B0-----:R-:W-:Y:S01]  /*0d00*/  IMAD.WIDE.U32 R4, R0, 0x2, R4 ;  /* 0x0000000200047825 */ /* 0x001fe200078e0004 */
[----:B-1----:R-:W-:-:S02]  /*0d10*/  F2FP.BF16.F32.PACK_AB R3, R12, R3 ;  /* 0x000000030c03723e */ /* 0x002fc400000010ff */
[----:B--2---:R-:W-:Y:S01]  /*0d20*/  F2FP.BF16.F32.PACK_AB R9, R9, R6 ;  /* 0x000000060909723e */ /* 0x004fe200000010ff */
[----:B------:R-:W-:Y:S01]  /*0d30*/  IMAD.WIDE.U32 R4, R2, 0x4, R4 ;  /* 0x0000000402047825 */ /* 0x000fe200078e0004 */
[----:B---3--:R-:W-:-:S04]  /*0d40*/  F2FP.BF16.F32.PACK_AB R7, R10, R7 ;  /* 0x000000070a07723e */ /* 0x008fc800000010ff */
[----:B------:R-:W-:Y:S01]  /*0d50*/  STG.E desc[UR4][R4.64], R3 ;  /* 0x0000000304007986 */ /* 0x000fe2000c101904 */
[----:B----4-:R-:W-:-:S03]  /*0d60*/  F2FP.BF16.F32.PACK_AB R11, R11, R8 ;  /* 0x000000080b0b723e */ /* 0x010fc600000010ff */
[----:B------:R-:W-:Y:S04]  /*0d70*/  STG.E desc[UR4][R4.64+0x200], R9 ;  /* 0x0002000904007986 */ /* 0x000fe8000c101904 */
[----:B------:R-:W-:Y:S04]  /*0d80*/  STG.E desc[UR4][R4.64+0x400], R7 ;  /* 0x0004000704007986 */ /* 0x000fe8000c101904 */
[----:B------:R-:W-:Y:S01]  /*0d90*/  STG.E desc[UR4][R4.64+0x600], R11 ;  /* 0x0006000b04007986 */ /* 0x000fe2000c101904 */
[----:B------:R-:W-:Y:S05]  /*0da0*/  EXIT ;  /* 0x000000000000794d */ /* 0x000fea0003800000 */
.L_x_593:
        /* <DEDUP_REMOVED lines=13> */
.L_x_2792:


//--------------------- .text._ZN2at6native29vectorized_elementwise_kernelILi4EZZZNS0_15cos_kernel_cudaERNS_18TensorIteratorBaseEENKUlvE0_clEvENKUlvE2_clEvEUlN3c108BFloat16EE_St5arrayIPcLm2EEEEviT0_T1_ --------------------------
	.section	.text._ZN2at6native29vectorized_elementwise_kernelILi4EZZZNS0_15cos_kernel_cudaERNS_18TensorIteratorBaseEENKUlvE0_clEvENKUlvE2_clEvEUlN3c108BFloat16EE_St5arrayIPcLm2EEEEviT0_T1_,"ax",@progbits
	.align	128
        .global         _ZN2at6native29vectorized_elementwise_kernelILi4EZZZNS0_15cos_kernel_cudaERNS_18TensorIteratorBaseEENKUlvE0_clEvENKUlvE2_clEvEUlN3c108BFloat16EE_St5arrayIPcLm2EEEEviT0_T1_
        .type           _ZN2at6native29vectorized_elementwise_kernelILi4EZZZNS0_15cos_kernel_cudaERNS_18TensorIteratorBaseEENKUlvE0_clEvENKUlvE2_clEvEUlN3c108BFloat16EE_St5arrayIPcLm2EEEEviT0_T1_,@function
        .size           _ZN2at6native29vectorized_elementwise_kernelILi4EZZZNS0_15cos_kernel_cudaERNS_18TensorIteratorBaseEENKUlvE0_clEvENKUlvE2_clEvEUlN3c108BFloat16EE_St5arrayIPcLm2EEEEviT0_T1_,(.L_x_2793 - _ZN2at6native29vectorized_elementwise_kernelILi4EZZZNS0_15cos_kernel_cudaERNS_18TensorIteratorBaseEENKUlvE0_clEvENKUlvE2_clEvEUlN3c108BFloat16EE_St5arrayIPcLm2EEEEviT0_T1_)
        .other          _ZN2at6native29vectorized_elementwise_kernelILi4EZZZNS0_15cos_kernel_cudaERNS_18TensorIteratorBaseEENKUlvE0_clEvENKUlvE2_clEvEUlN3c108BFloat16EE_St5arrayIPcLm2EEEEviT0_T1_,@"STO_CUDA_ENTRY STV_DEFAULT"
_ZN2at6native29vectorized_elementwise_kernelILi4EZZZNS0_15cos_kernel_cudaERNS_18TensorIteratorBaseEENKUlvE0_clEvENKUlvE2_clEvEUlN3c108BFloat16EE_St5arrayIPcLm2EEEEviT0_T1_:
.text._ZN2at6native29vectorized_elementwise_kernelILi4EZZZNS0_15cos_kernel_cudaERNS_18TensorIteratorBaseEENKUlvE0_clEvENKUlvE2_clEvEUlN3c108BFloat16EE_St5arrayIPcLm2EEEEviT0_T1_:
        /* <DEDUP_REMOVED lines=133> */
.L_x_597:
[----:B------:R-:W-:-:S13]  /*0850*/  ISETP.GE.U32.AND P0, PT, R3, R2, PT ;  /* 0x000000020300720c */ /* 0x000fda0003f06070 */
[----:B------:R-:W-:Y:S05]  /*0860*/  @P0 BRA `(.L_x_599) ;  /* 0x0000000000300947 */ /* 0x000fea0003800000 */
[----:B0-----:R-:W0:Y:S01]  /*0870*/  LDC.64 R4, c[0x0][0x388] ;  /* 0x0000e200ff047b82 */ /* 0x001e220000000a00 */
[----:B------:R-:W-:Y:S01]  /*0880*/  IADD3 R11, PT, PT, R0, R3, RZ ;  /* 0x00000003000b7210 */ /* 0x000fe20007ffe0ff */
[----:B------:R-:W-:-:S04]  /*0890*/  VIADD R3, R3, 0x80 ;  /* 0x0000008003037836 */ /* 0x000fc80000000000 */
[----:B0-----:R-:W-:-:S05]  /*08a0*/  IMAD.WIDE.U32 R4, R11, 0x2, R4 ;  /* 0x000000020b047825 */ /* 0x001fca00078e0004 */
[----:B------:R1:W-:Y:S02]  /*08b0*/  STG.E.U16 desc[UR4][R4.64], R6 ;  /* 0x0000000604007986 */ /* 0x0003e4000c101504 */
.L_x_598:
[----:B------:R-:W-:-:S13]  /*08c0*/  ISETP.GE.U32.AND P0, PT, R3, R2, PT ;  /* 0x000000020300720c */ /* 0x000fda0003f06070 */
[----:B------:R-:W-:Y:S05]  /*08d0*/  @P0 BRA `(.L_x_600) ;  /* 0x0000000000340947 */ /* 0x000fea0003800000 */
[----:B01----:R-:W0:Y:S01]  /*08e0*/  LDC.64 R4, c[0x0][0x388] ;  /* 0x0000e200ff047b82 */ /* 0x003e220000000a00 */
[----:B------:R-:W-:Y:S01]  /*08f0*/  IADD3 R11, PT, PT, R0, R3, RZ ;  /* 0x00000003000b7210 */ /* 0x000fe20007ffe0ff */
[----:B------:R-:W-:-:S04]  /*0900*/  VIADD R3, R3, 0x80 ;  /* 0x0000008003037836 */ /* 0x000fc80000000000 */
[----:B0-----:R-:W-:-:S05]  /*0910*/  IMAD.WIDE.U32 R4, R11, 0x2, R4 ;  /* 0x000000020b047825 */ /* 0x001fca00078e0004 */
[----:B------:R1:W-:Y:S02]  /*0920*/  STG.E.U16 desc[UR4][R4.64], R7 ;  /* 0x0000000704007986 */ /* 0x0003e4000c101504 */
.L_x_599:
        /* <DEDUP_REMOVED lines=8> */
.L_x_600:
[----:B------:R-:W-:Y:S05]  /*09b0*/  BSYNC.RELIABLE B1 ;  /* 0x0000000000017941 */ /* 0x000fea0003800100 */
.L_x_596:
[----:B------:R-:W-:-:S13]  /*09c0*/  ISETP.GE.U32.AND P0, PT, R3, R2, PT ;  /* 0x000000020300720c */ /* 0x000fda0003f06070 */
[----:B012---:R-:W0:Y:S01]  /*09d0*/  @!P0 LDC.64 R4, c[0x0][0x388] ;  /* 0x0000e200ff048b82 */ /* 0x007e220000000a00 */
[----:B------:R-:W-:Y:S01]  /*09e0*/  @!P0 IADD3 R7, PT, PT, R0, R3, RZ ;  /* 0x0000000300078210 */ /* 0x000fe20007ffe0ff */
[----:B------:R-:W-:-:S04]  /*09f0*/  @!P0 VIADD R3, R3, 0x80 ;  /* 0x0000008003038836 */ /* 0x000fc80000000000 */
[----:B0-----:R-:W-:-:S05]  /*0a00*/  @!P0 IMAD.WIDE.U32 R4, R7, 0x2, R4 ;  /* 0x0000000207048825 */ /* 0x001fca00078e0004 */
[----:B------:R2:W-:Y:S02]  /*0a10*/  @!P0 STG.E.U16 desc[UR4][R4.64], R9 ;  /* 0x0000000904008986 */ /* 0x0005e4000c101504 */
.L_x_601:
[----:B------:R-:W-:Y:S05]  /*0a20*/  BSYNC.RECONVERGENT B0 ;  /* 0x0000000000007941 */ /* 0x000fea0003800200 */
.L_x_595:
        /* <DEDUP_REMOVED lines=8> */
.L_x_594:
[----:B------:R-:W0:Y:S01]  /*0ab0*/  S2R R2, SR_TID.X ;  /* 0x0000000000027919 */ /* 0x000e220000002100 */
[----:B------:R-:W1:Y:S02]  /*0ac0*/  LDC.64 R4, c[0x0][0x390] ;  /* 0x0000e400ff047b82 */ /* 0x000e640000000a00 */
[----:B-1----:R-:W-:-:S04]  /*0ad0*/  IMAD.WIDE.U32 R4, R0, 0x2, R4 ;  /* 0x0000000200047825 */ /* 0x002fc800078e0004 */
[----:B0-----:R-:W-:-:S05]  /*0ae0*/  IMAD.WIDE.U32 R10, R2, 0x8, R4 ;  /* 0x00000008020a7825 */ /* 0x001fca00078e0004 */
[----:B------:R-:W2:Y:S04]  /*0af0*/  LDG.E.64 R6, desc[UR4][R10.64] ;  /* 0x000000040a067981 */ /* 0x000ea8000c1e1b00 */
[----:B------:R-:W3:Y:S01]  /*0b00*/  LDG.E.64 R4, desc[UR4][R10.64+0x400] ;  /* 0x000400040a047981 */ /* 0x000ee2000c1e1b00 */
[C---:B--2---:R-:W-:Y:S01]  /*0b10*/  IMAD.U32 R3, R6.reuse, 0x10000, RZ ;  /* 0x0001000006037824 */ /* 0x044fe200078e00ff */
[----:B------:R-:W-:Y:S02]  /*0b20*/  PRMT R6, R6, 0x7632, R6 ;  /* 0x0000763206067816 */ /* 0x000fe40000000006 */
[----:B------:R-:W-:Y:S01]  /*0b30*/  SHF.L.U32 R8, R7, 0x10, RZ ;  /* 0x0000001007087819 */ /* 0x000fe200000006ff */
[----:B---3--:R-:W-:Y:S01]  /*0b40*/  IMAD.U32 R9, R4, 0x10000, RZ ;  /* 0x0001000004097824 */ /* 0x008fe200078e00ff */
[----:B------:R-:W-:Y:S01]  /*0b50*/  SHF.L.U32 R12, R5, 0x10, RZ ;  /* 0x00000010050c7819 */ /* 0x000fe200000006ff */
[----:B------:R-:W-:Y:S01]  /*0b60*/  IMAD.U32 R6, R6, 0x10000, RZ ;  /* 0x0001000006067824 */ /* 0x000fe200078e00ff */
[----:B------:R-:W-:Y:S01]  /*0b70*/  PRMT R7, R7, 0x7632, R7 ;  /* 0x0000763207077816 */ /* 0x000fe20000000007 */
[----:B------:R-:W-:Y:S01]  /*0b80*/  FMUL.RZ R3, R3, 0.15915493667125701904 ;  /* 0x3e22f98303037820 */ /* 0x000fe2000040c000 */
[----:B------:R-:W-:Y:S01]  /*0b90*/  PRMT R4, R4, 0x7632, R4 ;  /* 0x0000763204047816 */ /* 0x000fe20000000004 */
[----:B------:R-:W-:Y:S01]  /*0ba0*/  FMUL.RZ R10, R12, 0.15915493667125701904 ;  /* 0x3e22f9830c0a7820 */ /* 0x000fe2000040c000 */
[----:B------:R-:W-:Y:S01]  /*0bb0*/  FMUL.RZ R12, R6, 0.15915493667125701904 ;  /* 0x3e22f983060c7820 */ /* 0x000fe2000040c000 */
[----:B------:R-:W-:Y:S01]  /*0bc0*/  SHF.L.U32 R11, R7, 0x10, RZ ;  /* 0x00000010070b7819 */ /* 0x000fe200000006ff */
[----:B------:R-:W-:Y:S01]  /*0bd0*/  FMUL.RZ R8, R8, 0.15915493667125701904 ;  /* 0x3e22f98308087820 */ /* 0x000fe2000040c000 */
[----:B------:R-:W0:Y:S01]  /*0be0*/  LDC.64 R6, c[0x0][0x388] ;  /* 0x0000e200ff067b82 */ /* 0x000e220000000a00 */
[----:B------:R-:W-:Y:S01]  /*0bf0*/  PRMT R5, R5, 0x7632, R5 ;  /* 0x0000763205057816 */ /* 0x000fe20000000005 */
[----:B------:R-:W-:-:S02]  /*0c00*/  IMAD.U32 R4, R4, 0x10000, RZ ;  /* 0x0001000004047824 */ /* 0x000fc400078e00ff */
[----:B------:R-:W-:Y:S01]  /*0c10*/  FMUL.RZ R9, R9, 0.15915493667125701904 ;  /* 0x3e22f98309097820 */ /* 0x000fe2000040c000 */
[----:B------:R-:W-:Y:S01]  /*0c20*/  FMUL.RZ R11, R11, 0.15915493667125701904 ;  /* 0x3e22f9830b0b7820 */ /* 0x000fe2000040c000 */
[----:B------:R-:W-:Y:S01]  /*0c30*/  SHF.L.U32 R5, R5, 0x10, RZ ;  /* 0x0000001005057819 */ /* 0x000fe200000006ff */
[----:B------:R-:W-:Y:S01]  /*0c40*/  FMUL.RZ R14, R4, 0.15915493667125701904 ;  /* 0x3e22f983040e7820 */ /* 0x000fe2000040c000 */
[----:B------:R-:W-:Y:S03]  /*0c50*/  MUFU.COS R3, R3 ;  /* 0x0000000300037308 */ /* 0x000fe60000000000 */
[----:B------:R-:W-:-:S05]  /*0c60*/  FMUL.RZ R15, R5, 0.15915493667125701904 ;  /* 0x3e22f983050f7820 */ /* 0x000fca000040c000 */
[----:B------:R-:W-:Y:S08]  /*0c70*/  MUFU.COS R8, R8 ;  /* 0x0000000800087308 */ /* 0x000ff00000000000 */
[----:B------:R-:W-:Y:S01]  /*0c80*/  MUFU.COS R9, R9 ;  /* 0x0000000900097308 */ /* 0x000fe20000000000 */
[----:B0-----:R-:W-:-:S04]  /*0c90*/  IMAD.WIDE.U32 R6, R0, 0x2, R6 ;  /* 0x0000000200067825 */ /* 0x001fc800078e0006 */
[----:B------:R-:W-:-:S03]  /*0ca0*/  IMAD.WIDE.U32 R6, R2, 0x8, R6 ;  /* 0x0000000802067825 */ /* 0x000fc600078e0006 */
[----:B------:R-:W-:Y:S08]  /*0cb0*/  MUFU.COS R10, R10 ;  /* 0x0000000a000a7308 */ /* 0x000ff00000000000 */
[----:B------:R-:W0:Y:S08]  /*0cc0*/  MUFU.COS R12, R12 ;  /* 0x0000000c000c7308 */ /* 0x000e300000000000 */
[----:B------:R-:W1:Y:S08]  /*0cd0*/  MUFU.COS R11, R11 ;  /* 0x0000000b000b7308 */ /* 0x000e700000000000 */
[----:B------:R-:W2:Y:S01]  /*0ce0*/  MUFU.COS R4, R14 ;  /* 0x0000000e00047308 */ /* 0x000ea20000000000 */
[----:B0-----:R-:W-:-:S07]  /*0cf0*/  F2FP.BF16.F32.PACK_AB R12, R12, R3 ;  /* 0x000000030c0c723e */ /* 0x001fce00000010ff */
[----:B------:R-:W0:Y:S01]  /*0d00*/  MUFU.COS R5, R15 ;  /* 0x0000000f00057308 */ /* 0x000e220000000000 */
[----:B-1----:R-:W-:-:S05]  /*0d10*/  F2FP.BF16.F32.PACK_AB R13, R11, R8 ;  /* 0x000000080b0d723e */ /* 0x002fca00000010ff */
[----:B------:R-:W-:Y:S01]  /*0d20*/  STG.E.64 desc[UR4][R6.64], R12 ;  /* 0x0000000c06007986 */ /* 0x000fe2000c101b04 */
[----:B--2---:R-:W-:Y:S02]  /*0d30*/  F2FP.BF16.F32.PACK_AB R4, R4, R9 ;  /* 0x000000090404723e */ /* 0x004fe400000010ff */
[----:B0-----:R-:W-:-:S05]  /*0d40*/  F2FP.BF16.F32.PACK_AB R5, R5, R10 ;  /* 0x0000000a0505723e */ /* 0x001fca00000010ff */
[----:B------:R-:W-:Y:S01]  /*0d50*/  STG.E.64 desc[UR4][R6.64+0x400], R4 ;  /* 0x0004000406007986 */ /* 0x000fe2000c101b04 */
[----:B------:R-:W-:Y:S05]  /*0d60*/  EXIT ;  /* 0x000000000000794d */ /* 0x000fea0003800000 */
.L_x_602:
        /* <DEDUP_REMOVED lines=9> */
.L_x_2793:


//--------------------- .text._ZN2at6native29vectorized_elementwise_kernelILi8EZZZNS0_15cos_kernel_cudaERNS_18TensorIteratorBaseEENKUlvE0_clEvENKUlvE2_clEvEUlN3c108BFloat16EE_St5arrayIPcLm2EEEEviT0_T1_ --------------------------
	.section	.text._ZN2at6native29vectorized_elementwise_kernelILi8EZZZNS0_15cos_kernel_cudaERNS_18TensorIteratorBaseEENKUlvE0_clEvENKUlvE2_clEvEUlN3c108BFloat16EE_St5arrayIPcLm2EEEEviT0_T1_,"ax",@progbits
	.align	128
        .global         _ZN2at6native29vectorized_elementwise_kernelILi8EZZZNS0_15cos_kernel_cudaERNS_18TensorIteratorBaseEENKUlvE0_clEvENKUlvE2_clEvEUlN3c108BFloat16EE_St5arrayIPcLm2EEEEviT0_T1_
        .type           _ZN2at6native29vectorized_elementwise_kernelILi8EZZZNS0_15cos_kernel_cudaERNS_18TensorIteratorBaseEENKUlvE0_clEvENKUlvE2_clEvEUlN3c108BFloat16EE_St5arrayIPcLm2EEEEviT0_T1_,@function
        .size           _ZN2at6native29vectorized_elementwise_kernelILi8EZZZNS0_15cos_kernel_cudaERNS_18TensorIteratorBaseEENKUlvE0_clEvENKUlvE2_clEvEUlN3c108BFloat16EE_St5arrayIPcLm2EEEEviT0_T1_,(.L_x_2794 - _ZN2at6native29vectorized_elementwise_kernelILi8EZZZNS0_15cos_kernel_cudaERNS_18TensorIteratorBaseEENKUlvE0_clEvENKUlvE2_clEvEUlN3c108BFloat16EE_St5arrayIPcLm2EEEEviT0_T1_)
        .other          _ZN2at6native29vectorized_elementwise_kernelILi8EZZZNS0_15cos_kernel_cudaERNS_18TensorIteratorBaseEENKUlvE0_clEvENKUlvE2_clEvEUlN3c108BFloat16EE_St5arrayIPcLm2EEEEviT0_T1_,@"STO_CUDA_ENTRY STV_DEFAULT"
_ZN2at6native29vectorized_elementwise_kernelILi8EZZZNS0_15cos_kernel_cudaERNS_18TensorIteratorBaseEENKUlvE0_clEvENKUlvE2_clEvEUlN3c108BFloat16EE_St5arrayIPcLm2EEEEviT0_T1_:
.text._ZN2at6native29vectorized_elementwise_kernelILi8EZZZNS0_15cos_kernel_cudaERNS_18TensorIteratorBaseEENKUlvE0_clEvENKUlvE2_clEvEUlN3c108BFloat16EE_St5arrayIPcLm2EEEEviT0_T1_:
        /* <DEDUP_REMOVED lines=133> */
.L_x_606:
[----:B------:R-:W-:-:S13]  /*0850*/  ISETP.GE.U32.AND P0, PT, R3, R2, PT ;  /* 0x000000020300720c */ /* 0x000fda0003f06070 */
[----:B------:R-:W-:Y:S05]  /*0860*/  @P0 BRA `(.L_x_608) ;  /* 0x0000000000300947 */ /* 0x000fea0003800000 */
[----:B0-----:R-:W0:Y:S01]  /*0870*/  LDC.64 R4, c[0x0][0x388] ;  /* 0x0000e200ff047b82 */ /* 0x001e220000000a00 */
[----:B------:R-:W-:Y:S01]  /*0880*/  IADD3 R11, PT, PT, R0, R3, RZ ;  /* 0x00000003000b7210 */ /* 0x000fe20007ffe0ff */
[----:B------:R-:W-:-:S04]  /*0890*/  VIADD R3, R3, 0x80 ;  /* 0x0000008003037836 */ /* 0x000fc80000000000 */
[----:B0-----:R-:W-:-:S05]  /*08a0*/  IMAD.WIDE.U32 R4, R11, 0x2, R4 ;  /* 0x000000020b047825 */ /* 0x001fca00078e0004 */
[----:B------:R1:W-:Y:S02]  /*08b0*/  STG.E.U16 desc[UR4][R4.64], R6 ;  /* 0x0000000604007986 */ /* 0x0003e4000c101504 */
.L_x_607:
[----:B------:R-:W-:-:S13]  /*08c0*/  ISETP.GE.U32.AND P0, PT, R3, R2, PT ;  /* 0x000000020300720c */ /* 0x000fda0003f06070 */
[----:B------:R-:W-:Y:S05]  /*08d0*/  @P0 BRA `(.L_x_609) ;  /* 0x0000000000340947 */ /* 0x000fea0003800000 */
[----:B01----:R-:W0:Y:S01]  /*08e0*/  LDC.64 R4, c[0x0][0x388] ;  /* 0x0000e200ff047b82 */ /* 0x003e220000000a00 */
[----:B------:R-:W-:Y:S01]  /*08f0*/  IADD3 R11, PT, PT, R0, R3, RZ ;  /* 0x00000003000b7210 */ /* 0x000fe20007ffe0ff */
[----:B------:R-:W-:-:S04]  /*0900*/  VIADD R3, R3, 0x80 ;  /* 0x0000008003037836 */ /* 0x000fc80000000000 */
[----:B0-----:R-:W-:-:S05]  /*0910*/  IMAD.WIDE.U32 R4, R11, 0x2, R4 ;  /* 0x000000020b047825 */ /* 0x001fca00078e0004 */
[----:B------:R1:W-:Y:S02]  /*0920*/  STG.E.U16 desc[UR4][R4.64], R7 ;  /* 0x0000000704007986 */ /* 0x0003e4000c101504 */
.L_x_608:
        /* <DEDUP_REMOVED lines=8> */
.L_x_609:
[----:B------:R-:W-:Y:S05]  /*09b0*/  BSYNC.RELIABLE B1 ;  /* 0x0000000000017941 */ /* 0x000fea0003800100 */
.L_x_605:
[----:B------:R-:W-:-:S13]  /*09c0*/  ISETP.GE.U32.AND P0, PT, R3, R2, PT ;  /* 0x000000020300720c */ /* 0x000fda0003f06070 */
[----:B012---:R-:W0:Y:S01]  /*09d0*/  @!P0 LDC.64 R4, c[0x0][0x388] ;  /* 0x0000e200ff048b82 */ /* 0x007e220000000a00 */
[----:B------:R-:W-:Y:S01]  /*09e0*/  @!P0 IADD3 R7, PT, PT, R0, R3, RZ ;  /* 0x0000000300078210 */ /* 0x000fe20007ffe0ff */
[----:B------:R-:W-:-:S04]  /*09f0*/  @!P0 VIADD R3, R3, 0x80 ;  /* 0x0000008003038836 */ /* 0x000fc80000000000 */
[----:B0-----:R-:W-:-:S05]  /*0a00*/  @!P0 IMAD.WIDE.U32 R4, R7, 0x2, R4 ;  /* 0x0000000207048825 */ /* 0x001fca00078e0004 */
[----:B------:R2:W-:Y:S02]  /*0a10*/  @!P0 STG.E.U16 desc[UR4][R4.64], R9 ;  /* 0x0000000904008986 */ /* 0x0005e4000c101504 */
.L_x_610:
[----:B------:R-:W-:Y:S05]  /*0a20*/  BSYNC.RECONVERGENT B0 ;  /* 0x0000000000007941 */ /* 0x000fea0003800200 */
.L_x_604:
        /* <DEDUP_REMOVED lines=8> */
.L_x_603:
[----:B------:R-:W0:Y:S01]  /*0ab0*/  S2R R2, SR_TID.X ;  /* 0x0000000000027919 */ /* 0x000e220000002100 */
[----:B------:R-:W1:Y:S02]  /*0ac0*/  LDC.64 R4, c[0x0][0x390] ;  /* 0x0000e400ff047b82 */ /* 0x000e640000000a00 */
[----:B-1----:R-:W-:-:S04]  /*0ad0*/  IMAD.WIDE.U32 R4, R0, 0x2, R4 ;  /* 0x0000000200047825 */ /* 0x002fc800078e0004 */
[----:B0-----:R-:W-:-:S06]  /*0ae0*/  IMAD.WIDE.U32 R4, R2, 0x10, R4 ;  /* 0x0000001002047825 */ /* 0x001fcc00078e0004 */
[----:B------:R-:W2:Y:S02]  /*0af0*/  LDG.E.128 R4, desc[UR4][R4.64] ;  /* 0x0000000404047981 */ /* 0x000ea4000c1e1d00 */
[C---:B--2---:R-:W-:Y:S01]  /*0b00*/  IMAD.U32 R3, R7.reuse, 0x10000, RZ ;  /* 0x0001000007037824 */ /* 0x044fe200078e00ff */
[----:B------:R-:W-:Y:S02]  /*0b10*/  PRMT R7, R7, 0x7632, R7 ;  /* 0x0000763207077816 */ /* 0x000fe40000000007 */
[C---:B------:R-:W-:Y:S01]  /*0b20*/  SHF.L.U32 R8, R6.reuse, 0x10, RZ ;  /* 0x0000001006087819 */ /* 0x040fe200000006ff */
[----:B------:R-:W-:Y:S01]  /*0b30*/  FMUL.RZ R9, R3, 0.15915493667125701904 ;  /* 0x3e22f98303097820 */ /* 0x000fe2000040c000 */
[----:B------:R-:W-:Y:S01]  /*0b40*/  PRMT R6, R6, 0x7632, R6 ;  /* 0x0000763206067816 */ /* 0x000fe20000000006 */
[----:B------:R-:W-:Y:S01]  /*0b50*/  IMAD.U32 R7, R7, 0x10000, RZ ;  /* 0x0001000007077824 */ /* 0x000fe200078e00ff */
[----:B------:R-:W-:Y:S01]  /*0b60*/  SHF.L.U32 R10, R4, 0x10, RZ ;  /* 0x00000010040a7819 */ /* 0x000fe200000006ff */
[----:B------:R-:W-:Y:S01]  /*0b70*/  IMAD.U32 R3, R5, 0x10000, RZ ;  /* 0x0001000005037824 */ /* 0x000fe200078e00ff */
[----:B------:R-:W-:Y:S01]  /*0b80*/  SHF.L.U32 R11, R6, 0x10, RZ ;  /* 0x00000010060b7819 */ /* 0x000fe200000006ff */
[----:B------:R-:W-:Y:S01]  /*0b90*/  FMUL.RZ R16, R7, 0.15915493667125701904 ;  /* 0x3e22f98307107820 */ /* 0x000fe2000040c000 */
[----:B------:R-:W-:Y:S01]  /*0ba0*/  PRMT R5, R5, 0x7632, R5 ;  /* 0x0000763205057816 */ /* 0x000fe20000000005 */
[----:B------:R-:W0:Y:S01]  /*0bb0*/  LDC.64 R6, c[0x0][0x388] ;  /* 0x0000e200ff067b82 */ /* 0x000e220000000a00 */
[----:B------:R-:W-:Y:S01]  /*0bc0*/  PRMT R4, R4, 0x7632, R4 ;  /* 0x0000763204047816 */ /* 0x000fe20000000004 */
[----:B------:R-:W-:Y:S01]  /*0bd0*/  FMUL.RZ R15, R11, 0.15915493667125701904 ;  /* 0x3e22f9830b0f7820 */ /* 0x000fe2000040c000 */
[----:B------:R-:W-:Y:S01]  /*0be0*/  FMUL.RZ R8, R8, 0.15915493667125701904 ;  /* 0x3e22f98308087820 */ /* 0x000fe2000040c000 */
[----:B------:R-:W-:Y:S01]  /*0bf0*/  IMAD.U32 R5, R5, 0x10000, RZ ;  /* 0x0001000005057824 */ /* 0x000fe200078e00ff */
[----:B------:R-:W-:Y:S01]  /*0c00*/  SHF.L.U32 R4, R4, 0x10, RZ ;  /* 0x0000001004047819 */ /* 0x000fe200000006ff */
[----:B------:R-:W-:Y:S01]  /*0c10*/  FMUL.RZ R3, R3, 0.15915493667125701904 ;  /* 0x3e22f98303037820 */ /* 0x000fe2000040c000 */
[----:B------:R-:W-:Y:S01]  /*0c20*/  FMUL.RZ R10, R10, 0.15915493667125701904 ;  /* 0x3e22f9830a0a7820 */ /* 0x000fe2000040c000 */
[----:B------:R-:W-:Y:S01]  /*0c30*/  FMUL.RZ R14, R5, 0.15915493667125701904 ;  /* 0x3e22f983050e7820 */ /* 0x000fe2000040c000 */
[----:B------:R-:W-:Y:S01]  /*0c40*/  MUFU.COS R9, R9 ;  /* 0x0000000900097308 */ /* 0x000fe20000000000 */
[----:B------:R-:W-:-:S07]  /*0c50*/  FMUL.RZ R11, R4, 0.15915493667125701904 ;  /* 0x3e22f983040b7820 */ /* 0x000fce000040c000 */
[----:B------:R-:W-:Y:S01]  /*0c60*/  MUFU.COS R8, R8 ;  /* 0x0000000800087308 */ /* 0x000fe20000000000 */
[----:B0-----:R-:W-:-:S07]  /*0c70*/  IMAD.WIDE.U32 R6, R0, 0x2, R6 ;  /* 0x0000000200067825 */ /* 0x001fce00078e0006 */
[----:B------:R-:W-:Y:S01]  /*0c80*/  MUFU.COS R3, R3 ;  /* 0x0000000300037308 */ /* 0x000fe20000000000 */
[----:B------:R-:W-:-:S07]  /*0c90*/  IMAD.WIDE.U32 R12, R2, 0x10, R6 ;  /* 0x00000010020c7825 */ /* 0x000fce00078e0006 */
[----:B------:R-:W-:Y:S08]  /*0ca0*/  MUFU.COS R10, R10 ;  /* 0x0000000a000a7308 */ /* 0x000ff00000000000 */
[----:B------:R-:W0:Y:S08]  /*0cb0*/  MUFU.COS R16, R16 ;  /* 0x0000001000107308 */ /* 0x000e300000000000 */
[----:B------:R-:W1:Y:S08]  /*0cc0*/  MUFU.COS R15, R15 ;  /* 0x0000000f000f7308 */ /* 0x000e700000000000 */
[----:B------:R-:W2:Y:S01]  /*0cd0*/  MUFU.COS R14, R14 ;  /* 0x0000000e000e7308 */ /* 0x000ea20000000000 */
[----:B0-----:R-:W-:-:S07]  /*0ce0*/  F2FP.BF16.F32.PACK_AB R7, R16, R9 ;  /* 0x000000091007723e */ /* 0x001fce00000010ff */
[----:B------:R-:W0:Y:S01]  /*0cf0*/  MUFU.COS R11, R11 ;  /* 0x0000000b000b7308 */ /* 0x000e220000000000 */
[----:B-1----:R-:W-:Y:S02]  /*0d00*/  F2FP.BF16.F32.PACK_AB R6, R15, R8 ;  /* 0x000000080f06723e */ /* 0x002fe400000010ff */
[----:B--2---:R-:W-:Y:S02]  /*0d10*/  F2FP.BF16.F32.PACK_AB R5, R14, R3 ;  /* 0x000000030e05723e */ /* 0x004fe400000010ff */
[----:B0-----:R-:W-:-:S05]  /*0d20*/  F2FP.BF16.F32.PACK_AB R4, R11, R10 ;  /* 0x0000000a0b04723e */ /* 0x001fca00000010ff */
[----:B------:R-:W-:Y:S01]  /*0d30*/  STG.E.128 desc[UR4][R12.64], R4 ;  /* 0x000000040c007986 */ /* 0x000fe2000c101d04 */
[----:B------:R-:W-:Y:S05]  /*0d40*/  EXIT ;  /* 0x000000000000794d */ /* 0x000fea0003800000 */
.L_x_611:
        /* <DEDUP_REMOVED lines=11> */
.L_x_2794:


//--------------------- .text._ZN2at6native18elementwise_kernelILi128ELi4EZNS0_15gpu_kernel_implIZZZNS0_15cos_kernel_cudaERNS_18TensorIteratorBaseEENKUlvE0_clEvENKUlvE1_clEvEUlN3c104HalfEE_EEvS4_RKT_EUliE_EEviT1_ --------------------------
	.section	.text._ZN2at6native18elementwise_kernelILi128ELi4EZNS0_15gpu_kernel_implIZZZNS0_15cos_kernel_cudaERNS_18TensorIteratorBaseEENKUlvE0_clEvENKUlvE1_clEvEUlN3c104HalfEE_EEvS4_RKT_EUliE_EEviT1_,"ax",@progbits
	.align	128
        .global         _ZN2at6native18elementwise_kernelILi128ELi4EZNS0_15gpu_kernel_implIZZZNS0_15cos_kernel_cudaERNS_18TensorIteratorBaseEENKUlvE0_clEvENKUlvE1_clEvEUlN3c104HalfEE_EEvS4_RKT_EUliE_EEviT1_
        .type           _ZN2at6native18elementwise_kernelILi128ELi4EZNS0_15gpu_kernel_implIZZZNS0_15cos_kernel_cudaERNS_18TensorIteratorBaseEENKUlvE0_clEvENKUlvE1_clEvEUlN3c104HalfEE_EEvS4_RKT_EUliE_EEviT1_,@function
        .size           _ZN2at6native18elementwise_kernelILi128ELi4EZNS0_15gpu_kernel_implIZZZNS0_15cos_kernel_cudaERNS_18TensorIteratorBaseEENKUlvE0_clEvENKUlvE1_clEvEUlN3c104HalfEE_EEvS4_RKT_EUliE_EEviT1_,(.L_x_2795 - _ZN2at6native18elementwise_kernelILi128ELi4EZNS0_15gpu_kernel_implIZZZNS0_15cos_kernel_cudaERNS_18TensorIteratorBaseEENKUlvE0_clEvENKUlvE1_clEvEUlN3c104HalfEE_EEvS4_RKT_EUliE_EEviT1_)
        .other          _ZN2at6native18elementwise_kernelILi128ELi4EZNS0_15gpu_kernel_implIZZZNS0_15cos_kernel_cudaERNS_18TensorIteratorBaseEENKUlvE0_clEvENKUlvE1_clEvEUlN3c104HalfEE_EEvS4_RKT_EUliE_EEviT1_,@"STO_CUDA_ENTRY STV_DEFAULT"
_ZN2at6native18elementwise_kernelILi128ELi4EZNS0_15gpu_kernel_implIZZZNS0_15cos_kernel_cudaERNS_18TensorIteratorBaseEENKUlvE0_clEvENKUlvE1_clEvEUlN3c104HalfEE_EEvS4_RKT_EUliE_EEviT1_:
.text._ZN2at6native18elementwise_kernelILi128ELi4EZNS0_15gpu_kernel_implIZZZNS0_15cos_kernel_cudaERNS_18TensorIteratorBaseEENKUlvE0_clEvENKUlvE1_clEvEUlN3c104HalfEE_EEvS4_RKT_EUliE_EEviT1_:
        /* <DEDUP_REMOVED lines=22> */
[----:B------:R-:W-:Y:S01]  /*0160*/  HFMA2 R16, -RZ, RZ, 0, 0 ;  /* 0x00000000ff107431 */ /* 0x000fe200000001ff */
[----:B------:R-:W1:Y:S01]  /*0170*/  LDCU UR6, c[0x0][0x38c] ;  /* 0x00007180ff0677ac */ /* 0x000e620008000800 */
[----:B------:R-:W2:Y:S01]  /*0180*/  LDCU.64 UR8, c[0x0][0x4b8] ;  /* 0x00009700ff0877ac */ /* 0x000ea20008000a00 */
[----:B------:R-:W-:Y:S02]  /*0190*/  UISETP.NE.AND UP0, UPT, UR40, URZ, UPT ;  /* 0x000000ff2800728c */ /* 0x000fe4000bf05270 */
[----:B0-----:R-:W-:-:S05]  /*01a0*/  IMAD.HI.U32 R2, R17, UR4, R16 ;  /* 0x0000000411027c27 */ /* 0x001fca000f8e0010 */
[----:B------:R-:W-:-:S05]  /*01b0*/  SHF.R.U32.HI R3, RZ, UR5, R2 ;  /* 0x00000005ff037c19 */ /* 0x000fca0008011602 */
[----:B------:R-:W-:-:S04]  /*01c0*/  IMAD.MOV R0, RZ, RZ, -R3 ;  /* 0x000000ffff007224 */ /* 0x000fc800078e0a03 */
        /* <DEDUP_REMOVED lines=290> */
.L_x_614:
        /* <DEDUP_REMOVED lines=16> */
[----:B0-----:R-:W-:Y:S01]  /*14f0*/  F2FP.F16.F32.PACK_AB R0, RZ, R0 ;  /* 0x00000000ff00723e */ /* 0x001fe200000000ff */
[----:B------:R-:W-:Y:S06]  /*1500*/  BRA `(.L_x_620) ;  /* 0x0000000c008c7947 */ /* 0x000fec0003800000 */
.L_x_618:
[----:B------:R-:W2:Y:S02]  /*1510*/  LDG.E.U8 R2, desc[UR36][R2.64] ;  /* 0x0000002402027981 */ /* 0x000ea4000c1e1100 */
[----:B--2---:R-:W-:-:S04]  /*1520*/  I2FP.F32.U32 R0, R2 ;  /* 0x0000000200007245 */ /* 0x004fc80000201000 */
[----:B------:R-:W-:Y:S01]  /*1530*/  F2FP.F16.F32.PACK_AB R0, RZ, R0 ;  /* 0x00000000ff00723e */ /* 0x000fe200000000ff */
[----:B------:R-:W-:Y:S06]  /*1540*/  BRA `(.L_x_620) ;  /* 0x0000000c007c7947 */ /* 0x000fec0003800000 */
.L_x_617:
        /* <DEDUP_REMOVED lines=8> */
[----:B0-----:R-:W-:Y:S01]  /*15d0*/  F2FP.F16.F32.PACK_AB R0, RZ, R0 ;  /* 0x00000000ff00723e */ /* 0x001fe200000000ff */
[----:B------:R-:W-:Y:S06]  /*15e0*/  BRA `(.L_x_620) ;  /* 0x0000000c00547947 */ /* 0x000fec0003800000 */
.L_x_622:
[----:B------:R-:W2:Y:S02]  /*15f0*/  LDG.E R2, desc[UR36][R2.64] ;  /* 0x0000002402027981 */ /* 0x000ea4000c1e1900 */
[----:B--2---:R-:W-:-:S04]  /*1600*/  I2FP.F32.S32 R0, R2 ;  /* 0x0000000200007245 */ /* 0x004fc80000201400 */
[----:B------:R-:W-:Y:S01]  /*1610*/  F2FP.F16.F32.PACK_AB R0, RZ, R0 ;  /* 0x00000000ff00723e */ /* 0x000fe200000000ff */
[----:B------:R-:W-:Y:S06]  /*1620*/  BRA `(.L_x_620) ;  /* 0x0000000c00447947 */ /* 0x000fec0003800000 */
.L_x_621:
[----:B------:R-:W2:Y:S02]  /*1630*/  LDG.E.U16 R2, desc[UR36][R2.64] ;  /* 0x0000002402027981 */ /* 0x000ea4000c1e1500 */
[----:B--2---:R-:W0:Y:S02]  /*1640*/  I2F.S16 R0, R2 ;  /* 0x0000000200007306 */ /* 0x004e240000101400 */
[----:B0-----:R-:W-:Y:S01]  /*1650*/  F2FP.F16.F32.PACK_AB R0, RZ, R0 ;  /* 0x00000000ff00723e */ /* 0x001fe200000000ff */
[----:B------:R-:W-:Y:S06]  /*1660*/  BRA `(.L_x_620) ;  /* 0x0000000c00347947 */ /* 0x000fec0003800000 */
.L_x_616:
[----:B------:R-:W-:-:S09]  /*1670*/  UISETP.GT.AND UP0, UPT, UR4, 0x6, UPT ;  /* 0x000000060400788c */ /* 0x000fd2000bf04270 */
[----:B------:R-:W-:Y:S05]  /*1680*/  BRA.U UP0, `(.L_x_623) ;  /* 0x0000000100247547 */ /* 0x000fea000b800000 */
[----:B------:R-:W-:-:S09]  /*1690*/  UISETP.NE.AND UP0, UPT, UR4, 0x5, UPT ;  /* 0x000000050400788c */ /* 0x000fd2000bf05270 */
[----:B------:R-:W-:Y:S05]  /*16a0*/  BRA.U !UP0, `(.L_x_624) ;  /* 0x0000000108147547 */ /* 0x000fea000b800000 */
[----:B------:R-:W-:-:S09]  /*16b0*/  UISETP.NE.AND UP0, UPT, UR4, 0x6, UPT ;  /* 0x000000060400788c */ /* 0x000fd2000bf05270 */
[----:B------:R-:W-:Y:S05]  /*16c0*/  BRA.U UP0, `(.L_x_619) ;  /* 0x00000009008c7547 */ /* 0x000fea000b800000 */
[----:B------:R-:W2:Y:S02]  /*16d0*/  LDG.E R2, desc[UR36][R2.64] ;  /* 0x0000002402027981 */ /* 0x000ea4000c1e1900 */
[----:B--2---:R-:W-:Y:S01]  /*16e0*/  F2FP.F16.F32.PACK_AB R0, RZ, R2 ;  /* 0x00000002ff00723e */ /* 0x004fe200000000ff */
[----:B------:R-:W-:Y:S06]  /*16f0*/  BRA `(.L_x_620) ;  /* 0x0000000c00107947 */ /* 0x000fec0003800000 */
.L_x_624:
[----:B------:R0:W5:Y:S01]  /*1700*/  LDG.E.U16 R0, desc[UR36][R2.64] ;  /* 0x0000002402007981 */ /* 0x000162000c1e1500 */
[----:B------:R-:W-:Y:S05]  /*1710*/  BRA `(.L_x_620) ;  /* 0x0000000c00087947 */ /* 0x000fea0003800000 */
.L_x_623:
[----:B------:R-:W-:-:S09]  /*1720*/  UISETP.NE.AND UP0, UPT, UR4, 0x7, UPT ;  /* 0x000000070400788c */ /* 0x000fd2000bf05270 */
[----:B------:R-:W-:Y:S05]  /*1730*/  BRA.U !UP0, `(.L_x_625) ;  /* 0x0000000108247547 */ /* 0x000fea000b800000 */
[----:B------:R-:W-:-:S09]  /*1740*/  UISETP.NE.AND UP0, UPT, UR4, 0x8, UPT ;  /* 0x000000080400788c */ /* 0x000fd2000bf05270 */
[----:B------:R-:W-:Y:S05]  /*1750*/  BRA.U !UP0, `(.L_x_626) ;  /* 0x0000000108147547 */ /* 0x000fea000b800000 */
[----:B------:R-:W-:-:S09]  /*1760*/  UISETP.NE.AND UP0, UPT, UR4, 0x9, UPT ;  /* 0x000000090400788c */ /* 0x000fd2000bf05270 */
[----:B------:R-:W-:Y:S05]  /*1770*/  BRA.U UP0, `(.L_x_619) ;  /* 0x0000000900607547 */ /* 0x000fea000b800000 */
[----:B------:R-:W2:Y:S02]  /*1780*/  LDG.E R2, desc[UR36][R2.64] ;  /* 0x0000002402027981 */ /* 0x000ea4000c1e1900 */
[----:B--2---:R-:W-:Y:S01]  /*1790*/  F2FP.F16.F32.PACK_AB R0, RZ, R2 ;  /* 0x00000002ff00723e */ /* 0x004fe200000000ff */
[----:B------:R-:W-:Y:S06]  /*17a0*/  BRA `(.L_x_620) ;  /* 0x0000000800e47947 */ /* 0x000fec0003800000 */
.L_x_626:
[----:B------:R1:W5:Y:S01]  /*17b0*/  LDG.E.U16 R0, desc[UR36][R2.64] ;  /* 0x0000002402007981 */ /* 0x000362000c1e1500 */
[----:B------:R-:W-:Y:S05]  /*17c0*/  BRA `(.L_x_620) ;  /* 0x0000000800dc7947 */ /* 0x000fea0003800000 */
.L_x_625:
[----:B------:R-:W2:Y:S01]  /*17d0*/  LDG.E.64 R2, desc[UR36][R2.64] ;  /* 0x0000002402027981 */ /* 0x000ea2000c1e1b00 */
[----:B------:R-:W-:Y:S01]  /*17e0*/  UMOV UR4, 0xf0000000 ;  /* 0xf000000000047882 */ /* 0x000fe20000000000 */
[----:B------:R-:W-:Y:S01]  /*17f0*/  UMOV UR5, 0x380fffff ;  /* 0x380fffff00057882 */ /* 0x000fe20000000000 */
[----:B--2---:R-:W0:Y:S01]  /*1800*/  F2F.F32.F64 R0, R2 ;  /* 0x0000000200007310 */ /* 0x004e220000301000 */
[----:B------:R-:W-:-:S14]  /*1810*/  DSETP.GEU.AND P0, PT, |R2|, UR4, PT ;  /* 0x0000000402007e2a */ /* 0x000fdc000bf0e200 */
[----:B0-----:R-:W-:-:S05]  /*1820*/  @!P0 FMUL R0, R0, 1.175494350822287508e-38 ;  /* 0x0080000000008820 */ /* 0x001fca0000400000 */
[----:B------:R-:W-:Y:S01]  /*1830*/  F2FP.F16.F32.PACK_AB R0, RZ, R0 ;  /* 0x00000000ff00723e */ /* 0x000fe200000000ff */
[----:B------:R-:W-:Y:S06]  /*1840*/  BRA `(.L_x_620) ;  /* 0x0000000800bc7947 */ /* 0x000fec0003800000 */
.L_x_615:
        /* <DEDUP_REMOVED lines=11> */
[----:B------:R-:W-:Y:S01]  /*1900*/  F2FP.F16.F32.PACK_AB R0, RZ, R0 ;  /* 0x00000000ff00723e */ /* 0x000fe200000000ff */
[----:B------:R-:W-:Y:S06]  /*1910*/  BRA `(.L_x_620) ;  /* 0x0000000800887947 */ /* 0x000fec0003800000 */
.L_x_629:
        /* <DEDUP_REMOVED lines=8> */
.L_x_628:
[----:B------:R-:W-:-:S09]  /*19a0*/  UISETP.NE.AND UP0, UPT, UR4, 0xf, UPT ;  /* 0x0000000f0400788c */ /* 0x000fd2000bf05270 */
[----:B------:R-:W-:Y:S05]  /*19b0*/  BRA.U !UP0, `(.L_x_630) ;  /* 0x0000000108987547 */ /* 0x000fea000b800000 */
[----:B------:R-:W-:-:S09]  /*19c0*/  UISETP.NE.AND UP0, UPT, UR4, 0x17, UPT ;  /* 0x000000170400788c */ /* 0x000fd2000bf05270 */
[----:B------:R-:W-:Y:S05]  /*19d0*/  BRA.U !UP0, `(.L_x_631) ;  /* 0x00000001085c7547 */ /* 0x000fea000b800000 */
[----:B------:R-:W-:-:S09]  /*19e0*/  UISETP.NE.AND UP0, UPT, UR4, 0x18, UPT ;  /* 0x000000180400788c */ /* 0x000fd2000bf05270 */
[----:B------:R-:W-:Y:S05]  /*19f0*/  BRA.U UP0, `(.L_x_619) ;  /* 0x0000000500c07547 */ /* 0x000fea000b800000 */
[----:B------:R-:W2:Y:S01]  /*1a00*/  LDG.E.U8 R0, desc[UR36][R2.64] ;  /* 0x0000002402007981 */ /* 0x000ea2000c1e1100 */
[----:B------:R-:W-:Y:S01]  /*1a10*/  IMAD.MOV.U32 R6, RZ, RZ, 0x1f ;  /* 0x0000001fff067424 */ /* 0x000fe200078e00ff */
[----:B--2---:R-:W-:-:S04]  /*1a20*/  SHF.L.U32 R0, R0, 0x18, RZ ;  /* 0x0000001800007819 */ /* 0x004fc800000006ff */
[C---:B------:R-:W-:Y:S02]  /*1a30*/  LOP3.LUT R4, R0.reuse, 0x7f000000, RZ, 0xc0, !PT ;  /* 0x7f00000000047812 */ /* 0x040fe400078ec0ff */
[----:B------:R-:W-:Y:S02]  /*1a40*/  LOP3.LUT P0, RZ, R0, 0x7f000000, RZ, 0xc0, !PT ;  /* 0x7f00000000ff7812 */ /* 0x000fe4000780c0ff */
[----:B------:R-:W0:Y:S02]  /*1a50*/  FLO.U32 R5, R4 ;  /* 0x0000000400057300 */ /* 0x000e2400000e0000 */
[----:B0-----:R-:W-:-:S05]  /*1a60*/  IMAD.MOV R5, RZ, RZ, -R5 ;  /* 0x000000ffff057224 */ /* 0x001fca00078e0a05 */
[----:B------:R-:W-:-:S04]  /*1a70*/  VIADDMNMX.U32 R5, R5, R6, 0x4, !PT ;  /* 0x0000000405057446 */ /* 0x000fc80007800006 */
[----:B------:R-:W-:-:S04]  /*1a80*/  IADD3 R5, PT, PT, R5, -0x4, RZ ;  /* 0xfffffffc05057810 */ /* 0x000fc80007ffe0ff */
[C---:B------:R-:W-:Y:S01]  /*1a90*/  SHF.L.U32 R6, R4.reuse, R5, RZ ;  /* 0x0000000504067219 */ /* 0x040fe200000006ff */
[----:B------:R-:W-:Y:S02]  /*1aa0*/  IMAD.SHL.U32 R7, R5, 0x800000, RZ ;  /* 0x0080000005077824 */ /* 0x000fe400078e00ff */
[----:B------:R-:W-:-:S03]  /*1ab0*/  VIADD R5, R4, 0x1000000 ;  /* 0x0100000004057836 */ /* 0x000fc60000000000 */
[----:B------:R-:W-:Y:S02]  /*1ac0*/  LEA.HI R6, R6, -R7, RZ, 0x1c ;  /* 0x8000000706067211 */ /* 0x000fe400078fe0ff */
[----:B------:R-:W-:Y:S02]  /*1ad0*/  SHF.R.S32.HI R5, RZ, 0x8, R5 ;  /* 0x00000008ff057819 */ /* 0x000fe40000011405 */
[----:B------:R-:W-:-:S04]  /*1ae0*/  IADD3 R6, PT, PT, R6, 0x3c000000, RZ ;  /* 0x3c00000006067810 */ /* 0x000fc80007ffe0ff */
[----:B------:R-:W-:-:S04]  /*1af0*/  LOP3.LUT R5, R6, 0x7f800000, R5, 0xf8, !PT ;  /* 0x7f80000006057812 */ /* 0x000fc800078ef805 */
[----:B------:R-:W-:-:S04]  /*1b00*/  SEL R5, R5, RZ, P0 ;  /* 0x000000ff05057207 */ /* 0x000fc80000000000 */
[----:B------:R-:W-:-:S04]  /*1b10*/  LOP3.LUT R5, R5, 0x80000000, R0, 0xf8, !PT ;  /* 0x8000000005057812 */ /* 0x000fc800078ef800 */
[----:B------:R-:W-:-:S04]  /*1b20*/  F2FP.F16.F32.PACK_AB R5, RZ, R5 ;  /* 0x00000005ff05723e */ /* 0x000fc800000000ff */
[----:B------:R-:W-:Y:S01]  /*1b30*/  PRMT R0, R5, 0x7610, R0 ;  /* 0x0000761005007816 */ /* 0x000fe20000000000 */
[----:B------:R-:W-:Y:S06]  /*1b40*/  BRA `(.L_x_620) ;  /* 0x0000000400fc7947 */ /* 0x000fec0003800000 */
.L_x_631:
        /* <DEDUP_REMOVED lines=11> */
[----:B------:R-:W-:Y:S01]  /*1c00*/  F2FP.F16.F32.PACK_AB R0, RZ, R0 ;  /* 0x00000000ff00723e */ /* 0x000fe200000000ff */
[----:B------:R-:W-:Y:S06]  /*1c10*/  BRA `(.L_x_620) ;  /* 0x0000000400c87947 */ /* 0x000fec0003800000 */
.L_x_630:
[----:B------:R-:W2:Y:S02]  /*1c20*/  LDG.E.U16 R0, desc[UR36][R2.64] ;  /* 0x0000002402007981 */ /* 0x000ea4000c1e1500 */
[----:B--2---:R-:W-:-:S04]  /*1c30*/  SHF.L.U32 R0, R0, 0x10, RZ ;  /* 0x0000001000007819 */ /* 0x004fc800000006ff */
[----:B------:R-:W-:Y:S01]  /*1c40*/  F2FP.F16.F32.PACK_AB R0, RZ, R0 ;  /* 0x00000000ff00723e */ /* 0x000fe200000000ff */
[----:B------:R-:W-:Y:S06]  /*1c50*/  BRA `(.L_x_620) ;  /* 0x0000000400b87947 */ /* 0x000fec0003800000 */
.L_x_627:
        /* <DEDUP_REMOVED lines=10> */
[----:B------:R-:W-:Y:S01]  /*1d00*/  F2FP.F16.F32.PACK_AB R0, RZ, R0 ;  /* 0x00000000ff00723e */ /* 0x000fe200000000ff */
[----:B------:R-:W-:Y:S06]  /*1d10*/  BRA `(.L_x_620) ;  /* 0x0000000400887947 */ /* 0x000fec0003800000 */
.L_x_634:
        /* <DEDUP_REMOVED lines=21> */
.L_x_638:
[----:B------:R-:W-:Y:S05]  /*1e70*/  BSYNC.RECONVERGENT B1 ;  /* 0x0000000000017941 */ /* 0x000fea0003800200 */
.L_x_637:
[----:B------:R-:W-:Y:S01]  /*1e80*/  IMAD.SHL.U32 R0, R0, 0x100000, RZ ;  /* 0x0010000000007824 */ /* 0x000fe200078e00ff */
[----:B------:R-:W-:-:S04]  /*1e90*/  LEA R2, R2, 0x3b800000, 0x17 ;  /* 0x3b80000002027811 */ /* 0x000fc800078eb8ff */
[----:B------:R-:W-:-:S07]  /*1ea0*/  LOP3.LUT R0, R2, R0, R7, 0xfe, !PT ;  /* 0x0000000002007212 */ /* 0x000fce00078efe07 */
.L_x_636:
[----:B------:R-:W-:Y:S05]  /*1eb0*/  BSYNC.RECONVERGENT B0 ;  /* 0x0000000000007941 */ /* 0x000fea0003800200 */
.L_x_635:
[----:B------:R-:W-:Y:S01]  /*1ec0*/  F2FP.F16.F32.PACK_AB R0, RZ, R0 ;  /* 0x00000000ff00723e */ /* 0x000fe200000000ff */
[----:B------:R-:W-:Y:S06]  /*1ed0*/  BRA `(.L_x_620) ;  /* 0x0000000400187947 */ /* 0x000fec0003800000 */
.L_x_633:
        /* <DEDUP_REMOVED lines=21> */
.L_x_642:
[----:B------:R-:W-:Y:S05]  /*2030*/  BSYNC.RECONVERGENT B1 ;  /* 0x0000000000017941 */ /* 0x000fea0003800200 */
.L_x_641:
[----:B------:R-:W-:Y:S01]  /*2040*/  IMAD.SHL.U32 R0, R0, 0x200000, RZ ;  /* 0x0020000000007824 */ /* 0x000fe200078e00ff */
[----:B------:R-:W-:-:S04]  /*2050*/  LEA R2, R2, 0x37800000, 0x17 ;  /* 0x3780000002027811 */ /* 0x000fc800078eb8ff */
[----:B------:R-:W-:-:S07]  /*2060*/  LOP3.LUT R0, R2, R0, R7, 0xfe, !PT ;  /* 0x0000000002007212 */ /* 0x000fce00078efe07 */
.L_x_640:
[----:B------:R-:W-:Y:S05]  /*2070*/  BSYNC.RECONVERGENT B0 ;  /* 0x0000000000007941 */ /* 0x000fea0003800200 */
.L_x_639:
[----:B------:R-:W-:Y:S01]  /*2080*/  F2FP.F16.F32.PACK_AB R0, RZ, R0 ;  /* 0x00000000ff00723e */ /* 0x000fe200000000ff */
[----:B------:R-:W-:Y:S06]  /*2090*/  BRA `(.L_x_620) ;  /* 0x0000000000a87947 */ /* 0x000fec0003800000 */
.L_x_632:
[----:B------:R-:W-:-:S09]  /*20a0*/  UISETP.NE.AND UP0, UPT, UR4, 0x1c, UPT ;  /* 0x0000001c0400788c */ /* 0x000fd2000bf05270 */
[----:B------:R-:W-:Y:S05]  /*20b0*/  BRA.U !UP0, `(.L_x_643) ;  /* 0x0000000108947547 */ /* 0x000fea000b800000 */
[----:B------:R-:W-:-:S09]  /*20c0*/  UISETP.NE.AND UP0, UPT, UR4, 0x1d, UPT ;  /* 0x0000001d0400788c */ /* 0x000fd2000bf05270 */
[----:B------:R-:W-:Y:S05]  /*20d0*/  BRA.U !UP0, `(.L_x_644) ;  /* 0x00000001087c7547 */ /* 0x000fea000b800000 */
[----:B------:R-:W-:-:S09]  /*20e0*/  UISETP.NE.AND UP0, UPT, UR4, 0x2c, UPT ;  /* 0x0000002c0400788c */ /* 0x000fd2000bf05270 */
[----:B------:R-:W-:Y:S05]  /*20f0*/  BRA.U !UP0, `(.L_x_645) ;  /* 0x0000000108487547 */ /* 0x000fea000b800000 */
.L_x_619:
        /* <DEDUP_REMOVED lines=16> */
.L_x_646:
[----:B------:R-:W-:Y:S01]  /*2200*/  PRMT R0, RZ, 0x7610, R0 ;  /* 0x00007610ff007816 */ /* 0x000fe20000000000 */
[----:B------:R-:W-:Y:S06]  /*2210*/  BRA `(.L_x_620) ;  /* 0x0000000000487947 */ /* 0x000fec0003800000 */
.L_x_645:
        /* <DEDUP_REMOVED lines=8> */
.L_x_648:
[----:B------:R-:W-:Y:S05]  /*22a0*/  BSYNC.RECONVERGENT B0 ;  /* 0x0000000000007941 */ /* 0x000fea0003800200 */
.L_x_647:
[----:B------:R-:W-:Y:S01]  /*22b0*/  F2FP.F16.F32.PACK_AB R0, RZ, R0 ;  /* 0x00000000ff00723e */ /* 0x000fe200000000ff */
[----:B------:R-:W-:Y:S06]  /*22c0*/  BRA `(.L_x_620) ;  /* 0x00000000001c7947 */ /* 0x000fec0003800000 */
.L_x_644:
[----:B------:R-:W2:Y:S02]  /*22d0*/  LDG.E.64 R2, desc[UR36][R2.64] ;  /* 0x0000002402027981 */ /* 0x000ea4000c1e1b00 */
[----:B--2---:R-:W0:Y:S02]  /*22e0*/  I2F.U64 R0, R2 ;  /* 0x0000000200007312 */ /* 0x004e240000301000 */
[----:B0-----:R-:W-:Y:S01]  /*22f0*/  F2FP.F16.F32.PACK_AB R0, RZ, R0 ;  /* 0x00000000ff00723e */ /* 0x001fe200000000ff */
[----:B------:R-:W-:Y:S06]  /*2300*/  BRA `(.L_x_620) ;  /* 0x00000000000c7947 */ /* 0x000fec0003800000 */
.L_x_643:
[----:B------:R-:W2:Y:S02]  /*2310*/  LDG.E R2, desc[UR36][R2.64] ;  /* 0x0000002402027981 */ /* 0x000ea4000c1e1900 */
[----:B--2---:R-:W-:-:S04]  /*2320*/  I2FP.F32.U32 R0, R2 ;  /* 0x0000000200007245 */ /* 0x004fc80000201000 */
[----:B------:R-:W-:-:S07]  /*2330*/  F2FP.F16.F32.PACK_AB R0, RZ, R0 ;  /* 0x00000000ff00723e */ /* 0x000fce00000000ff */
.L_x_620:
[----:B-----5:R-:W-:Y:S01]  /*2340*/  HADD2.F32 R0, -RZ, R0.H0_H0 ;  /* 0x20000000ff007230 */ /* 0x020fe20000004100 */
[----:B------:R-:W0:Y:S04]  /*2350*/  LDCU.64 UR6, c[0x0][0x580] ;  /* 0x0000b000ff0677ac */ /* 0x000e280008000a00 */
[----:B------:R-:W-:Y:S01]  /*2360*/  FMUL.RZ R0, R0, 0.15915493667125701904 ;  /* 0x3e22f98300007820 */ /* 0x000fe2000040c000 */
[----:B------:R-:W-:-:S04]  /*2370*/  UPRMT UR4, UR42, 0x9910, URZ ;  /* 0x000099102a047896 */ /* 0x000fc800080000ff */
[----:B------:R-:W-:Y:S01]  /*2380*/  UISETP.GT.AND UP0, UPT, UR4, 0x9, UPT ;  /* 0x000000090400788c */ /* 0x000fe2000bf04270 */
[----:B------:R-:W2:Y:S01]  /*2390*/  MUFU.COS R0, R0 ;  /* 0x0000000000007308 */ /* 0x000ea20000000000 */
[----:B01----:R-:W-:-:S05]  /*23a0*/  IADD3 R2, P0, PT, R16, UR6, RZ ;  /* 0x0000000610027c10 */ /* 0x003fca000ff1e0ff */
[----:B------:R-:W-:Y:S01]  /*23b0*/  IMAD.X R3, RZ, RZ, UR7, P0 ;  /* 0x00000007ff037e24 */ /* 0x000fe200080e06ff */
[----:B--2---:R-:W-:Y:S01]  /*23c0*/  F2FP.F16.F32.PACK_AB R4, RZ, R0 ;  /* 0x00000000ff04723e */ /* 0x004fe200000000ff */
[----:B------:R-:W-:Y:S06]  /*23d0*/  BRA.U UP0, `(.L_x_649) ;  /* 0x0000000500047547 */ /* 0x000fec000b800000 */
        /* <DEDUP_REMOVED lines=8> */
[----:B------:R-:W-:-:S04]  /*2460*/  HADD2.F32 R0, -RZ, R4.H0_H0 ;  /* 0x20000004ff007230 */ /* 0x000fc80000004100 */
[----:B------:R-:W0:Y:S02]  /*2470*/  F2I.FTZ.TRUNC.NTZ R5, R0 ;  /* 0x0000000000057305 */ /* 0x000e24000021f100 */
[----:B0-----:R4:W-:Y:S01]  /*2480*/  STG.E.U8 desc[UR36][R2.64], R5 ;  /* 0x0000000502007986 */ /* 0x0019e2000c101124 */
[----:B------:R-:W-:Y:S05]  /*2490*/  BRA `(.L_x_654) ;  /* 0x0000000c00807947 */ /* 0x000fea0003800000 */
.L_x_652:
[----:B------:R-:W-:-:S06]  /*24a0*/  HADD2.F32 R5, -RZ, R4.H0_H0 ;  /* 0x20000004ff057230 */ /* 0x000fcc0000004100 */
[----:B------:R-:W0:Y:S02]  /*24b0*/  F2I.S64.TRUNC R4, R5 ;  /* 0x0000000500047311 */ /* 0x000e24000020d900 */
[----:B0-----:R3:W-:Y:S01]  /*24c0*/  STG.E.U8 desc[UR36][R2.64], R4 ;  /* 0x0000000402007986 */ /* 0x0017e2000c101124 */
[----:B------:R-:W-:Y:S05]  /*24d0*/  BRA `(.L_x_654) ;  /* 0x0000000c00707947 */ /* 0x000fea0003800000 */
.L_x_651:
[----:B------:R-:W-:-:S09]  /*24e0*/  UISETP.NE.AND UP0, UPT, UR4, 0x2, UPT ;  /* 0x000000020400788c */ /* 0x000fd2000bf05270 */
[----:B------:R-:W-:Y:S05]  /*24f0*/  BRA.U !UP0, `(.L_x_655) ;  /* 0x0000000108307547 */ /* 0x000fea000b800000 */
[----:B------:R-:W-:-:S09]  /*2500*/  UISETP.NE.AND UP0, UPT, UR4, 0x3, UPT ;  /* 0x000000030400788c */ /* 0x000fd2000bf05270 */
[----:B------:R-:W-:Y:S05]  /*2510*/  BRA.U !UP0, `(.L_x_656) ;  /* 0x0000000108187547 */ /* 0x000fea000b800000 */
[----:B------:R-:W-:-:S09]  /*2520*/  UISETP.NE.AND UP0, UPT, UR4, 0x4, UPT ;  /* 0x000000040400788c */ /* 0x000fd2000bf05270 */
[----:B------:R-:W-:Y:S05]  /*2530*/  BRA.U UP0, `(.L_x_653) ;  /* 0x0000000900b87547 */ /* 0x000fea000b800000 */
[----:B------:R-:W-:-:S06]  /*2540*/  HADD2.F32 R4, -RZ, R4.H0_H0 ;  /* 0x20000004ff047230 */ /* 0x000fcc0000004100 */
[----:B------:R-:W0:Y:S02]  /*2550*/  F2I.S64.TRUNC R4, R4 ;  /* 0x0000000400047311 */ /* 0x000e24000020d900 */
[----:B0-----:R0:W-:Y:S01]  /*2560*/  STG.E.64 desc[UR36][R2.64], R4 ;  /* 0x0000000402007986 */ /* 0x0011e2000c101b24 */
[----:B------:R-:W-:Y:S05]  /*2570*/  BRA `(.L_x_654) ;  /* 0x0000000c00487947 */ /* 0x000fea0003800000 */
.L_x_656:
[----:B------:R-:W-:-:S04]  /*2580*/  HADD2.F32 R4, -RZ, R4.H0_H0 ;  /* 0x20000004ff047230 */ /* 0x000fc80000004100 */
[----:B------:R-:W0:Y:S02]  /*2590*/  F2I.FTZ.TRUNC.NTZ R5, R4 ;  /* 0x0000000400057305 */ /* 0x000e24000021f100 */
[----:B0-----:R1:W-:Y:S01]  /*25a0*/  STG.E desc[UR36][R2.64], R5 ;  /* 0x0000000502007986 */ /* 0x0013e2000c101924 */
[----:B------:R-:W-:Y:S05]  /*25b0*/  BRA `(.L_x_654) ;  /* 0x0000000c00387947 */ /* 0x000fea0003800000 */
.L_x_655:
[----:B------:R-:W-:-:S04]  /*25c0*/  HADD2.F32 R4, -RZ, R4.H0_H0 ;  /* 0x20000004ff047230 */ /* 0x000fc80000004100 */
[----:B------:R-:W0:Y:S02]  /*25d0*/  F2I.FTZ.TRUNC.NTZ R5, R4 ;  /* 0x0000000400057305 */ /* 0x000e24000021f100 */
[----:B0-----:R2:W-:Y:S01]  /*25e0*/  STG.E.U16 desc[UR36][R2.64], R5 ;  /* 0x0000000502007986 */ /* 0x0015e2000c101524 */
[----:B------:R-:W-:Y:S05]  /*25f0*/  BRA `(.L_x_654) ;  /* 0x0000000c00287947 */ /* 0x000fea0003800000 */
.L_x_650:
[----:B------:R-:W-:-:S09]  /*2600*/  UISETP.GT.AND UP0, UPT, UR4, 0x6, UPT ;  /* 0x000000060400788c */ /* 0x000fd2000bf04270 */
[----:B------:R-:W-:Y:S05]  /*2610*/  BRA.U UP0, `(.L_x_657) ;  /* 0x0000000100247547 */ /* 0x000fea000b800000 */
[----:B------:R-:W-:-:S09]  /*2620*/  UISETP.NE.AND UP0, UPT, UR4, 0x5, UPT ;  /* 0x000000050400788c */ /* 0x000fd2000bf05270 */
[----:B------:R-:W-:Y:S05]  /*2630*/  BRA.U !UP0, `(.L_x_658) ;  /* 0x0000000108147547 */ /* 0x000fea000b800000 */
[----:B------:R-:W-:-:S09]  /*2640*/  UISETP.NE.AND UP0, UPT, UR4, 0x6, UPT ;  /* 0x000000060400788c */ /* 0x000fd2000bf05270 */
[----:B------:R-:W-:Y:S05]  /*2650*/  BRA.U UP0, `(.L_x_653) ;  /* 0x0000000900707547 */ /* 0x000fea000b800000 */
[----:B------:R-:W-:-:S05]  /*2660*/  HADD2.F32 R5, -RZ, R4.H0_H0 ;  /* 0x20000004ff057230 */ /* 0x000fca0000004100 */
[----:B------:R0:W-:Y:S01]  /*2670*/  STG.E desc[UR36][R2.64], R5 ;  /* 0x0000000502007986 */ /* 0x0001e2000c101924 */
[----:B------:R-:W-:Y:S05]  /*2680*/  BRA `(.L_x_654) ;  /* 0x0000000c00047947 */ /* 0x000fea0003800000 */
.L_x_658:
[----:B------:R0:W-:Y:S01]  /*2690*/  STG.E.U16 desc[UR36][R2.64], R4 ;  /* 0x0000000402007986 */ /* 0x0001e2000c101524 */
[----:B------:R-:W-:Y:S05]  /*26a0*/  BRA `(.L_x_654) ;  /* 0x0000000800fc7947 */ /* 0x000fea0003800000 */
.L_x_657:
[----:B------:R-:W-:-:S09]  /*26b0*/  UISETP.NE.AND UP0, UPT, UR4, 0x7, UPT ;  /* 0x000000070400788c */ /* 0x000fd2000bf05270 */
[----:B------:R-:W-:Y:S05]  /*26c0*/  BRA.U !UP0, `(.L_x_659) ;  /* 0x0000000108347547 */ /* 0x000fea000b800000 */
[----:B------:R-:W-:-:S09]  /*26d0*/  UISETP.NE.AND UP0, UPT, UR4, 0x8, UPT ;  /* 0x000000080400788c */ /* 0x000fd2000bf05270 */
[----:B------:R-:W-:Y:S05]  /*26e0*/  BRA.U !UP0, `(.L_x_660) ;  /* 0x0000000108187547 */ /* 0x000fea000b800000 */
[----:B------:R-:W-:-:S09]  /*26f0*/  UISETP.NE.AND UP0, UPT, UR4, 0x9, UPT ;  /* 0x000000090400788c */ /* 0x000fd2000bf05270 */
[----:B------:R-:W-:Y:S05]  /*2700*/  BRA.U UP0, `(.L_x_653) ;  /* 0x0000000900447547 */ /* 0x000fea000b800000 */
[----:B------:R-:W-:Y:S02]  /*2710*/  HFMA2 R5, -RZ, RZ, 0, 0 ;  /* 0x00000000ff057431 */ /* 0x000fe400000001ff */
[----:B------:R-:W-:-:S05]  /*2720*/  HADD2.F32 R4, -RZ, R4.H0_H0 ;  /* 0x20000004ff047230 */ /* 0x000fca0000004100 */
[----:B------:R0:W-:Y:S01]  /*2730*/  STG.E.64 desc[UR36][R2.64], R4 ;  /* 0x0000000402007986 */ /* 0x0001e2000c101b24 */
[----:B------:R-:W-:Y:S05]  /*2740*/  BRA `(.L_x_654) ;  /* 0x0000000800d47947 */ /* 0x000fea0003800000 */
.L_x_660:
[----:B------:R-:W-:-:S05]  /*2750*/  HADD2.F32 R0, -RZ, R4.H0_H0 ;  /* 0x20000004ff007230 */ /* 0x000fca0000004100 */
[----:B------:R-:W-:-:S04]  /*2760*/  F2FP.F16.F32.PACK_AB R0, RZ, R0 ;  /* 0x00000000ff00723e */ /* 0x000fc800000000ff */
[----:B------:R-:W-:-:S05]  /*2770*/  PRMT R0, R0, 0x5410, RZ ;  /* 0x0000541000007816 */ /* 0x000fca00000000ff */
[----:B------:R0:W-:Y:S01]  /*2780*/  STG.E desc[UR36][R2.64], R0 ;  /* 0x0000000002007986 */ /* 0x0001e2000c101924 */
[----:B------:R-:W-:Y:S05]  /*2790*/  BRA `(.L_x_654) ;  /* 0x0000000800c07947 */ /* 0x000fea0003800000 */
.L_x_659:
[----:B------:R-:W-:-:S05]  /*27a0*/  HADD2.F32 R4, -RZ, R4.H0_H0 ;  /* 0x20000004ff047230 */ /* 0x000fca0000004100 */
[----:B------:R-:W-:-:S06]  /*27b0*/  FMUL.FTZ R4, R4, 1 ;  /* 0x3f80000004047820 */ /* 0x000fcc0000410000 */
[----:B------:R-:W0:Y:S02]  /*27c0*/  F2F.F64.F32 R4, R4 ;  /* 0x0000000400047310 */ /* 0x000e240000201800 */
[----:B0-----:R0:W-:Y:S01]  /*27d0*/  STG.E.64 desc[UR36][R2.64], R4 ;  /* 0x0000000402007986 */ /* 0x0011e2000c101b24 */
[----:B------:R-:W-:Y:S05]  /*27e0*/  BRA `(.L_x_654) ;  /* 0x0000000800ac7947 */ /* 0x000fea0003800000 */
.L_x_649:
        /* <DEDUP_REMOVED lines=8> */
[----:B------:R-:W-:-:S05]  /*2870*/  HADD2.F32 R4, -RZ, R4.H0_H0 ;  /* 0x20000004ff047230 */ /* 0x000fca0000004100 */
[----:B------:R-:W-:-:S04]  /*2880*/  FSETP.NEU.FTZ.AND P0, PT, R4, RZ, PT ;  /* 0x000000ff0400720b */ /* 0x000fc80003f1d000 */
[----:B------:R-:W-:-:S05]  /*2890*/  SEL R5, RZ, 0x1, !P0 ;  /* 0x00000001ff057807 */ /* 0x000fca0004000000 */
[----:B------:R0:W-:Y:S01]  /*28a0*/  STG.E.U8 desc[UR36][R2.64], R5 ;  /* 0x0000000502007986 */ /* 0x0001e2000c101124 */
[----:B------:R-:W-:Y:S05]  /*28b0*/  BRA `(.L_x_654) ;  /* 0x0000000800787947 */ /* 0x000fea0003800000 */
.L_x_663:
[----:B------:R-:W-:Y:S01]  /*28c0*/  HADD2.F32 R4, -RZ, R4.H0_H0 ;  /* 0x20000004ff047230 */ /* 0x000fe20000004100 */
[----:B------:R-:W-:-:S04]  /*28d0*/  CS2R R6, SRZ ;  /* 0x0000000000067805 */ /* 0x000fc8000001ff00 */
[----:B------:R-:W-:-:S06]  /*28e0*/  FMUL.FTZ R4, R4, 1 ;  /* 0x3f80000004047820 */ /* 0x000fcc0000410000 */
[----:B------:R-:W0:Y:S02]  /*28f0*/  F2F.F64.F32 R4, R4 ;  /* 0x0000000400047310 */ /* 0x000e240000201800 */
[----:B0-----:R0:W-:Y:S01]  /*2900*/  STG.E.128 desc[UR36][R2.64], R4 ;  /* 0x0000000402007986 */ /* 0x0011e2000c101d24 */
[----:B------:R-:W-:Y:S05]  /*2910*/  BRA `(.L_x_654) ;  /* 0x0000000800607947 */ /* 0x000fea0003800000 */
.L_x_662:
[----:B------:R-:W-:-:S09]  /*2920*/  UISETP.NE.AND UP0, UPT, UR4, 0xf, UPT ;  /* 0x0000000f0400788c */ /* 0x000fd2000bf05270 */
[----:B------:R-:W-:Y:S05]  /*2930*/  BRA.U !UP0, `(.L_x_664) ;  /* 0x0000000108a07547 */ /* 0x000fea000b800000 */
[----:B------:R-:W-:-:S09]  /*2940*/  UISETP.NE.AND UP0, UPT, UR4, 0x17, UPT ;  /* 0x000000170400788c */ /* 0x000fd2000bf05270 */
[----:B------:R-:W-:Y:S05]  /*2950*/  BRA.U !UP0, `(.L_x_665) ;  /* 0x00000001084c7547 */ /* 0x000fea000b800000 */
[----:B------:R-:W-:-:S09]  /*2960*/  UISETP.NE.AND UP0, UPT, UR4, 0x18, UPT ;  /* 0x000000180400788c */ /* 0x000fd2000bf05270 */
[----:B------:R-:W-:Y:S05]  /*2970*/  BRA.U UP0, `(.L_x_653) ;  /* 0x0000000500a87547 */ /* 0x000fea000b800000 */
[----:B------:R-:W-:Y:S01]  /*2980*/  HADD2.F32 R7, -RZ, R4.H0_H0 ;  /* 0x20000004ff077230 */ /* 0x000fe20000004100 */
        /* <DEDUP_REMOVED lines=12> */
.L_x_667:
[----:B------:R-:W-:Y:S05]  /*2a50*/  BSYNC.RECONVERGENT B0 ;  /* 0x0000000000007941 */ /* 0x000fea0003800200 */
.L_x_666:
[----:B------:R-:W-:-:S05]  /*2a60*/  LOP3.LUT R5, R0, 0x80, R5, 0xf8, !PT ;  /* 0x0000008000057812 */ /* 0x000fca00078ef805 */
[----:B------:R0:W-:Y:S01]  /*2a70*/  STG.E.U8 desc[UR36][R2.64], R5 ;  /* 0x0000000502007986 */ /* 0x0001e2000c101124 */
[----:B------:R-:W-:Y:S05]  /*2a80*/  BRA `(.L_x_654) ;  /* 0x0000000800047947 */ /* 0x000fea0003800000 */
.L_x_665:
[----:B------:R-:W-:Y:S01]  /*2a90*/  HADD2.F32 R7, -RZ, R4.H0_H0 ;  /* 0x20000004ff077230 */ /* 0x000fe20000004100 */
        /* <DEDUP_REMOVED lines=14> */
.L_x_669:
[----:B------:R-:W-:Y:S05]  /*2b80*/  BSYNC.RECONVERGENT B0 ;  /* 0x0000000000007941 */ /* 0x000fea0003800200 */
.L_x_668:
[----:B------:R-:W-:-:S05]  /*2b90*/  LOP3.LUT R5, R0, 0x80, R5, 0xf8, !PT ;  /* 0x0000008000057812 */ /* 0x000fca00078ef805 */
[----:B------:R0:W-:Y:S01]  /*2ba0*/  STG.E.U8 desc[UR36][R2.64], R5 ;  /* 0x0000000502007986 */ /* 0x0001e2000c101124 */
[----:B------:R-:W-:Y:S05]  /*2bb0*/  BRA `(.L_x_654) ;  /* 0x0000000400b87947 */ /* 0x000fea0003800000 */
.L_x_664:
[----:B------:R-:W-:-:S05]  /*2bc0*/  HADD2.F32 R0, -RZ, R4.H0_H0 ;  /* 0x20000004ff007230 */ /* 0x000fca0000004100 */
[----:B------:R-:W-:-:S05]  /*2bd0*/  F2FP.BF16.F32.PACK_AB R0, RZ, R0 ;  /* 0x00000000ff00723e */ /* 0x000fca00000010ff */
[----:B------:R0:W-:Y:S01]  /*2be0*/  STG.E.U16 desc[UR36][R2.64], R0 ;  /* 0x0000000002007986 */ /* 0x0001e2000c101524 */
[----:B------:R-:W-:Y:S05]  /*2bf0*/  BRA `(.L_x_654) ;  /* 0x0000000400a87947 */ /* 0x000fea0003800000 */
.L_x_661:
        /* <DEDUP_REMOVED lines=8> */
[----:B------:R-:W-:-:S06]  /*2c80*/  HADD2.F32 R5, -RZ, R4.H0_H0 ;  /* 0x20000004ff057230 */ /* 0x000fcc0000004100 */
[----:B------:R-:W0:Y:S02]  /*2c90*/  F2I.FTZ.U32.TRUNC.NTZ R5, R5 ;  /* 0x0000000500057305 */ /* 0x000e24000021f000 */
[----:B0-----:R0:W-:Y:S01]  /*2ca0*/  STG.E.U16 desc[UR36][R2.64], R5 ;  /* 0x0000000502007986 */ /* 0x0011e2000c101524 */
[----:B------:R-:W-:Y:S05]  /*2cb0*/  BRA `(.L_x_654) ;  /* 0x0000000400787947 */ /* 0x000fea0003800000 */
.L_x_672:
[----:B------:R-:W-:Y:S01]  /*2cc0*/  HADD2.F32 R5, -RZ, R4.H0_H0 ;  /* 0x20000004ff057230 */ /* 0x000fe20000004100 */
[----:B------:R-:W-:Y:S01]  /*2cd0*/  BSSY.RECONVERGENT B0, `(.L_x_673) ;  /* 0x0000014000007945 */ /* 0x000fe20003800200 */
[----:B------:R-:W-:-:S03]  /*2ce0*/  MOV R0, 0x80 ;  /* 0x0000008000007802 */ /* 0x000fc60000000f00 */
        /* <DEDUP_REMOVED lines=10> */
.L_x_675:
[----:B------:R-:W-:-:S04]  /*2d90*/  SHF.R.U32.HI R0, RZ, 0x14, R5 ;  /* 0x00000014ff007819 */ /* 0x000fc80000011605 */
[----:B------:R-:W-:-:S04]  /*2da0*/  LOP3.LUT R0, R0, 0x1, RZ, 0xc0, !PT ;  /* 0x0000000100007812 */ /* 0x000fc800078ec0ff */
[----:B------:R-:W-:-:S04]  /*2db0*/  IADD3 R0, PT, PT, R5, 0x487ffff, R0 ;  /* 0x0487ffff05007810 */ /* 0x000fc80007ffe000 */
[----:B------:R-:W-:-:S04]  /*2dc0*/  SHF.R.U32.HI R0, RZ, 0x14, R0 ;  /* 0x00000014ff007819 */ /* 0x000fc80000011600 */
[----:B------:R-:W-:-:S07]  /*2dd0*/  LOP3.LUT R4, R0, 0xff, RZ, 0xc0, !PT ;  /* 0x000000ff00047812 */ /* 0x000fce00078ec0ff */
.L_x_676:
[----:B------:R-:W-:-:S04]  /*2de0*/  SHF.R.U32.HI R5, RZ, 0x18, R5 ;  /* 0x00000018ff057819 */ /* 0x000fc80000011605 */
[----:B------:R-:W-:-:S04]  /*2df0*/  LOP3.LUT R4, R4, 0x80, R5, 0xf8, !PT ;  /* 0x0000008004047812 */ /* 0x000fc800078ef805 */
[----:B------:R-:W-:-:S07]  /*2e00*/  PRMT R0, R4, 0x7610, R0 ;  /* 0x0000761004007816 */ /* 0x000fce0000000000 */
.L_x_674:
[----:B------:R-:W-:Y:S05]  /*2e10*/  BSYNC.RECONVERGENT B0 ;  /* 0x0000000000007941 */ /* 0x000fea0003800200 */
.L_x_673:
[----:B------:R0:W-:Y:S01]  /*2e20*/  STG.E.U8 desc[UR36][R2.64], R0 ;  /* 0x0000000002007986 */ /* 0x0001e2000c101124 */
[----:B------:R-:W-:Y:S05]  /*2e30*/  BRA `(.L_x_654) ;  /* 0x0000000400187947 */ /* 0x000fea0003800000 */
.L_x_671:
[----:B------:R-:W-:Y:S01]  /*2e40*/  HADD2.F32 R5, -RZ, R4.H0_H0 ;  /* 0x20000004ff057230 */ /* 0x000fe20000004100 */
[----:B------:R-:W-:Y:S01]  /*2e50*/  BSSY.RECONVERGENT B0, `(.L_x_677) ;  /* 0x0000014000007945 */ /* 0x000fe20003800200 */
[----:B------:R-:W-:-:S03]  /*2e60*/  IMAD.MOV.U32 R0, RZ, RZ, 0x80 ;  /* 0x00000080ff007424 */ /* 0x000fc600078e00ff */
        /* <DEDUP_REMOVED lines=10> */
.L_x_679:
[----:B------:R-:W-:-:S04]  /*2f10*/  SHF.R.U32.HI R0, RZ, 0x15, R5 ;  /* 0x00000015ff007819 */ /* 0x000fc80000011605 */
[----:B------:R-:W-:-:S04]  /*2f20*/  LOP3.LUT R0, R0, 0x1, RZ, 0xc0, !PT ;  /* 0x0000000100007812 */ /* 0x000fc800078ec0ff */
[----:B------:R-:W-:-:S04]  /*2f30*/  IADD3 R0, PT, PT, R5, 0x88fffff, R0 ;  /* 0x088fffff05007810 */ /* 0x000fc80007ffe000 */
[----:B------:R-:W-:-:S04]  /*2f40*/  SHF.R.U32.HI R0, RZ, 0x15, R0 ;  /* 0x00000015ff007819 */ /* 0x000fc80000011600 */
[----:B------:R-:W-:-:S07]  /*2f50*/  LOP3.LUT R4, R0, 0xff, RZ, 0xc0, !PT ;  /* 0x000000ff00047812 */ /* 0x000fce00078ec0ff */
.L_x_680:
[----:B------:R-:W-:-:S04]  /*2f60*/  SHF.R.U32.HI R5, RZ, 0x18, R5 ;  /* 0x00000018ff057819 */ /* 0x000fc80000011605 */
[----:B------:R-:W-:-:S04]  /*2f70*/  LOP3.LUT R4, R4, 0x80, R5, 0xf8, !PT ;  /* 0x0000008004047812 */ /* 0x000fc800078ef805 */
[----:B------:R-:W-:-:S07]  /*2f80*/  PRMT R0, R4, 0x7610, R0 ;  /* 0x0000761004007816 */ /* 0x000fce0000000000 */
.L_x_678:
[----:B------:R-:W-:Y:S05]  /*2f90*/  BSYNC.RECONVERGENT B0 ;  /* 0x0000000000007941 */ /* 0x000fea0003800200 */
.L_x_677:
[----:B------:R0:W-:Y:S01]  /*2fa0*/  STG.E.U8 desc[UR36][R2.64], R0 ;  /* 0x0000000002007986 */ /* 0x0001e2000c101124 */
[----:B------:R-:W-:Y:S05]  /*2fb0*/  BRA `(.L_x_654) ;  /* 0x0000000000b87947 */ /* 0x000fea0003800000 */
.L_x_670:
[----:B------:R-:W-:-:S09]  /*2fc0*/  UISETP.NE.AND UP0, UPT, UR4, 0x1c, UPT ;  /* 0x0000001c0400788c */ /* 0x000fd2000bf05270 */
[----:B------:R-:W-:Y:S05]  /*2fd0*/  BRA.U !UP0, `(.L_x_681) ;  /* 0x0000000108a47547 */ /* 0x000fea000b800000 */
[----:B------:R-:W-:-:S09]  /*2fe0*/  UISETP.NE.AND UP0, UPT, UR4, 0x1d, UPT ;  /* 0x0000001d0400788c */ /* 0x000fd2000bf05270 */
[----:B------:R-:W-:Y:S05]  /*2ff0*/  BRA.U !UP0, `(.L_x_682) ;  /* 0x00000001088c7547 */ /* 0x000fea000b800000 */
[----:B------:R-:W-:-:S09]  /*3000*/  UISETP.NE.AND UP0, UPT, UR4, 0x2c, UPT ;  /* 0x0000002c0400788c */ /* 0x000fd2000bf05270 */
[----:B------:R-:W-:Y:S05]  /*3010*/  BRA.U !UP0, `(.L_x_683) ;  /* 0x0000000108447547 */ /* 0x000fea000b800000 */
.L_x_653:
        /* <DEDUP_REMOVED lines=16> */
.L_x_684:
[----:B------:R-:W-:Y:S05]  /*3120*/  BRA `(.L_x_654) ;  /* 0x00000000005c7947 */ /* 0x000fea0003800000 */
.L_x_683:
[----:B------:R-:W-:-:S05]  /*3130*/  HADD2.F32 R5, -RZ, R4.H0_H0 ;  /* 0x20000004ff057230 */ /* 0x000fca0000004100 */
[----:B------:R-:W-:-:S04]  /*3140*/  SHF.R.U32.HI R6, RZ, 0x17, R5 ;  /* 0x00000017ff067819 */ /* 0x000fc80000011605 */
[----:B------:R-:W-:-:S04]  /*3150*/  LOP3.LUT R4, R6, 0xff, RZ, 0xc0, !PT ;  /* 0x000000ff06047812 */ /* 0x000fc800078ec0ff */
[----:B------:R-:W-:-:S13]  /*3160*/  ISETP.NE.AND P1, PT, R4, 0xff, PT ;  /* 0x000000ff0400780c */ /* 0x000fda0003f25270 */
[--C-:B------:R-:W-:Y:S02]  /*3170*/  @P1 SHF.R.U32.HI R0, RZ, 0x16, R5.reuse ;  /* 0x00000016ff001819 */ /* 0x100fe40000011605 */
        /* <DEDUP_REMOVED lines=11> */
.L_x_682:
[----:B------:R-:W-:-:S06]  /*3230*/  HADD2.F32 R4, -RZ, R4.H0_H0 ;  /* 0x20000004ff047230 */ /* 0x000fcc0000004100 */
[----:B------:R-:W0:Y:S02]  /*3240*/  F2I.U64.TRUNC R4, R4 ;  /* 0x0000000400047311 */ /* 0x000e24000020d800 */
[----:B0-----:R0:W-:Y:S01]  /*3250*/  STG.E.64 desc[UR36][R2.64], R4 ;  /* 0x0000000402007986 */ /* 0x0011e2000c101b24 */
[----:B------:R-:W-:Y:S05]  /*3260*/  BRA `(.L_x_654) ;  /* 0x00000000000c7947 */ /* 0x000fea0003800000 */
.L_x_681:
[----:B------:R-:W-:-:S04]  /*3270*/  HADD2.F32 R4, -RZ, R4.H0_H0 ;  /* 0x20000004ff047230 */ /* 0x000fc80000004100 */
[----:B------:R-:W0:Y:S02]  /*3280*/  F2I.FTZ.U32.TRUNC.NTZ R5, R4 ;  /* 0x0000000400057305 */ /* 0x000e24000021f000 */
[----:B0-----:R0:W-:Y:S02]  /*3290*/  STG.E desc[UR36][R2.64], R5 ;  /* 0x0000000502007986 */ /* 0x0011e4000c101924 */
.L_x_654:
[----:B------:R-:W-:-:S07]  /*32a0*/  IADD3 R17, PT, PT, R17, 0x80, RZ ;  /* 0x0000008011117810 */ /* 0x000fce0007ffe0ff */
.L_x_613:
[----:B------:R-:W-:Y:S05]  /*32b0*/  BSYNC.RECONVERGENT B6 ;  /* 0x0000000000067941 */ /* 0x000fea0003800200 */
.L_x_612:
        /* <DEDUP_REMOVED lines=307> */
.L_x_687:
        /* <DEDUP_REMOVED lines=18> */
.L_x_691:
[----:B------:R-:W2:Y:S02]  /*4710*/  LDG.E.U8 R2, desc[UR36][R2.64] ;  /* 0x0000002402027981 */ /* 0x000ea4000c1e1100 */
[----:B--2---:R-:W-:-:S04]  /*4720*/  I2FP.F32.U32 R0, R2 ;  /* 0x0000000200007245 */ /* 0x004fc80000201000 */
[----:B------:R-:W-:Y:S01]  /*4730*/  F2FP.F16.F32.PACK_AB R0, RZ, R0 ;  /* 0x00000000ff00723e */ /* 0x000fe200000000ff */
[----:B------:R-:W-:Y:S06]  /*4740*/  BRA `(.L_x_693) ;  /* 0x0000000c007c7947 */ /* 0x000fec0003800000 */
.L_x_690:
        /* <DEDUP_REMOVED lines=10> */
.L_x_695:
[----:B------:R-:W2:Y:S02]  /*47f0*/  LDG.E R2, desc[UR36][R2.64] ;  /* 0x0000002402027981 */ /* 0x000ea4000c1e1900 */
[----:B--2---:R-:W-:-:S04]  /*4800*/  I2FP.F32.S32 R0, R2 ;  /* 0x0000000200007245 */ /* 0x004fc80000201400 */
[----:B------:R-:W-:Y:S01]  /*4810*/  F2FP.F16.F32.PACK_AB R0, RZ, R0 ;  /* 0x00000000ff00723e */ /* 0x000fe200000000ff */
[----:B------:R-:W-:Y:S06]  /*4820*/  BRA `(.L_x_693) ;  /* 0x0000000c00447947 */ /* 0x000fec0003800000 */
.L_x_694:
[----:B------:R-:W2:Y:S02]  /*4830*/  LDG.E.U16 R2, desc[UR36][R2.64] ;  /* 0x0000002402027981 */ /* 0x000ea4000c1e1500 */
[----:B--2---:R-:W0:Y:S02]  /*4840*/  I2F.S16 R0, R2 ;  /* 0x0000000200007306 */ /* 0x004e240000101400 */
[----:B0-----:R-:W-:Y:S01]  /*4850*/  F2FP.F16.F32.PACK_AB R0, RZ, R0 ;  /* 0x00000000ff00723e */ /* 0x001fe200000000ff */
[----:B------:R-:W-:Y:S06]  /*4860*/  BRA `(.L_x_693) ;  /* 0x0000000c00347947 */ /* 0x000fec0003800000 */
.L_x_689:
        /* <DEDUP_REMOVED lines=9> */
.L_x_697:
[----:B------:R1:W5:Y:S01]  /*4900*/  LDG.E.U16 R0, desc[UR36][R2.64] ;  /* 0x0000002402007981 */ /* 0x000362000c1e1500 */
[----:B------:R-:W-:Y:S05]  /*4910*/  BRA `(.L_x_693) ;  /* 0x0000000c00087947 */ /* 0x000fea0003800000 */
.L_x_696:
        /* <DEDUP_REMOVED lines=9> */
.L_x_699:
[----:B------:R0:W5:Y:S01]  /*49b0*/  LDG.E.U16 R0, desc[UR36][R2.64] ;  /* 0x0000002402007981 */ /* 0x000162000c1e1500 */
[----:B------:R-:W-:Y:S05]  /*49c0*/  BRA `(.L_x_693) ;  /* 0x0000000800dc7947 */ /* 0x000fea0003800000 */
.L_x_698:
        /* <DEDUP_REMOVED lines=8> */
.L_x_688:
        /* <DEDUP_REMOVED lines=13> */
.L_x_702:
        /* <DEDUP_REMOVED lines=8> */
.L_x_701:
        /* <DEDUP_REMOVED lines=27> */
.L_x_704:
[----:B------:R-:W2:Y:S02]  /*4d50*/  LDG.E.U8 R2, desc[UR36][R2.64] ;  /* 0x0000002402027981 */ /* 0x000ea4000c1e1100 */
[C---:B--2---:R-:W-:Y:S02]  /*4d60*/  IMAD.SHL.U32 R0, R2.reuse, 0x2000000, RZ ;  /* 0x0200000002007824 */ /* 0x044fe400078e00ff */
        /* <DEDUP_REMOVED lines=9> */
[----:B------:R-:W-:Y:S01]  /*4e00*/  F2FP.F16.F32.PACK_AB R0, RZ, R0 ;  /* 0x00000000ff00723e */ /* 0x000fe200000000ff */
[----:B------:R-:W-:Y:S06]  /*4e10*/  BRA `(.L_x_693) ;  /* 0x0000000400c87947 */ /* 0x000fec0003800000 */
.L_x_703:
[----:B------:R-:W2:Y:S02]  /*4e20*/  LDG.E.U16 R0, desc[UR36][R2.64] ;  /* 0x0000002402007981 */ /* 0x000ea4000c1e1500 */
[----:B--2---:R-:W-:-:S04]  /*4e30*/  SHF.L.U32 R0, R0, 0x10, RZ ;  /* 0x0000001000007819 */ /* 0x004fc800000006ff */
[----:B------:R-:W-:Y:S01]  /*4e40*/  F2FP.F16.F32.PACK_AB R0, RZ, R0 ;  /* 0x00000000ff00723e */ /* 0x000fe200000000ff */
[----:B------:R-:W-:Y:S06]  /*4e50*/  BRA `(.L_x_693) ;  /* 0x0000000400b87947 */ /* 0x000fec0003800000 */
.L_x_700:
        /* <DEDUP_REMOVED lines=12> */
.L_x_707:
        /* <DEDUP_REMOVED lines=21> */
.L_x_711:
[----:B------:R-:W-:Y:S05]  /*5070*/  BSYNC.RECONVERGENT B1 ;  /* 0x0000000000017941 */ /* 0x000fea0003800200 */
.L_x_710:
[----:B------:R-:W-:Y:S01]  /*5080*/  IMAD.SHL.U32 R0, R0, 0x100000, RZ ;  /* 0x0010000000007824 */ /* 0x000fe200078e00ff */
[----:B------:R-:W-:-:S04]  /*5090*/  LEA R2, R2, 0x3b800000, 0x17 ;  /* 0x3b80000002027811 */ /* 0x000fc800078eb8ff */
[----:B------:R-:W-:-:S07]  /*50a0*/  LOP3.LUT R0, R2, R0, R7, 0xfe, !PT ;  /* 0x0000000002007212 */ /* 0x000fce00078efe07 */
.L_x_709:
[----:B------:R-:W-:Y:S05]  /*50b0*/  BSYNC.RECONVERGENT B0 ;  /* 0x0000000000007941 */ /* 0x000fea0003800200 */
.L_x_708:
[----:B------:R-:W-:Y:S01]  /*50c0*/  F2FP.F16.F32.PACK_AB R0, RZ, R0 ;  /* 0x00000000ff00723e */ /* 0x000fe200000000ff */
[----:B------:R-:W-:Y:S06]  /*50d0*/  BRA `(.L_x_693) ;  /* 0x0000000400187947 */ /* 0x000fec0003800000 */
.L_x_706:
        /* <DEDUP_REMOVED lines=21> */
.L_x_715:
[----:B------:R-:W-:Y:S05]  /*5230*/  BSYNC.RECONVERGENT B1 ;  /* 0x0000000000017941 */ /* 0x000fea0003800200 */
.L_x_714:
[----:B------:R-:W-:Y:S01]  /*5240*/  IMAD.SHL.U32 R0, R0, 0x200000, RZ ;  /* 0x0020000000007824 */ /* 0x000fe200078e00ff */
[----:B------:R-:W-:-:S04]  /*5250*/  LEA R2, R2, 0x37800000, 0x17 ;  /* 0x3780000002027811 */ /* 0x000fc800078eb8ff */
[----:B------:R-:W-:-:S07]  /*5260*/  LOP3.LUT R0, R2, R0, R7, 0xfe, !PT ;  /* 0x0000000002007212 */ /* 0x000fce00078efe07 */
.L_x_713:
[----:B------:R-:W-:Y:S05]  /*5270*/  BSYNC.RECONVERGENT B0 ;  /* 0x0000000000007941 */ /* 0x000fea0003800200 */
.L_x_712:
[----:B------:R-:W-:Y:S01]  /*5280*/  F2FP.F16.F32.PACK_AB R0, RZ, R0 ;  /* 0x00000000ff00723e */ /* 0x000fe200000000ff */
[----:B------:R-:W-:Y:S06]  /*5290*/  BRA `(.L_x_693) ;  /* 0x0000000000a87947 */ /* 0x000fec0003800000 */
.L_x_705:
        /* <DEDUP_REMOVED lines=14> */
.L_x_719:
[----:B------:R-:W-:Y:S05]  /*5380*/  BSYNC.RECONVERGENT B0 ;  /* 0x0000000000007941 */ /* 0x000fea0003800200 */
.L_x_718:
[----:B------:R-:W-:Y:S01]  /*5390*/  F2FP.F16.F32.PACK_AB R0, RZ, R0 ;  /* 0x00000000ff00723e */ /* 0x000fe200000000ff */
[----:B------:R-:W-:Y:S06]  /*53a0*/  BRA `(.L_x_693) ;  /* 0x0000000000647947 */ /* 0x000fec0003800000 */
.L_x_692:
        /* <DEDUP_REMOVED lines=16> */
.L_x_720:
[----:B------:R-:W-:Y:S01]  /*54b0*/  PRMT R0, RZ, 0x7610, R0 ;  /* 0x00007610ff007816 */ /* 0x000fe20000000000 */
[----:B------:R-:W-:Y:S06]  /*54c0*/  BRA `(.L_x_693) ;  /* 0x00000000001c7947 */ /* 0x000fec0003800000 */
.L_x_717:
[----:B------:R-:W2:Y:S02]  /*54d0*/  LDG.E.64 R2, desc[UR36][R2.64] ;  /* 0x0000002402027981 */ /* 0x000ea4000c1e1b00 */
[----:B--2---:R-:W0:Y:S02]  /*54e0*/  I2F.U64 R0, R2 ;  /* 0x0000000200007312 */ /* 0x004e240000301000 */
[----:B0-----:R-:W-:Y:S01]  /*54f0*/  F2FP.F16.F32.PACK_AB R0, RZ, R0 ;  /* 0x00000000ff00723e */ /* 0x001fe200000000ff */
[----:B------:R-:W-:Y:S06]  /*5500*/  BRA `(.L_x_693) ;  /* 0x00000000000c7947 */ /* 0x000fec0003800000 */
.L_x_716:
[----:B------:R-:W2:Y:S02]  /*5510*/  LDG.E R2, desc[UR36][R2.64] ;  /* 0x0000002402027981 */ /* 0x000ea4000c1e1900 */
[----:B--2---:R-:W-:-:S04]  /*5520*/  I2FP.F32.U32 R0, R2 ;  /* 0x0000000200007245 */ /* 0x004fc80000201000 */
[----:B------:R-:W-:-:S07]  /*5530*/  F2FP.F16.F32.PACK_AB R0, RZ, R0 ;  /* 0x00000000ff00723e */ /* 0x000fce00000000ff */
.L_x_693:
        /* <DEDUP_REMOVED lines=22> */
.L_x_724:
[----:B------:R-:W-:-:S06]  /*56a0*/  HADD2.F32 R5, -RZ, R4.H0_H0 ;  /* 0x20000004ff057230 */ /* 0x000fcc0000004100 */
[----:B------:R-:W0:Y:S02]  /*56b0*/  F2I.S64.TRUNC R4, R5 ;  /* 0x0000000500047311 */ /* 0x000e24000020d900 */
[----:B0-----:R0:W-:Y:S01]  /*56c0*/  STG.E.U8 desc[UR36][R2.64], R4 ;  /* 0x0000000402007986 */ /* 0x0011e2000c101124 */
[----:B------:R-:W-:Y:S05]  /*56d0*/  BRA `(.L_x_726) ;  /* 0x0000000c006c7947 */ /* 0x000fea0003800000 */
.L_x_723:
        /* <DEDUP_REMOVED lines=10> */
.L_x_728:
[----:B------:R-:W-:-:S04]  /*5780*/  HADD2.F32 R4, -RZ, R4.H0_H0 ;  /* 0x20000004ff047230 */ /* 0x000fc80000004100 */
[----:B------:R-:W0:Y:S02]  /*5790*/  F2I.FTZ.TRUNC.NTZ R5, R4 ;  /* 0x0000000400057305 */ /* 0x000e24000021f100 */
[----:B0-----:R0:W-:Y:S01]  /*57a0*/  STG.E desc[UR36][R2.64], R5 ;  /* 0x0000000502007986 */ /* 0x0011e2000c101924 */
[----:B------:R-:W-:Y:S05]  /*57b0*/  BRA `(.L_x_726) ;  /* 0x0000000c00347947 */ /* 0x000fea0003800000 */
.L_x_727:
[----:B------:R-:W-:-:S04]  /*57c0*/  HADD2.F32 R4, -RZ, R4.H0_H0 ;  /* 0x20000004ff047230 */ /* 0x000fc80000004100 */
[----:B------:R-:W0:Y:S02]  /*57d0*/  F2I.FTZ.TRUNC.NTZ R5, R4 ;  /* 0x0000000400057305 */ /* 0x000e24000021f100 */
[----:B0-----:R0:W-:Y:S01]  /*57e0*/  STG.E.U16 desc[UR36][R2.64], R5 ;  /* 0x0000000502007986 */ /* 0x0011e2000c101524 */
[----:B------:R-:W-:Y:S05]  /*57f0*/  BRA `(.L_x_726) ;  /* 0x0000000c00247947 */ /* 0x000fea0003800000 */
.L_x_722:
        /* <DEDUP_REMOVED lines=9> */
.L_x_730:
[----:B------:R0:W-:Y:S01]  /*5890*/  STG.E.U16 desc[UR36][R2.64], R4 ;  /* 0x0000000402007986 */ /* 0x0001e2000c101524 */
[----:B------:R-:W-:Y:S05]  /*58a0*/  BRA `(.L_x_726) ;  /* 0x0000000800f87947 */ /* 0x000fea0003800000 */
.L_x_729:
[----:B------:R-:W-:-:S09]  /*58b0*/  UISETP.NE.AND UP0, UPT, UR4, 0x7, UPT ;  /* 0x000000070400788c */ /* 0x000fd2000bf05270 */
[----:B------:R-:W-:Y:S05]  /*58c0*/  BRA.U !UP0, `(.L_x_731) ;  /* 0x0000000108347547 */ /* 0x000fea000b800000 */
[----:B------:R-:W-:-:S09]  /*58d0*/  UISETP.NE.AND UP0, UPT, UR4, 0x8, UPT ;  /* 0x000000080400788c */ /* 0x000fd2000bf05270 */
[----:B------:R-:W-:Y:S05]  /*58e0*/  BRA.U !UP0, `(.L_x_732) ;  /* 0x0000000108187547 */ /* 0x000fea000b800000 */
[----:B------:R-:W-:-:S09]  /*58f0*/  UISETP.NE.AND UP0, UPT, UR4, 0x9, UPT ;  /* 0x000000090400788c */ /* 0x000fd2000bf05270 */
[----:B------:R-:W-:Y:S05]  /*5900*/  BRA.U UP0, `(.L_x_725) ;  /* 0x0000000500fc7547 */ /* 0x000fea000b800000 */
[----:B------:R-:W-:Y:S01]  /*5910*/  HADD2.F32 R4, -RZ, R4.H0_H0 ;  /* 0x20000004ff047230 */ /* 0x000fe20000004100 */
[----:B------:R-:W-:-:S05]  /*5920*/  MOV R5, RZ ;  /* 0x000000ff00057202 */ /* 0x000fca0000000f00 */
[----:B------:R0:W-:Y:S01]  /*5930*/  STG.E.64 desc[UR36][R2.64], R4 ;  /* 0x0000000402007986 */ /* 0x0001e2000c101b24 */
[----:B------:R-:W-:Y:S05]  /*5940*/  BRA `(.L_x_726) ;  /* 0x0000000800d07947 */ /* 0x000fea0003800000 */
.L_x_732:
[----:B------:R-:W-:-:S05]  /*5950*/  HADD2.F32 R0, -RZ, R4.H0_H0 ;  /* 0x20000004ff007230 */ /* 0x000fca0000004100 */
[----:B------:R-:W-:-:S04]  /*5960*/  F2FP.F16.F32.PACK_AB R0, RZ, R0 ;  /* 0x00000000ff00723e */ /* 0x000fc800000000ff */
[----:B------:R-:W-:-:S05]  /*5970*/  PRMT R0, R0, 0x5410, RZ ;  /* 0x0000541000007816 */ /* 0x000fca00000000ff */
[----:B------:R0:W-:Y:S01]  /*5980*/  STG.E desc[UR36][R2.64], R0 ;  /* 0x0000000002007986 */ /* 0x0001e2000c101924 */
[----:B------:R-:W-:Y:S05]  /*5990*/  BRA `(.L_x_726) ;  /* 0x0000000800bc7947 */ /* 0x000fea0003800000 */
.L_x_731:
[----:B------:R-:W-:-:S05]  /*59a0*/  HADD2.F32 R4, -RZ, R4.H0_H0 ;  /* 0x20000004ff047230 */ /* 0x000fca0000004100 */
[----:B------:R-:W-:-:S06]  /*59b0*/  FMUL.FTZ R4, R4, 1 ;  /* 0x3f80000004047820 */ /* 0x000fcc0000410000 */
[----:B------:R-:W0:Y:S02]  /*59c0*/  F2F.F64.F32 R4, R4 ;  /* 0x0000000400047310 */ /* 0x000e240000201800 */
[----:B0-----:R0:W-:Y:S01]  /*59d0*/  STG.E.64 desc[UR36][R2.64], R4 ;  /* 0x0000000402007986 */ /* 0x0011e2000c101b24 */
[----:B------:R-:W-:Y:S05]  /*59e0*/  BRA `(.L_x_726) ;  /* 0x0000000800a87947 */ /* 0x000fea0003800000 */
.L_x_721:
        /* <DEDUP_REMOVED lines=14> */
.L_x_736:
[----:B------:R-:W-:Y:S01]  /*5ad0*/  HADD2.F32 R5, -RZ, R4.H0_H0 ;  /* 0x20000004ff057230 */ /* 0x000fe20000004100 */
        /* <DEDUP_REMOVED lines=17> */
.L_x_739:
[----:B------:R-:W-:-:S04]  /*5bf0*/  SHF.R.U32.HI R5, RZ, 0x18, R5 ;  /* 0x00000018ff057819 */ /* 0x000fc80000011605 */
[----:B------:R-:W-:-:S07]  /*5c00*/  LOP3.LUT R0, R0, 0x80, R5, 0xf8, !PT ;  /* 0x0000008000007812 */ /* 0x000fce00078ef805 */
.L_x_738:
[----:B------:R-:W-:Y:S05]  /*5c10*/  BSYNC.RECONVERGENT B0 ;  /* 0x0000000000007941 */ /* 0x000fea0003800200 */
.L_x_737:
[----:B------:R0:W-:Y:S01]  /*5c20*/  STG.E.U8 desc[UR36][R2.64], R0 ;  /* 0x0000000002007986 */ /* 0x0001e2000c101124 */
[----:B------:R-:W-:Y:S05]  /*5c30*/  BRA `(.L_x_726) ;  /* 0x0000000800147947 */ /* 0x000fea0003800000 */
.L_x_735:
[----:B------:R-:W-:Y:S01]  /*5c40*/  HADD2.F32 R5, -RZ, R4.H0_H0 ;  /* 0x20000004ff057230 */ /* 0x000fe20000004100 */
[----:B------:R-:W-:Y:S01]  /*5c50*/  BSSY.RECONVERGENT B0, `(.L_x_740) ;  /* 0x0000013000007945 */ /* 0x000fe20003800200 */
[----:B------:R-:W-:-:S03]  /*5c60*/  HFMA2 R0, -RZ, RZ, 0, 7.62939453125e-06 ;  /* 0x00000080ff007431 */ /* 0x000fc600000001ff */
        /* <DEDUP_REMOVED lines=15> */
.L_x_742:
[----:B------:R-:W-:-:S04]  /*5d60*/  SHF.R.U32.HI R5, RZ, 0x18, R5 ;  /* 0x00000018ff057819 */ /* 0x000fc80000011605 */
[----:B------:R-:W-:-:S07]  /*5d70*/  LOP3.LUT R0, R0, 0x80, R5, 0xf8, !PT ;  /* 0x0000008000007812 */ /* 0x000fce00078ef805 */
.L_x_741:
[----:B------:R-:W-:Y:S05]  /*5d80*/  BSYNC.RECONVERGENT B0 ;  /* 0x0000000000007941 */ /* 0x000fea0003800200 */
.L_x_740:
[----:B------:R0:W-:Y:S01]  /*5d90*/  STG.E.U8 desc[UR36][R2.64], R0 ;  /* 0x0000000002007986 */ /* 0x0001e2000c101124 */
[----:B------:R-:W-:Y:S05]  /*5da0*/  BRA `(.L_x_726) ;  /* 0x0000000400b87947 */ /* 0x000fea0003800000 */
.L_x_734:
[----:B------:R-:W-:-:S09]  /*5db0*/  UISETP.NE.AND UP0, UPT, UR4, 0x1c, UPT ;  /* 0x0000001c0400788c */ /* 0x000fd2000bf05270 */
[----:B------:R-:W-:Y:S05]  /*5dc0*/  BRA.U !UP0, `(.L_x_743) ;  /* 0x0000000108607547 */ /* 0x000fea000b800000 */
[----:B------:R-:W-:-:S09]  /*5dd0*/  UISETP.NE.AND UP0, UPT, UR4, 0x1d, UPT ;  /* 0x0000001d0400788c */ /* 0x000fd2000bf05270 */
[----:B------:R-:W-:Y:S05]  /*5de0*/  BRA.U !UP0, `(.L_x_744) ;  /* 0x0000000108487547 */ /* 0x000fea000b800000 */
[----:B------:R-:W-:-:S09]  /*5df0*/  UISETP.NE.AND UP0, UPT, UR4, 0x2c, UPT ;  /* 0x0000002c0400788c */ /* 0x000fd2000bf05270 */
[----:B------:R-:W-:Y:S05]  /*5e00*/  BRA.U UP0, `(.L_x_725) ;  /* 0x0000000100bc7547 */ /* 0x000fea000b800000 */
        /* <DEDUP_REMOVED lines=16> */
.L_x_744:
[----:B------:R-:W-:-:S06]  /*5f10*/  HADD2.F32 R4, -RZ, R4.H0_H0 ;  /* 0x20000004ff047230 */ /* 0x000fcc0000004100 */
[----:B------:R-:W0:Y:S02]  /*5f20*/  F2I.U64.TRUNC R4, R4 ;  /* 0x0000000400047311 */ /* 0x000e24000020d800 */
[----:B0-----:R0:W-:Y:S01]  /*5f30*/  STG.E.64 desc[UR36][R2.64], R4 ;  /* 0x0000000402007986 */ /* 0x0011e2000c101b24 */
[----:B------:R-:W-:Y:S05]  /*5f40*/  BRA `(.L_x_726) ;  /* 0x0000000400507947 */ /* 0x000fea0003800000 */
.L_x_743:
[----:B------:R-:W-:-:S04]  /*5f50*/  HADD2.F32 R4, -RZ, R4.H0_H0 ;  /* 0x20000004ff047230 */ /* 0x000fc80000004100 */
[----:B------:R-:W0:Y:S02]  /*5f60*/  F2I.FTZ.U32.TRUNC.NTZ R5, R4 ;  /* 0x0000000400057305 */ /* 0x000e24000021f000 */
[----:B0-----:R0:W-:Y:S01]  /*5f70*/  STG.E desc[UR36][R2.64], R5 ;  /* 0x0000000502007986 */ /* 0x0011e2000c101924 */
[----:B------:R-:W-:Y:S05]  /*5f80*/  BRA `(.L_x_726) ;  /* 0x0000000400407947 */ /* 0x000fea0003800000 */
.L_x_733:
        /* <DEDUP_REMOVED lines=11> */
.L_x_746:
[----:B------:R-:W-:Y:S01]  /*6040*/  HADD2.F32 R4, -RZ, R4.H0_H0 ;  /* 0x20000004ff047230 */ /* 0x000fe20000004100 */
[----:B------:R-:W-:-:S04]  /*6050*/  CS2R R6, SRZ ;  /* 0x0000000000067805 */ /* 0x000fc8000001ff00 */
[----:B------:R-:W-:-:S06]  /*6060*/  FMUL.FTZ R4, R4, 1 ;  /* 0x3f80000004047820 */ /* 0x000fcc0000410000 */
[----:B------:R-:W0:Y:S02]  /*6070*/  F2F.F64.F32 R4, R4 ;  /* 0x0000000400047310 */ /* 0x000e240000201800 */
[----:B0-----:R4:W-:Y:S01]  /*6080*/  STG.E.128 desc[UR36][R2.64], R4 ;  /* 0x0000000402007986 */ /* 0x0019e2000c101d24 */
[----:B------:R-:W-:Y:S05]  /*6090*/  BRA `(.L_x_726) ;  /* 0x0000000000fc7947 */ /* 0x000fea0003800000 */
.L_x_745:
[----:B------:R-:W-:-:S09]  /*60a0*/  UISETP.NE.AND UP0, UPT, UR4, 0xf, UPT ;  /* 0x0000000f0400788c */ /* 0x000fd2000bf05270 */
[----:B------:R-:W-:Y:S05]  /*60b0*/  BRA.U !UP0, `(.L_x_747) ;  /* 0x0000000108e87547 */ /* 0x000fea000b800000 */
[----:B------:R-:W-:-:S09]  /*60c0*/  UISETP.NE.AND UP0, UPT, UR4, 0x17, UPT ;  /* 0x000000170400788c */ /* 0x000fd2000bf05270 */
[----:B------:R-:W-:Y:S05]  /*60d0*/  BRA.U !UP0, `(.L_x_748) ;  /* 0x0000000108907547 */ /* 0x000fea000b800000 */
[----:B------:R-:W-:-:S09]  /*60e0*/  UISETP.NE.AND UP0, UPT, UR4, 0x18, UPT ;  /* 0x000000180400788c */ /* 0x000fd2000bf05270 */
[----:B------:R-:W-:Y:S05]  /*60f0*/  BRA.U !UP0, `(.L_x_749) ;  /* 0x0000000108447547 */ /* 0x000fea000b800000 */
.L_x_725:
[----:B------:R-:W-:Y:S01]  /*6100*/  MOV R0, 0x0 ;  /* 0x0000000000007802 */ /* 0x000fe20000000f00 */
[----:B------:R-:W0:Y:S01]  /*6110*/  LDCU.64 UR4, c[0x4][0x128] ;  /* 0x01002500ff0477ac */ /* 0x000e220008000a00 */
[----:B------:R-:W-:Y:S02]  /*6120*/  HFMA2 R8, -RZ, RZ, 0, 6.020069122314453125e-06 ;  /* 0x00000065ff087431 */ /* 0x000fe400000001ff */
[----:B------:R-:W-:Y:S01]  /*6130*/  IMAD.MOV.U32 R12, RZ, RZ, 0x1 ;  /* 0x00000001ff0c7424 */ /* 0x000fe200078e00ff */
[----:B------:R1:W2:Y:S01]  /*6140*/  LDC.64 R2, c[0x4][R0] ;  /* 0x0100000000027b82 */ /* 0x0002a20000000a00 */
[----:B------:R-:W3:Y:S01]  /*6150*/  LDCU.64 UR6, c[0x4][0x130] ;  /* 0x01002600ff0677ac */ /* 0x000ee20008000a00 */
[----:B------:R-:W-:Y:S01]  /*6160*/  IMAD.MOV.U32 R13, RZ, RZ, RZ ;  /* 0x000000ffff0d7224 */ /* 0x000fe200078e00ff */
[----:B------:R-:W4:Y:S01]  /*6170*/  LDCU.64 UR8, c[0x4][0x30] ;  /* 0x01000600ff0877ac */ /* 0x000f220008000a00 */
[----:B0-----:R-:W-:Y:S01]  /*6180*/  MOV R4, UR4 ;  /* 0x0000000400047c02 */ /* 0x001fe20008000f00 */
[----:B------:R-:W-:-:S02]  /*6190*/  IMAD.U32 R5, RZ, RZ, UR5 ;  /* 0x00000005ff057e24 */ /* 0x000fc4000f8e00ff */
[----:B---3--:R-:W-:Y:S01]  /*61a0*/  IMAD.U32 R6, RZ, RZ, UR6 ;  /* 0x00000006ff067e24 */ /* 0x008fe2000f8e00ff */
[----:B------:R-:W-:Y:S01]  /*61b0*/  MOV R7, UR7 ;  /* 0x0000000700077c02 */ /* 0x000fe20008000f00 */
[----:B----4-:R-:W-:Y:S02]  /*61c0*/  IMAD.U32 R10, RZ, RZ, UR8 ;  /* 0x00000008ff0a7e24 */ /* 0x010fe4000f8e00ff */
[----:B-1----:R-:W-:-:S07]  /*61d0*/  IMAD.U32 R11, RZ, RZ, UR9 ;  /* 0x00000009ff0b7e24 */ /* 0x002fce000f8e00ff */
[----:B------:R-:W-:-:S07]  /*61e0*/  LEPC R20, `(.L_x_750) ;  /* 0x000000001014794e */ /* 0x000fce0000000000 */
[----:B--2---:R-:W-:Y:S05]  /*61f0*/  CALL.ABS.NOINC R2 ;  /* 0x0000000002007343 */ /* 0x004fea0003c00000 */
.L_x_750:
[----:B------:R-:W-:Y:S05]  /*6200*/  BRA `(.L_x_726) ;  /* 0x0000000000a07947 */ /* 0x000fea0003800000 */
.L_x_749:
[----:B------:R-:W-:Y:S01]  /*6210*/  HADD2.F32 R7, -RZ, R4.H0_H0 ;  /* 0x20000004ff077230 */ /* 0x000fe20000004100 */
[----:B------:R-:W-:Y:S01]  /*6220*/  BSSY.RECONVERGENT B0, `(.L_x_751) ;  /* 0x000000c000007945 */ /* 0x000fe20003800200 */
[----:B------:R-:W-:-:S03]  /*6230*/  MOV R0, 0x7f ;  /* 0x0000007f00007802 */ /* 0x000fc60000000f00 */
        /* <DEDUP_REMOVED lines=10> */
.L_x_752:
[----:B------:R-:W-:Y:S05]  /*62e0*/  BSYNC.RECONVERGENT B0 ;  /* 0x0000000000007941 */ /* 0x000fea0003800200 */
.L_x_751:
[----:B------:R-:W-:-:S05]  /*62f0*/  LOP3.LUT R5, R0, 0x80, R5, 0xf8, !PT ;  /* 0x0000008000057812 */ /* 0x000fca00078ef805 */
[----:B------:R2:W-:Y:S01]  /*6300*/  STG.E.U8 desc[UR36][R2.64], R5 ;  /* 0x0000000502007986 */ /* 0x0005e2000c101124 */
[----:B------:R-:W-:Y:S05]  /*6310*/  BRA `(.L_x_726) ;  /* 0x00000000005c7947 */ /* 0x000fea0003800000 */
.L_x_748:
[----:B------:R-:W-:Y:S01]  /*6320*/  HADD2.F32 R5, -RZ, R4.H0_H0 ;  /* 0x20000004ff057230 */ /* 0x000fe20000004100 */
        /* <DEDUP_REMOVED lines=11> */
.L_x_754:
[----:B------:R-:W-:Y:S01]  /*63e0*/  IMAD.MOV.U32 R0, RZ, RZ, 0x7f ;  /* 0x0000007fff007424 */ /* 0x000fe200078e00ff */
[----:B------:R-:W-:-:S04]  /*63f0*/  ISETP.GT.U32.AND P0, PT, R4, 0x7f800000, PT ;  /* 0x7f8000000400780c */ /* 0x000fc80003f04070 */
[----:B------:R-:W-:-:S09]  /*6400*/  SEL R0, R0, 0x7c, P0 ;  /* 0x0000007c00007807 */ /* 0x000fd20000000000 */
.L_x_755:
[----:B------:R-:W-:Y:S05]  /*6410*/  BSYNC.RECONVERGENT B0 ;  /* 0x0000000000007941 */ /* 0x000fea0003800200 */
.L_x_753:
[----:B------:R-:W-:-:S04]  /*6420*/  SHF.R.U32.HI R5, RZ, 0x18, R5 ;  /* 0x00000018ff057819 */ /* 0x000fc80000011605 */
[----:B------:R-:W-:-:S05]  /*6430*/  LOP3.LUT R5, R0, 0x80, R5, 0xf8, !PT ;  /* 0x0000008000057812 */ /* 0x000fca00078ef805 */
[----:B------:R1:W-:Y:S01]  /*6440*/  STG.E.U8 desc[UR36][R2.64], R5 ;  /* 0x0000000502007986 */ /* 0x0003e2000c101124 */
[----:B------:R-:W-:Y:S05]  /*6450*/  BRA `(.L_x_726) ;  /* 0x00000000000c7947 */ /* 0x000fea0003800000 */
.L_x_747:
[----:B------:R-:W-:-:S05]  /*6460*/  HADD2.F32 R0, -RZ, R4.H0_H0 ;  /* 0x20000004ff007230 */ /* 0x000fca0000004100 */
[----:B------:R-:W-:-:S05]  /*6470*/  F2FP.BF16.F32.PACK_AB R0, RZ, R0 ;  /* 0x00000000ff00723e */ /* 0x000fca00000010ff */
[----:B------:R0:W-:Y:S02]  /*6480*/  STG.E.U16 desc[UR36][R2.64], R0 ;  /* 0x0000000002007986 */ /* 0x0001e4000c101524 */
.L_x_726:
[----:B------:R-:W-:-:S07]  /*6490*/  VIADD R17, R17, 0x80 ;  /* 0x0000008011117836 */ /* 0x000fce0000000000 */
.L_x_686:
[----:B------:R-:W-:Y:S05]  /*64a0*/  BSYNC.RECONVERGENT B6 ;  /* 0x0000000000067941 */ /* 0x000fea0003800200 */
.L_x_685:
[----:B------:R-:W5:Y:S01]  /*64b0*/  LDCU UR4, c[0x0][0x380] ;  /* 0x00007000ff0477ac */ /* 0x000f620008000800 */
[----:B------:R-:W-:Y:S01]  /*64c0*/  BSSY.RECONVERGENT B6, `(.L_x_756) ;  /* 0x000031d000067945 */ /* 0x000fe20003800200 */
[----:B-----5:R-:W-:-:S13]  /*64d0*/  ISETP.GE.AND P0, PT, R17, UR4, PT ;  /* 0x0000000411007c0c */ /* 0x020fda000bf06270 */
[----:B------:R-:W-:Y:S05]  /*64e0*/  @P0 BRA `(.L_x_757) ;  /* 0x0000003000680947 */ /* 0x000fea0003800000 */
[----:B------:R-:W5:Y:S01]  /*64f0*/  LDCU UR4, c[0x0][0x388] ;  /* 0x00007100ff0477ac */ /* 0x000f620008000800 */
[----:B0-----:R-:W-:Y:S02]  /*6500*/  HFMA2 R0, -RZ, RZ, 0, 0 ;  /* 0x00000000ff007431 */ /* 0x001fe400000001ff */
        /* <DEDUP_REMOVED lines=301> */
.L_x_758:
        /* <DEDUP_REMOVED lines=18> */
.L_x_762:
[----:B------:R-:W2:Y:S02]  /*7900*/  LDG.E.U8 R2, desc[UR36][R2.64] ;  /* 0x0000002402027981 */ /* 0x000ea4000c1e1100 */
[----:B--2---:R-:W-:-:S04]  /*7910*/  I2FP.F32.U32 R0, R2 ;  /* 0x0000000200007245 */ /* 0x004fc80000201000 */
[----:B------:R-:W-:Y:S01]  /*7920*/  F2FP.F16.F32.PACK_AB R0, RZ, R0 ;  /* 0x00000000ff00723e */ /* 0x000fe200000000ff */
[----:B------:R-:W-:Y:S06]  /*7930*/  BRA `(.L_x_764) ;  /* 0x0000000c007c7947 */ /* 0x000fec0003800000 */
.L_x_761:
        /* <DEDUP_REMOVED lines=10> */
.L_x_766:
[----:B------:R-:W2:Y:S02]  /*79e0*/  LDG.E R2, desc[UR36][R2.64] ;  /* 0x0000002402027981 */ /* 0x000ea4000c1e1900 */
[----:B--2---:R-:W-:-:S04]  /*79f0*/  I2FP.F32.S32 R0, R2 ;  /* 0x0000000200007245 */ /* 0x004fc80000201400 */
[----:B------:R-:W-:Y:S01]  /*7a00*/  F2FP.F16.F32.PACK_AB R0, RZ, R0 ;  /* 0x00000000ff00723e */ /* 0x000fe200000000ff */
[----:B------:R-:W-:Y:S06]  /*7a10*/  BRA `(.L_x_764) ;  /* 0x0000000c00447947 */ /* 0x000fec0003800000 */
.L_x_765:
[----:B------:R-:W2:Y:S02]  /*7a20*/  LDG.E.U16 R2, desc[UR36][R2.64] ;  /* 0x0000002402027981 */ /* 0x000ea4000c1e1500 */
[----:B--2---:R-:W0:Y:S02]  /*7a30*/  I2F.S16 R0, R2 ;  /* 0x0000000200007306 */ /* 0x004e240000101400 */
[----:B0-----:R-:W-:Y:S01]  /*7a40*/  F2FP.F16.F32.PACK_AB R0, RZ, R0 ;  /* 0x00000000ff00723e */ /* 0x001fe200000000ff */
[----:B------:R-:W-:Y:S06]  /*7a50*/  BRA `(.L_x_764) ;  /* 0x0000000c00347947 */ /* 0x000fec0003800000 */
.L_x_760:
        /* <DEDUP_REMOVED lines=9> */
.L_x_768:
[----:B------:R1:W5:Y:S01]  /*7af0*/  LDG.E.U16 R0, desc[UR36][R2.64] ;  /* 0x0000002402007981 */ /* 0x000362000c1e1500 */
[----:B------:R-:W-:Y:S05]  /*7b00*/  BRA `(.L_x_764) ;  /* 0x0000000c00087947 */ /* 0x000fea0003800000 */
.L_x_767:
        /* <DEDUP_REMOVED lines=9> */
.L_x_770:
[----:B------:R0:W5:Y:S01]  /*7ba0*/  LDG.E.U16 R0, desc[UR36][R2.64] ;  /* 0x0000002402007981 */ /* 0x000162000c1e1500 */
[----:B------:R-:W-:Y:S05]  /*7bb0*/  BRA `(.L_x_764) ;  /* 0x0000000800dc7947 */ /* 0x000fea0003800000 */
.L_x_769:
        /* <DEDUP_REMOVED lines=8> */
.L_x_759:
        /* <DEDUP_REMOVED lines=13> */
.L_x_773:
        /* <DEDUP_REMOVED lines=8> */
.L_x_772:
        /* <DEDUP_REMOVED lines=24> */
[----:B------:R-:W-:-:S04]  /*7f10*/  F2FP.F16.F32.PACK_AB R5, RZ, R5 ;  /* 0x00000005ff05723e */ /* 0x000fc800000000ff */
[----:B------:R-:W-:Y:S01]  /*7f20*/  PRMT R0, R5, 0x7610, R0 ;  /* 0x0000761005007816 */ /* 0x000fe20000000000 */
[----:B------:R-:W-:Y:S06]  /*7f30*/  BRA `(.L_x_764) ;  /* 0x0000000400fc7947 */ /* 0x000fec0003800000 */
.L_x_775:
        /* <DEDUP_REMOVED lines=13> */
.L_x_774:
[----:B------:R-:W2:Y:S02]  /*8010*/  LDG.E.U16 R0, desc[UR36][R2.64] ;  /* 0x0000002402007981 */ /* 0x000ea4000c1e1500 */
[----:B--2---:R-:W-:-:S05]  /*8020*/  IMAD.U32 R0, R0, 0x10000, RZ ;  /* 0x0001000000007824 */ /* 0x004fca00078e00ff */
[----:B------:R-:W-:Y:S01]  /*8030*/  F2FP.F16.F32.PACK_AB R0, RZ, R0 ;  /* 0x00000000ff00723e */ /* 0x000fe200000000ff */
[----:B------:R-:W-:Y:S06]  /*8040*/  BRA `(.L_x_764) ;  /* 0x0000000400b87947 */ /* 0x000fec0003800000 */
.L_x_771:
        /* <DEDUP_REMOVED lines=12> */
.L_x_778:
        /* <DEDUP_REMOVED lines=21> */
.L_x_782:
[----:B------:R-:W-:Y:S05]  /*8260*/  BSYNC.RECONVERGENT B1 ;  /* 0x0000000000017941 */ /* 0x000fea0003800200 */
.L_x_781:
[----:B------:R-:W-:Y:S01]  /*8270*/  IMAD.SHL.U32 R0, R0, 0x100000, RZ ;  /* 0x0010000000007824 */ /* 0x000fe200078e00ff */
[----:B------:R-:W-:-:S04]  /*8280*/  LEA R2, R2, 0x3b800000, 0x17 ;  /* 0x3b80000002027811 */ /* 0x000fc800078eb8ff */
[----:B------:R-:W-:-:S07]  /*8290*/  LOP3.LUT R0, R2, R0, R7, 0xfe, !PT ;  /* 0x0000000002007212 */ /* 0x000fce00078efe07 */
.L_x_780:
[----:B------:R-:W-:Y:S05]  /*82a0*/  BSYNC.RECONVERGENT B0 ;  /* 0x0000000000007941 */ /* 0x000fea0003800200 */
.L_x_779:
[----:B------:R-:W-:Y:S01]  /*82b0*/  F2FP.F16.F32.PACK_AB R0, RZ, R0 ;  /* 0x00000000ff00723e */ /* 0x000fe200000000ff */
[----:B------:R-:W-:Y:S06]  /*82c0*/  BRA `(.L_x_764) ;  /* 0x0000000400187947 */ /* 0x000fec0003800000 */
.L_x_777:
        /* <DEDUP_REMOVED lines=21> */
.L_x_786:
[----:B------:R-:W-:Y:S05]  /*8420*/  BSYNC.RECONVERGENT B1 ;  /* 0x0000000000017941 */ /* 0x000fea0003800200 */
.L_x_785:
[----:B------:R-:W-:Y:S02]  /*8430*/  SHF.L.U32 R0, R0, 0x15, RZ ;  /* 0x0000001500007819 */ /* 0x000fe400000006ff */
[----:B------:R-:W-:-:S04]  /*8440*/  LEA R2, R2, 0x37800000, 0x17 ;  /* 0x3780000002027811 */ /* 0x000fc800078eb8ff */
[----:B------:R-:W-:-:S07]  /*8450*/  LOP3.LUT R0, R2, R0, R7, 0xfe, !PT ;  /* 0x0000000002007212 */ /* 0x000fce00078efe07 */
.L_x_784:
[----:B------:R-:W-:Y:S05]  /*8460*/  BSYNC.RECONVERGENT B0 ;  /* 0x0000000000007941 */ /* 0x000fea0003800200 */
.L_x_783:
[----:B------:R-:W-:Y:S01]  /*8470*/  F2FP.F16.F32.PACK_AB R0, RZ, R0 ;  /* 0x00000000ff00723e */ /* 0x000fe200000000ff */
[----:B------:R-:W-:Y:S06]  /*8480*/  BRA `(.L_x_764) ;  /* 0x0000000000a87947 */ /* 0x000fec0003800000 */
.L_x_776:
        /* <DEDUP_REMOVED lines=14> */
.L_x_790:
[----:B------:R-:W-:Y:S05]  /*8570*/  BSYNC.RECONVERGENT B0 ;  /* 0x0000000000007941 */ /* 0x000fea0003800200 */
.L_x_789:
[----:B------:R-:W-:Y:S01]  /*8580*/  F2FP.F16.F32.PACK_AB R0, RZ, R0 ;  /* 0x00000000ff00723e */ /* 0x000fe200000000ff */
[----:B------:R-:W-:Y:S06]  /*8590*/  BRA `(.L_x_764) ;  /* 0x0000000000647947 */ /* 0x000fec0003800000 */
.L_x_763:
[----:B------:R-:W-:Y:S01]  /*85a0*/  MOV R2, 0x0 ;  /* 0x0000000000027802 */ /* 0x000fe20000000f00 */
[----:B------:R-:W0:Y:S01]  /*85b0*/  LDCU.64 UR4, c[0x4][0x128] ;  /* 0x01002500ff0477ac */ /* 0x000e220008000a00 */
[----:B------:R-:W-:Y:S02]  /*85c0*/  HFMA2 R13, -RZ, RZ, 0, 0 ;  /* 0x00000000ff0d7431 */ /* 0x000fe400000001ff */
[----:B------:R-:W-:Y:S01]  /*85d0*/  IMAD.MOV.U32 R8, RZ, RZ, 0x4e ;  /* 0x0000004eff087424 */ /* 0x000fe200078e00ff */
[----:B------:R-:W1:Y:S01]  /*85e0*/  LDCU.64 UR6, c[0x4][0x130] ;  /* 0x01002600ff0677ac */ /* 0x000e620008000a00 */
[----:B------:R-:W2:Y:S01]  /*85f0*/  LDC.64 R2, c[0x4][R2] ;  /* 0x0100000002027b82 */ /* 0x000ea20000000a00 */
[----:B------:R-:W-:Y:S01]  /*8600*/  IMAD.MOV.U32 R12, RZ, RZ, 0x1 ;  /* 0x00000001ff0c7424 */ /* 0x000fe200078e00ff */
[----:B------:R-:W3:Y:S01]  /*8610*/  LDCU.64 UR8, c[0x4][0x28] ;  /* 0x01000500ff0877ac */ /* 0x000ee20008000a00 */
[----:B0-----:R-:W-:Y:S02]  /*8620*/  IMAD.U32 R4, RZ, RZ, UR4 ;  /* 0x00000004ff047e24 */ /* 0x001fe4000f8e00ff */
[----:B------:R-:W-:Y:S01]  /*8630*/  IMAD.U32 R5, RZ, RZ, UR5 ;  /* 0x00000005ff057e24 */ /* 0x000fe2000f8e00ff */
[----:B-1----:R-:W-:Y:S01]  /*8640*/  MOV R6, UR6 ;  /* 0x0000000600067c02 */ /* 0x002fe20008000f00 */
[----:B------:R-:W-:-:S02]  /*8650*/  IMAD.U32 R7, RZ, RZ, UR7 ;  /* 0x00000007ff077e24 */ /* 0x000fc4000f8e00ff */
[----:B---3--:R-:W-:Y:S01]  /*8660*/  IMAD.U32 R10, RZ, RZ, UR8 ;  /* 0x00000008ff0a7e24 */ /* 0x008fe2000f8e00ff */
[----:B------:R-:W-:-:S07]  /*8670*/  MOV R11, UR9 ;  /* 0x00000009000b7c02 */ /* 0x000fce0008000f00 */
[----:B------:R-:W-:-:S07]  /*8680*/  LEPC R20, `(.L_x_791) ;  /* 0x000000001014794e */ /* 0x000fce0000000000 */
[----:B--2---:R-:W-:Y:S05]  /*8690*/  CALL.ABS.NOINC R2 ;  /* 0x0000000002007343 */ /* 0x004fea0003c00000 */
.L_x_791:
[----:B------:R-:W-:Y:S01]  /*86a0*/  PRMT R0, RZ, 0x7610, R0 ;  /* 0x00007610ff007816 */ /* 0x000fe20000000000 */
[----:B------:R-:W-:Y:S06]  /*86b0*/  BRA `(.L_x_764) ;  /* 0x00000000001c7947 */ /* 0x000fec0003800000 */
.L_x_788:
[----:B------:R-:W2:Y:S02]  /*86c0*/  LDG.E.64 R2, desc[UR36][R2.64] ;  /* 0x0000002402027981 */ /* 0x000ea4000c1e1b00 */
[----:B--2---:R-:W0:Y:S02]  /*86d0*/  I2F.U64 R0, R2 ;  /* 0x0000000200007312 */ /* 0x004e240000301000 */
[----:B0-----:R-:W-:Y:S01]  /*86e0*/  F2FP.F16.F32.PACK_AB R0, RZ, R0 ;  /* 0x00000000ff00723e */ /* 0x001fe200000000ff */
[----:B------:R-:W-:Y:S06]  /*86f0*/  BRA `(.L_x_764) ;  /* 0x00000000000c7947 */ /* 0x000fec0003800000 */
.L_x_787:
[----:B------:R-:W2:Y:S02]  /*8700*/  LDG.E R2, desc[UR36][R2.64] ;  /* 0x0000002402027981 */ /* 0x000ea4000c1e1900 */
[----:B--2---:R-:W-:-:S04]  /*8710*/  I2FP.F32.U32 R0, R2 ;  /* 0x0000000200007245 */ /* 0x004fc80000201000 */
[----:B------:R-:W-:-:S07]  /*8720*/  F2FP.F16.F32.PACK_AB R0, RZ, R0 ;  /* 0x00000000ff00723e */ /* 0x000fce00000000ff */
.L_x_764:
        /* <DEDUP_REMOVED lines=22> */
.L_x_795:
[----:B------:R-:W-:-:S06]  /*8890*/  HADD2.F32 R5, -RZ, R4.H0_H0 ;  /* 0x20000004ff057230 */ /* 0x000fcc0000004100 */
[----:B------:R-:W0:Y:S02]  /*88a0*/  F2I.S64.TRUNC R4, R5 ;  /* 0x0000000500047311 */ /* 0x000e24000020d900 */
[----:B0-----:R4:W-:Y:S01]  /*88b0*/  STG.E.U8 desc[UR36][R2.64], R4 ;  /* 0x0000000402007986 */ /* 0x0019e2000c101124 */
[----:B------:R-:W-:Y:S05]  /*88c0*/  BRA `(.L_x_797) ;  /* 0x0000000c006c7947 */ /* 0x000fea0003800000 */
.L_x_794:
        /* <DEDUP_REMOVED lines=10> */
.L_x_799:
[----:B------:R-:W-:-:S04]  /*8970*/  HADD2.F32 R4, -RZ, R4.H0_H0 ;  /* 0x20000004ff047230 */ /* 0x000fc80000004100 */
[----:B------:R-:W0:Y:S02]  /*8980*/  F2I.FTZ.TRUNC.NTZ R5, R4 ;  /* 0x0000000400057305 */ /* 0x000e24000021f100 */
[----:B0-----:R2:W-:Y:S01]  /*8990*/  STG.E desc[UR36][R2.64], R5 ;  /* 0x0000000502007986 */ /* 0x0015e2000c101924 */
[----:B------:R-:W-:Y:S05]  /*89a0*/  BRA `(.L_x_797) ;  /* 0x0000000c00347947 */ /* 0x000fea0003800000 */
.L_x_798:
[----:B------:R-:W-:-:S04]  /*89b0*/  HADD2.F32 R4, -RZ, R4.H0_H0 ;  /* 0x20000004ff047230 */ /* 0x000fc80000004100 */
[----:B------:R-:W0:Y:S02]  /*89c0*/  F2I.FTZ.TRUNC.NTZ R5, R4 ;  /* 0x0000000400057305 */ /* 0x000e24000021f100 */
[----:B0-----:R0:W-:Y:S01]  /*89d0*/  STG.E.U16 desc[UR36][R2.64], R5 ;  /* 0x0000000502007986 */ /* 0x0011e2000c101524 */
[----:B------:R-:W-:Y:S05]  /*89e0*/  BRA `(.L_x_797) ;  /* 0x0000000c00247947 */ /* 0x000fea0003800000 */
.L_x_793:
        /* <DEDUP_REMOVED lines=9> */
.L_x_801:
[----:B------:R0:W-:Y:S01]  /*8a80*/  STG.E.U16 desc[UR36][R2.64], R4 ;  /* 0x0000000402007986 */ /* 0x0001e2000c101524 */
[----:B------:R-:W-:Y:S05]  /*8a90*/  BRA `(.L_x_797) ;  /* 0x0000000800f87947 */ /* 0x000fea0003800000 */
.L_x_800:
[----:B------:R-:W-:-:S09]  /*8aa0*/  UISETP.NE.AND UP0, UPT, UR4, 0x7, UPT ;  /* 0x000000070400788c */ /* 0x000fd2000bf05270 */
[----:B------:R-:W-:Y:S05]  /*8ab0*/  BRA.U !UP0, `(.L_x_802) ;  /* 0x0000000108347547 */ /* 0x000fea000b800000 */
[----:B------:R-:W-:-:S09]  /*8ac0*/  UISETP.NE.AND UP0, UPT, UR4, 0x8, UPT ;  /* 0x000000080400788c */ /* 0x000fd2000bf05270 */
[----:B------:R-:W-:Y:S05]  /*8ad0*/  BRA.U !UP0, `(.L_x_803) ;  /* 0x0000000108187547 */ /* 0x000fea000b800000 */
[----:B------:R-:W-:-:S09]  /*8ae0*/  UISETP.NE.AND UP0, UPT, UR4, 0x9, UPT ;  /* 0x000000090400788c */ /* 0x000fd2000bf05270 */
[----:B------:R-:W-:Y:S05]  /*8af0*/  BRA.U UP0, `(.L_x_796) ;  /* 0x0000000500fc7547 */ /* 0x000fea000b800000 */
[----:B------:R-:W-:Y:S02]  /*8b00*/  HADD2.F32 R4, -RZ, R4.H0_H0 ;  /* 0x20000004ff047230 */ /* 0x000fe40000004100 */
[----:B------:R-:W-:-:S05]  /*8b10*/  IMAD.MOV.U32 R5, RZ, RZ, RZ ;  /* 0x000000ffff057224 */ /* 0x000fca00078e00ff */
[----:B------:R0:W-:Y:S01]  /*8b20*/  STG.E.64 desc[UR36][R2.64], R4 ;  /* 0x0000000402007986 */ /* 0x0001e2000c101b24 */
[----:B------:R-:W-:Y:S05]  /*8b30*/  BRA `(.L_x_797) ;  /* 0x0000000800d07947 */ /* 0x000fea0003800000 */
.L_x_803:
[----:B------:R-:W-:-:S05]  /*8b40*/  HADD2.F32 R0, -RZ, R4.H0_H0 ;  /* 0x20000004ff007230 */ /* 0x000fca0000004100 */
[----:B------:R-:W-:-:S04]  /*8b50*/  F2FP.F16.F32.PACK_AB R0, RZ, R0 ;  /* 0x00000000ff00723e */ /* 0x000fc800000000ff */
[----:B------:R-:W-:-:S05]  /*8b60*/  PRMT R0, R0, 0x5410, RZ ;  /* 0x0000541000007816 */ /* 0x000fca00000000ff */
[----:B------:R0:W-:Y:S01]  /*8b70*/  STG.E desc[UR36][R2.64], R0 ;  /* 0x0000000002007986 */ /* 0x0001e2000c101924 */
[----:B------:R-:W-:Y:S05]  /*8b80*/  BRA `(.L_x_797) ;  /* 0x0000000800bc7947 */ /* 0x000fea0003800000 */
.L_x_802:
[----:B------:R-:W-:-:S05]  /*8b90*/  HADD2.F32 R4, -RZ, R4.H0_H0 ;  /* 0x20000004ff047230 */ /* 0x000fca0000004100 */
[----:B------:R-:W-:-:S06]  /*8ba0*/  FMUL.FTZ R4, R4, 1 ;  /* 0x3f80000004047820 */ /* 0x000fcc0000410000 */
[----:B------:R-:W0:Y:S02]  /*8bb0*/  F2F.F64.F32 R4, R4 ;  /* 0x0000000400047310 */ /* 0x000e240000201800 */
[----:B0-----:R0:W-:Y:S01]  /*8bc0*/  STG.E.64 desc[UR36][R2.64], R4 ;  /* 0x0000000402007986 */ /* 0x0011e2000c101b24 */
[----:B------:R-:W-:Y:S05]  /*8bd0*/  BRA `(.L_x_797) ;  /* 0x0000000800a87947 */ /* 0x000fea0003800000 */
.L_x_792:
        /* <DEDUP_REMOVED lines=14> */
.L_x_807:
[----:B------:R-:W-:Y:S01]  /*8cc0*/  HADD2.F32 R5, -RZ, R4.H0_H0 ;  /* 0x20000004ff057230 */ /* 0x000fe20000004100 */
[----:B------:R-:W-:Y:S01]  /*8cd0*/  BSSY.RECONVERGENT B0, `(.L_x_808) ;  /* 0x0000013000007945 */ /* 0x000fe20003800200 */
[----:B------:R-:W-:-:S03]  /*8ce0*/  MOV R0, 0x80 ;  /* 0x0000008000007802 */ /* 0x000fc60000000f00 */
        /* <DEDUP_REMOVED lines=15> */
.L_x_810:
[----:B------:R-:W-:-:S04]  /*8de0*/  SHF.R.U32.HI R5, RZ, 0x18, R5 ;  /* 0x00000018ff057819 */ /* 0x000fc80000011605 */
[----:B------:R-:W-:-:S07]  /*8df0*/  LOP3.LUT R0, R0, 0x80, R5, 0xf8, !PT ;  /* 0x0000008000007812 */ /* 0x000fce00078ef805 */
.L_x_809:
[----:B------:R-:W-:Y:S05]  /*8e00*/  BSYNC.RECONVERGENT B0 ;  /* 0x0000000000007941 */ /* 0x000fea0003800200 */
.L_x_808:
[----:B------:R0:W-:Y:S01]  /*8e10*/  STG.E.U8 desc[UR36][R2.64], R0 ;  /* 0x0000000002007986 */ /* 0x0001e2000c101124 */
[----:B------:R-:W-:Y:S05]  /*8e20*/  BRA `(.L_x_797) ;  /* 0x0000000800147947 */ /* 0x000fea0003800000 */
.L_x_806:
        /* <DEDUP_REMOVED lines=18> */
.L_x_813:
[----:B------:R-:W-:-:S04]  /*8f50*/  SHF.R.U32.HI R5, RZ, 0x18, R5 ;  /* 0x00000018ff057819 */ /* 0x000fc80000011605 */
[----:B------:R-:W-:-:S07]  /*8f60*/  LOP3.LUT R0, R0, 0x80, R5, 0xf8, !PT ;  /* 0x0000008000007812 */ /* 0x000fce00078ef805 */
.L_x_812:
[----:B------:R-:W-:Y:S05]  /*8f70*/  BSYNC.RECONVERGENT B0 ;  /* 0x0000000000007941 */ /* 0x000fea0003800200 */
.L_x_811:
[----:B------:R0:W-:Y:S01]  /*8f80*/  STG.E.U8 desc[UR36][R2.64], R0 ;  /* 0x0000000002007986 */ /* 0x0001e2000c101124 */
[----:B------:R-:W-:Y:S05]  /*8f90*/  BRA `(.L_x_797) ;  /* 0x0000000400b87947 */ /* 0x000fea0003800000 */
.L_x_805:
        /* <DEDUP_REMOVED lines=18> */
[----:B------:R-:W-:-:S05]  /*90c0*/  @!P0 IADD3 R0, PT, PT, R6, RZ, RZ ;  /* 0x000000ff06008210 */ /* 0x000fca0007ffe0ff */
[----:B------:R-:W-:-:S05]  /*90d0*/  @P1 IMAD.MOV.U32 R5, RZ, RZ, R0 ;  /* 0x000000ffff051224 */ /* 0x000fca00078e0000 */
[----:B------:R0:W-:Y:S01]  /*90e0*/  STG.E.U8 desc[UR36][R2.64], R5 ;  /* 0x0000000502007986 */ /* 0x0001e2000c101124 */
[----:B------:R-:W-:Y:S05]  /*90f0*/  BRA `(.L_x_797) ;  /* 0x0000000400607947 */ /* 0x000fea0003800000 */
.L_x_815:
[----:B------:R-:W-:-:S06]  /*9100*/  HADD2.F32 R4, -RZ, R4.H0_H0 ;  /* 0x20000004ff047230 */ /* 0x000fcc0000004100 */
[----:B------:R-:W0:Y:S02]  /*9110*/  F2I.U64.TRUNC R4, R4 ;  /* 0x0000000400047311 */ /* 0x000e24000020d800 */
[----:B0-----:R0:W-:Y:S01]  /*9120*/  STG.E.64 desc[UR36][R2.64], R4 ;  /* 0x0000000402007986 */ /* 0x0011e2000c101b24 */
[----:B------:R-:W-:Y:S05]  /*9130*/  BRA `(.L_x_797) ;  /* 0x0000000400507947 */ /* 0x000fea0003800000 */
.L_x_814:
[----:B------:R-:W-:-:S04]  /*9140*/  HADD2.F32 R4, -RZ, R4.H0_H0 ;  /* 0x20000004ff047230 */ /* 0x000fc80000004100 */
[----:B------:R-:W0:Y:S02]  /*9150*/  F2I.FTZ.U32.TRUNC.NTZ R5, R4 ;  /* 0x0000000400057305 */ /* 0x000e24000021f000 */
[----:B0-----:R0:W-:Y:S01]  /*9160*/  STG.E desc[UR36][R2.64], R5 ;  /* 0x0000000502007986 */ /* 0x0011e2000c101924 */
[----:B------:R-:W-:Y:S05]  /*9170*/  BRA `(.L_x_797) ;  /* 0x0000000400407947 */ /* 0x000fea0003800000 */
.L_x_804:
        /* <DEDUP_REMOVED lines=11> */
.L_x_817:
[----:B------:R-:W-:Y:S01]  /*9230*/  HADD2.F32 R4, -RZ, R4.H0_H0 ;  /* 0x20000004ff047230 */ /* 0x000fe20000004100 */
[----:B------:R-:W-:-:S04]  /*9240*/  CS2R R6, SRZ ;  /* 0x0000000000067805 */ /* 0x000fc8000001ff00 */
[----:B------:R-:W-:-:S06]  /*9250*/  FMUL.FTZ R4, R4, 1 ;  /* 0x3f80000004047820 */ /* 0x000fcc0000410000 */
[----:B------:R-:W0:Y:S02]  /*9260*/  F2F.F64.F32 R4, R4 ;  /* 0x0000000400047310 */ /* 0x000e240000201800 */
[----:B0-----:R0:W-:Y:S01]  /*9270*/  STG.E.128 desc[UR36][R2.64], R4 ;  /* 0x0000000402007986 */ /* 0x0011e2000c101d24 */
[----:B------:R-:W-:Y:S05]  /*9280*/  BRA `(.L_x_797) ;  /* 0x0000000000fc7947 */ /* 0x000fea0003800000 */
.L_x_816:
[----:B------:R-:W-:-:S09]  /*9290*/  UISETP.NE.AND UP0, UPT, UR4, 0xf, UPT ;  /* 0x0000000f0400788c */ /* 0x000fd2000bf05270 */
[----:B------:R-:W-:Y:S05]  /*92a0*/  BRA.U !UP0, `(.L_x_818) ;  /* 0x0000000108e87547 */ /* 0x000fea000b800000 */
[----:B------:R-:W-:-:S09]  /*92b0*/  UISETP.NE.AND UP0, UPT, UR4, 0x17, UPT ;  /* 0x000000170400788c */ /* 0x000fd2000bf05270 */
[----:B------:R-:W-:Y:S05]  /*92c0*/  BRA.U !UP0, `(.L_x_819) ;  /* 0x0000000108907547 */ /* 0x000fea000b800000 */
[----:B------:R-:W-:-:S09]  /*92d0*/  UISETP.NE.AND UP0, UPT, UR4, 0x18, UPT ;  /* 0x000000180400788c */ /* 0x000fd2000bf05270 */
[----:B------:R-:W-:Y:S05]  /*92e0*/  BRA.U !UP0, `(.L_x_820) ;  /* 0x0000000108447547 */ /* 0x000fea000b800000 */
.L_x_796:
        /* <DEDUP_REMOVED lines=16> */
.L_x_821:
[----:B------:R-:W-:Y:S05]  /*93f0*/  BRA `(.L_x_797) ;  /* 0x0000000000a07947 */ /* 0x000fea0003800000 */
.L_x_820:
[----:B------:R-:W-:Y:S01]  /*9400*/  HADD2.F32 R7, -RZ, R4.H0_H0 ;  /* 0x20000004ff077230 */ /* 0x000fe20000004100 */
        /* <DEDUP_REMOVED lines=12> */
.L_x_823:
[----:B------:R-:W-:Y:S05]  /*94d0*/  BSYNC.RECONVERGENT B0 ;  /* 0x0000000000007941 */ /* 0x000fea0003800200 */
.L_x_822:
[----:B------:R-:W-:-:S05]  /*94e0*/  LOP3.LUT R5, R0, 0x80, R5, 0xf8, !PT ;  /* 0x0000008000057812 */ /* 0x000fca00078ef805 */
[----:B------:R0:W-:Y:S01]  /*94f0*/  STG.E.U8 desc[UR36][R2.64], R5 ;  /* 0x0000000502007986 */ /* 0x0001e2000c101124 */
[----:B------:R-:W-:Y:S05]  /*9500*/  BRA `(.L_x_797) ;  /* 0x00000000005c7947 */ /* 0x000fea0003800000 */
.L_x_819:
        /* <DEDUP_REMOVED lines=12> */
.L_x_825:
[----:B------:R-:W-:Y:S02]  /*95d0*/  ISETP.GT.U32.AND P0, PT, R4, 0x7f800000, PT ;  /* 0x7f8000000400780c */ /* 0x000fe40003f04070 */
[----:B------:R-:W-:-:S04]  /*95e0*/  MOV R0, 0x7f ;  /* 0x0000007f00007802 */ /* 0x000fc80000000f00 */
[----:B------:R-:W-:-:S07]  /*95f0*/  SEL R0, R0, 0x7c, P0 ;  /* 0x0000007c00007807 */ /* 0x000fce0000000000 */
.L_x_826:
[----:B------:R-:W-:Y:S05]  /*9600*/  BSYNC.RECONVERGENT B0 ;  /* 0x0000000000007941 */ /* 0x000fea0003800200 */
.L_x_824:
[----:B------:R-:W-:-:S04]  /*9610*/  SHF.R.U32.HI R5, RZ, 0x18, R5 ;  /* 0x00000018ff057819 */ /* 0x000fc80000011605 */
[----:B------:R-:W-:-:S05]  /*9620*/  LOP3.LUT R5, R0, 0x80, R5, 0xf8, !PT ;  /* 0x0000008000057812 */ /* 0x000fca00078ef805 */
[----:B------:R0:W-:Y:S01]  /*9630*/  STG.E.U8 desc[UR36][R2.64], R5 ;  /* 0x0000000502007986 */ /* 0x0001e2000c101124 */
[----:B------:R-:W-:Y:S05]  /*9640*/  BRA `(.L_x_797) ;  /* 0x00000000000c7947 */ /* 0x000fea0003800000 */
.L_x_818:
[----:B------:R-:W-:-:S05]  /*9650*/  HADD2.F32 R0, -RZ, R4.H0_H0 ;  /* 0x20000004ff007230 */ /* 0x000fca0000004100 */
[----:B------:R-:W-:-:S05]  /*9660*/  F2FP.BF16.F32.PACK_AB R0, RZ, R0 ;  /* 0x00000000ff00723e */ /* 0x000fca00000010ff */
[----:B------:R0:W-:Y:S02]  /*9670*/  STG.E.U16 desc[UR36][R2.64], R0 ;  /* 0x0000000002007986 */ /* 0x0001e4000c101524 */
.L_x_797:
[----:B------:R-:W-:-:S07]  /*9680*/  VIADD R17, R17, 0x80 ;  /* 0x0000008011117836 */ /* 0x000fce0000000000 */
.L_x_757:
[----:B------:R-:W-:Y:S05]  /*9690*/  BSYNC.RECONVERGENT B6 ;  /* 0x0000000000067941 */ /* 0x000fea0003800200 */
.L_x_756:
[----:B------:R-:W5:Y:S02]  /*96a0*/  LDCU UR4, c[0x0][0x380] ;  /* 0x00007000ff0477ac */ /* 0x000f640008000800 */
[----:B-----5:R-:W-:-:S13]  /*96b0*/  ISETP.GE.AND P0, PT, R17, UR4, PT ;  /* 0x0000000411007c0c */ /* 0x020fda000bf06270 */
[----:B------:R-:W-:Y:S05]  /*96c0*/  @P0 EXIT ;  /* 0x000000000000094d */ /* 0x000fea0003800000 */
[----:B------:R-:W5:Y:S01]  /*96d0*/  LDCU UR4, c[0x0][0x388] ;  /* 0x00007100ff0477ac */ /* 0x000f620008000800 */
[----:B------:R-:W-:Y:S02]  /*96e0*/  HFMA2 R16, -RZ, RZ, 0, 0 ;  /* 0x00000000ff107431 */ /* 0x000fe400000001ff */
[----:B0-----:R-:W-:Y:S01]  /*96f0*/  IMAD.MOV.U32 R0, RZ, RZ, RZ ;  /* 0x000000ffff007224 */ /* 0x001fe200078e00ff */
        /* <DEDUP_REMOVED lines=300> */
.L_x_827:
        /* <DEDUP_REMOVED lines=20> */
.L_x_831:
[----:B------:R-:W2:Y:S02]  /*ab00*/  LDG.E.U8 R2, desc[UR36][R2.64] ;  /* 0x0000002402027981 */ /* 0x000ea4000c1e1100 */
[----:B--2---:R-:W-:-:S04]  /*ab10*/  I2FP.F32.U32 R0, R2 ;  /* 0x0000000200007245 */ /* 0x004fc80000201000 */
[----:B------:R-:W-:Y:S01]  /*ab20*/  F2FP.F16.F32.PACK_AB R0, RZ, R0 ;  /* 0x00000000ff00723e */ /* 0x000fe200000000ff */
[----:B------:R-:W-:Y:S06]  /*ab30*/  BRA `(.L_x_833) ;  /* 0x0000000c007c7947 */ /* 0x000fec0003800000 */
.L_x_830:
        /* <DEDUP_REMOVED lines=10> */
.L_x_835:
[----:B------:R-:W2:Y:S02]  /*abe0*/  LDG.E R2, desc[UR36][R2.64] ;  /* 0x0000002402027981 */ /* 0x000ea4000c1e1900 */
[----:B--2---:R-:W-:-:S04]  /*abf0*/  I2FP.F32.S32 R0, R2 ;  /* 0x0000000200007245 */ /* 0x004fc80000201400 */
[----:B------:R-:W-:Y:S01]  /*ac00*/  F2FP.F16.F32.PACK_AB R0, RZ, R0 ;  /* 0x00000000ff00723e */ /* 0x000fe200000000ff */
[----:B------:R-:W-:Y:S06]  /*ac10*/  BRA `(.L_x_833) ;  /* 0x0000000c00447947 */ /* 0x000fec0003800000 */
.L_x_834:
[----:B------:R-:W2:Y:S02]  /*ac20*/  LDG.E.U16 R2, desc[UR36][R2.64] ;  /* 0x0000002402027981 */ /* 0x000ea4000c1e1500 */
[----:B--2---:R-:W0:Y:S02]  /*ac30*/  I2F.S16 R0, R2 ;  /* 0x0000000200007306 */ /* 0x004e240000101400 */
[----:B0-----:R-:W-:Y:S01]  /*ac40*/  F2FP.F16.F32.PACK_AB R0, RZ, R0 ;  /* 0x00000000ff00723e */ /* 0x001fe200000000ff */
[----:B------:R-:W-:Y:S06]  /*ac50*/  BRA `(.L_x_833) ;  /* 0x0000000c00347947 */ /* 0x000fec0003800000 */
.L_x_829:
        /* <DEDUP_REMOVED lines=9> */
.L_x_837:
[----:B------:R1:W5:Y:S01]  /*acf0*/  LDG.E.U16 R0, desc[UR36][R2.64] ;  /* 0x0000002402007981 */ /* 0x000362000c1e1500 */
[----:B------:R-:W-:Y:S05]  /*ad00*/  BRA `(.L_x_833) ;  /* 0x0000000c00087947 */ /* 0x000fea0003800000 */
.L_x_836:
        /* <DEDUP_REMOVED lines=9> */
.L_x_839:
[----:B------:R0:W5:Y:S01]  /*ada0*/  LDG.E.U16 R0, desc[UR36][R2.64] ;  /* 0x0000002402007981 */ /* 0x000162000c1e1500 */
[----:B------:R-:W-:Y:S05]  /*adb0*/  BRA `(.L_x_833) ;  /* 0x0000000800dc7947 */ /* 0x000fea0003800000 */
.L_x_838:
        /* <DEDUP_REMOVED lines=8> */
.L_x_828:
        /* <DEDUP_REMOVED lines=13> */
.L_x_842:
        /* <DEDUP_REMOVED lines=8> */
.L_x_841:
        /* <DEDUP_REMOVED lines=13> */
[----:B------:R-:W-:-:S04]  /*b060*/  VIADDMNMX.U32 R5, R5, R6, 0x4, !PT ;  /* 0x0000000405057446 */ /* 0x000fc80007800006 */
[----:B------:R-:W-:-:S04]  /*b070*/  IADD3 R5, PT, PT, R5, -0x4, RZ ;  /* 0xfffffffc05057810 */ /* 0x000fc80007ffe0ff */
[C---:B------:R-:W-:Y:S01]  /*b080*/  SHF.L.U32 R6, R4.reuse, R5, RZ ;  /* 0x0000000504067219 */ /* 0x040fe200000006ff */
[----:B------:R-:W-:Y:S01]  /*b090*/  IMAD.SHL.U32 R7, R5, 0x800000, RZ ;  /* 0x0080000005077824 */ /* 0x000fe200078e00ff */
[----:B------:R-:W-:-:S04]  /*b0a0*/  IADD3 R5, PT, PT, R4, 0x1000000, RZ ;  /* 0x0100000004057810 */ /* 0x000fc80007ffe0ff */
        /* <DEDUP_REMOVED lines=9> */
.L_x_844:
        /* <DEDUP_REMOVED lines=13> */
.L_x_843:
[----:B------:R-:W2:Y:S02]  /*b210*/  LDG.E.U16 R0, desc[UR36][R2.64] ;  /* 0x0000002402007981 */ /* 0x000ea4000c1e1500 */
[----:B--2---:R-:W-:-:S04]  /*b220*/  SHF.L.U32 R0, R0, 0x10, RZ ;  /* 0x0000001000007819 */ /* 0x004fc800000006ff */
[----:B------:R-:W-:Y:S01]  /*b230*/  F2FP.F16.F32.PACK_AB R0, RZ, R0 ;  /* 0x00000000ff00723e */ /* 0x000fe200000000ff */
[----:B------:R-:W-:Y:S06]  /*b240*/  BRA `(.L_x_833) ;  /* 0x0000000400b87947 */ /* 0x000fec0003800000 */
.L_x_840:
        /* <DEDUP_REMOVED lines=12> */
.L_x_847:
        /* <DEDUP_REMOVED lines=21> */
.L_x_851:
[----:B------:R-:W-:Y:S05]  /*b460*/  BSYNC.RECONVERGENT B1 ;  /* 0x0000000000017941 */ /* 0x000fea0003800200 */
.L_x_850:
[----:B------:R-:W-:Y:S01]  /*b470*/  IMAD.SHL.U32 R0, R0, 0x100000, RZ ;  /* 0x0010000000007824 */ /* 0x000fe200078e00ff */
[----:B------:R-:W-:-:S04]  /*b480*/  LEA R2, R2, 0x3b800000, 0x17 ;  /* 0x3b80000002027811 */ /* 0x000fc800078eb8ff */
[----:B------:R-:W-:-:S07]  /*b490*/  LOP3.LUT R0, R2, R0, R7, 0xfe, !PT ;  /* 0x0000000002007212 */ /* 0x000fce00078efe07 */
.L_x_849:
[----:B------:R-:W-:Y:S05]  /*b4a0*/  BSYNC.RECONVERGENT B0 ;  /* 0x0000000000007941 */ /* 0x000fea0003800200 */
.L_x_848:
[----:B------:R-:W-:Y:S01]  /*b4b0*/  F2FP.F16.F32.PACK_AB R0, RZ, R0 ;  /* 0x00000000ff00723e */ /* 0x000fe200000000ff */
[----:B------:R-:W-:Y:S06]  /*b4c0*/  BRA `(.L_x_833) ;  /* 0x0000000400187947 */ /* 0x000fec0003800000 */
.L_x_846:
        /* <DEDUP_REMOVED lines=21> */
.L_x_855:
[----:B------:R-:W-:Y:S05]  /*b620*/  BSYNC.RECONVERGENT B1 ;  /* 0x0000000000017941 */ /* 0x000fea0003800200 */
.L_x_854:
[----:B------:R-:W-:Y:S02]  /*b630*/  SHF.L.U32 R0, R0, 0x15, RZ ;  /* 0x0000001500007819 */ /* 0x000fe400000006ff */
[----:B------:R-:W-:-:S04]  /*b640*/  LEA R2, R2, 0x37800000, 0x17 ;  /* 0x3780000002027811 */ /* 0x000fc800078eb8ff */
[----:B------:R-:W-:-:S07]  /*b650*/  LOP3.LUT R0, R2, R0, R7, 0xfe, !PT ;  /* 0x0000000002007212 */ /* 0x000fce00078efe07 */
.L_x_853:
[----:B------:R-:W-:Y:S05]  /*b660*/  BSYNC.RECONVERGENT B0 ;  /* 0x0000000000007941 */ /* 0x000fea0003800200 */
.L_x_852:
[----:B------:R-:W-:Y:S01]  /*b670*/  F2FP.F16.F32.PACK_AB R0, RZ, R0 ;  /* 0x00000000ff00723e */ /* 0x000fe200000000ff */
[----:B------:R-:W-:Y:S06]  /*b680*/  BRA `(.L_x_833) ;  /* 0x0000000000a87947 */ /* 0x000fec0003800000 */
.L_x_845:
        /* <DEDUP_REMOVED lines=14> */
.L_x_859:
[----:B------:R-:W-:Y:S05]  /*b770*/  BSYNC.RECONVERGENT B0 ;  /* 0x0000000000007941 */ /* 0x000fea0003800200 */
.L_x_858:
[----:B------:R-:W-:Y:S01]  /*b780*/  F2FP.F16.F32.PACK_AB R0, RZ, R0 ;  /* 0x00000000ff00723e */ /* 0x000fe200000000ff */
[----:B------:R-:W-:Y:S06]  /*b790*/  BRA `(.L_x_833) ;  /* 0x0000000000647947 */ /* 0x000fec0003800000 */
.L_x_832:
[----:B------:R-:W-:Y:S01]  /*b7a0*/  MOV R0, 0x0 ;  /* 0x0000000000007802 */ /* 0x000fe20000000f00 */
[----:B------:R-:W0:Y:S01]  /*b7b0*/  LDCU.64 UR4, c[0x4][0x128] ;  /* 0x01002500ff0477ac */ /* 0x000e220008000a00 */
[----:B------:R-:W-:Y:S02]  /*b7c0*/  HFMA2 R8, -RZ, RZ, 0, 4.64916229248046875e-06 ;  /* 0x0000004eff087431 */ /* 0x000fe400000001ff */
[----:B------:R-:W-:Y:S01]  /*b7d0*/  IMAD.MOV.U32 R12, RZ, RZ, 0x1 ;  /* 0x00000001ff0c7424 */ /* 0x000fe200078e00ff */
[----:B------:R1:W2:Y:S01]  /*b7e0*/  LDC.64 R2, c[0x4][R0] ;  /* 0x0100000000027b82 */ /* 0x0002a20000000a00 */
[----:B------:R-:W3:Y:S01]  /*b7f0*/  LDCU.64 UR6, c[0x4][0x130] ;  /* 0x01002600ff0677ac */ /* 0x000ee20008000a00 */
[----:B------:R-:W-:Y:S01]  /*b800*/  MOV R13, RZ ;  /* 0x000000ff000d7202 */ /* 0x000fe20000000f00 */
[----:B------:R-:W4:Y:S01]  /*b810*/  LDCU.64 UR8, c[0x4][0x28] ;  /* 0x01000500ff0877ac */ /* 0x000f220008000a00 */
[----:B0-----:R-:W-:Y:S01]  /*b820*/  MOV R4, UR4 ;  /* 0x0000000400047c02 */ /* 0x001fe20008000f00 */
[----:B------:R-:W-:Y:S01]  /*b830*/  IMAD.U32 R5, RZ, RZ, UR5 ;  /* 0x00000005ff057e24 */ /* 0x000fe2000f8e00ff */
[----:B---3--:R-:W-:Y:S01]  /*b840*/  MOV R6, UR6 ;  /* 0x0000000600067c02 */ /* 0x008fe20008000f00 */
[----:B------:R-:W-:Y:S01]  /*b850*/  IMAD.U32 R7, RZ, RZ, UR7 ;  /* 0x00000007ff077e24 */ /* 0x000fe2000f8e00ff */
[----:B----4-:R-:W-:Y:S01]  /*b860*/  MOV R10, UR8 ;  /* 0x00000008000a7c02 */ /* 0x010fe20008000f00 */
[----:B-1----:R-:W-:-:S07]  /*b870*/  IMAD.U32 R11, RZ, RZ, UR9 ;  /* 0x00000009ff0b7e24 */ /* 0x002fce000f8e00ff */
[----:B------:R-:W-:-:S07]  /*b880*/  LEPC R20, `(.L_x_860) ;  /* 0x000000001014794e */ /* 0x000fce0000000000 */
[----:B--2---:R-:W-:Y:S05]  /*b890*/  CALL.ABS.NOINC R2 ;  /* 0x0000000002007343 */ /* 0x004fea0003c00000 */
.L_x_860:
[----:B------:R-:W-:Y:S01]  /*b8a0*/  PRMT R0, RZ, 0x7610, R0 ;  /* 0x00007610ff007816 */ /* 0x000fe20000000000 */
[----:B------:R-:W-:Y:S06]  /*b8b0*/  BRA `(.L_x_833) ;  /* 0x00000000001c7947 */ /* 0x000fec0003800000 */
.L_x_857:
[----:B------:R-:W2:Y:S02]  /*b8c0*/  LDG.E.64 R2, desc[UR36][R2.64] ;  /* 0x0000002402027981 */ /* 0x000ea4000c1e1b00 */
[----:B--2---:R-:W0:Y:S02]  /*b8d0*/  I2F.U64 R0, R2 ;  /* 0x0000000200007312 */ /* 0x004e240000301000 */
[----:B0-----:R-:W-:Y:S01]  /*b8e0*/  F2FP.F16.F32.PACK_AB R0, RZ, R0 ;  /* 0x00000000ff00723e */ /* 0x001fe200000000ff */
[----:B------:R-:W-:Y:S06]  /*b8f0*/  BRA `(.L_x_833) ;  /* 0x00000000000c7947 */ /* 0x000fec0003800000 */
.L_x_856:
[----:B------:R-:W2:Y:S02]  /*b900*/  LDG.E R2, desc[UR36][R2.64] ;  /* 0x0000002402027981 */ /* 0x000ea4000c1e1900 */
[----:B--2---:R-:W-:-:S04]  /*b910*/  I2FP.F32.U32 R0, R2 ;  /* 0x0000000200007245 */ /* 0x004fc80000201000 */
[----:B------:R-:W-:-:S07]  /*b920*/  F2FP.F16.F32.PACK_AB R0, RZ, R0 ;  /* 0x00000000ff00723e */ /* 0x000fce00000000ff */
.L_x_833:
[----:B-----5:R-:W-:Y:S01]  /*b930*/  HADD2.F32 R0, -RZ, R0.H0_H0 ;  /* 0x20000000ff007230 */ /* 0x020fe20000004100 */
[----:B------:R-:W-:-:S04]  /*b940*/  UPRMT UR4, UR42, 0x9910, URZ ;  /* 0x000099102a047896 */ /* 0x000fc800080000ff */
[----:B------:R-:W-:Y:S01]  /*b950*/  FMUL.RZ R0, R0, 0.15915493667125701904 ;  /* 0x3e22f98300007820 */ /* 0x000fe2000040c000 */
[----:B------:R-:W-:-:S05]  /*b960*/  UISETP.GT.AND UP0, UPT, UR4, 0x9, UPT ;  /* 0x000000090400788c */ /* 0x000fca000bf04270 */
[----:B------:R-:W0:Y:S02]  /*b970*/  MUFU.COS R0, R0 ;  /* 0x0000000000007308 */ /* 0x000e240000000000 */
[----:B01----:R-:W-:Y:S02]  /*b980*/  F2FP.F16.F32.PACK_AB R2, RZ, R0 ;  /* 0x00000000ff02723e */ /* 0x003fe400000000ff */
        /* <DEDUP_REMOVED lines=11> */
[----:B0-----:R-:W-:Y:S01]  /*ba40*/  STG.E.U8 desc[UR36][R16.64], R3 ;  /* 0x0000000310007986 */ /* 0x001fe2000c101124 */
[----:B------:R-:W-:Y:S05]  /*ba50*/  EXIT ;  /* 0x000000000000794d */ /* 0x000fea0003800000 */
.L_x_864:
[----:B------:R-:W-:-:S06]  /*ba60*/  HADD2.F32 R3, -RZ, R2.H0_H0 ;  /* 0x20000002ff037230 */ /* 0x000fcc0000004100 */
[----:B------:R-:W0:Y:S02]  /*ba70*/  F2I.S64.TRUNC R2, R3 ;  /* 0x0000000300027311 */ /* 0x000e24000020d900 */
[----:B0-----:R-:W-:Y:S01]  /*ba80*/  STG.E.U8 desc[UR36][R16.64], R2 ;  /* 0x0000000210007986 */ /* 0x001fe2000c101124 */
[----:B------:R-:W-:Y:S05]  /*ba90*/  EXIT ;  /* 0x000000000000794d */ /* 0x000fea0003800000 */
.L_x_863:
        /* <DEDUP_REMOVED lines=8> */
[----:B0-----:R-:W-:Y:S01]  /*bb20*/  STG.E.64 desc[UR36][R16.64], R2 ;  /* 0x0000000210007986 */ /* 0x001fe2000c101b24 */
[----:B------:R-:W-:Y:S05]  /*bb30*/  EXIT ;  /* 0x000000000000794d */ /* 0x000fea0003800000 */
.L_x_867:
[----:B------:R-:W-:-:S04]  /*bb40*/  HADD2.F32 R2, -RZ, R2.H0_H0 ;  /* 0x20000002ff027230 */ /* 0x000fc80000004100 */
[----:B------:R-:W0:Y:S02]  /*bb50*/  F2I.FTZ.TRUNC.NTZ R3, R2 ;  /* 0x0000000200037305 */ /* 0x000e24000021f100 */
[----:B0-----:R-:W-:Y:S01]  /*bb60*/  STG.E desc[UR36][R16.64], R3 ;  /* 0x0000000310007986 */ /* 0x001fe2000c101924 */
[----:B------:R-:W-:Y:S05]  /*bb70*/  EXIT ;  /* 0x000000000000794d */ /* 0x000fea0003800000 */
.L_x_866:
[----:B------:R-:W-:-:S04]  /*bb80*/  HADD2.F32 R2, -RZ, R2.H0_H0 ;  /* 0x20000002ff027230 */ /* 0x000fc80000004100 */
[----:B------:R-:W0:Y:S02]  /*bb90*/  F2I.FTZ.TRUNC.NTZ R3, R2 ;  /* 0x0000000200037305 */ /* 0x000e24000021f100 */
[----:B0-----:R-:W-:Y:S01]  /*bba0*/  STG.E.U16 desc[UR36][R16.64], R3 ;  /* 0x0000000310007986 */ /* 0x001fe2000c101524 */
[----:B------:R-:W-:Y:S05]  /*bbb0*/  EXIT ;  /* 0x000000000000794d */ /* 0x000fea0003800000 */
.L_x_862:
[----:B------:R-:W-:-:S09]  /*bbc0*/  UISETP.GT.AND UP0, UPT, UR4, 0x6, UPT ;  /* 0x000000060400788c */ /* 0x000fd2000bf04270 */
[----:B------:R-:W-:Y:S05]  /*bbd0*/  BRA.U UP0, `(.L_x_868) ;  /* 0x0000000100247547 */ /* 0x000fea000b800000 */
[----:B------:R-:W-:-:S09]  /*bbe0*/  UISETP.NE.AND UP0, UPT, UR4, 0x5, UPT ;  /* 0x000000050400788c */ /* 0x000fd2000bf05270 */
[----:B------:R-:W-:Y:S05]  /*bbf0*/  BRA.U !UP0, `(.L_x_869) ;  /* 0x0000000108147547 */ /* 0x000fea000b800000 */
[----:B------:R-:W-:-:S09]  /*bc00*/  UISETP.NE.AND UP0, UPT, UR4, 0x6, UPT ;  /* 0x000000060400788c */ /* 0x000fd2000bf05270 */
[----:B------:R-:W-:Y:S05]  /*bc10*/  BRA.U UP0, `(.L_x_865) ;  /* 0x0000000900287547 */ /* 0x000fea000b800000 */
[----:B------:R-:W-:-:S05]  /*bc20*/  HADD2.F32 R3, -RZ, R2.H0_H0 ;  /* 0x20000002ff037230 */ /* 0x000fca0000004100 */
[----:B------:R-:W-:Y:S01]  /*bc30*/  STG.E desc[UR36][R16.64], R3 ;  /* 0x0000000310007986 */ /* 0x000fe2000c101924 */
[----:B------:R-:W-:Y:S05]  /*bc40*/  EXIT ;  /* 0x000000000000794d */ /* 0x000fea0003800000 */
.L_x_869:
[----:B------:R-:W-:Y:S01]  /*bc50*/  STG.E.U16 desc[UR36][R16.64], R2 ;  /* 0x0000000210007986 */ /* 0x000fe2000c101524 */
[----:B------:R-:W-:Y:S05]  /*bc60*/  EXIT ;  /* 0x000000000000794d */ /* 0x000fea0003800000 */
.L_x_868:
        /* <DEDUP_REMOVED lines=8> */
[----:B------:R-:W-:Y:S01]  /*bcf0*/  STG.E.64 desc[UR36][R16.64], R2 ;  /* 0x0000000210007986 */ /* 0x000fe2000c101b24 */
[----:B------:R-:W-:Y:S05]  /*bd00*/  EXIT ;  /* 0x000000000000794d */ /* 0x000fea0003800000 */
.L_x_871:
[----:B------:R-:W-:-:S05]  /*bd10*/  HADD2.F32 R0, -RZ, R2.H0_H0 ;  /* 0x20000002ff007230 */ /* 0x000fca0000004100 */
[----:B------:R-:W-:-:S04]  /*bd20*/  F2FP.F16.F32.PACK_AB R0, RZ, R0 ;  /* 0x00000000ff00723e */ /* 0x000fc800000000ff */
[----:B------:R-:W-:-:S05]  /*bd30*/  PRMT R0, R0, 0x5410, RZ ;  /* 0x0000541000007816 */ /* 0x000fca00000000ff */
[----:B------:R-:W-:Y:S01]  /*bd40*/  STG.E desc[UR36][R16.64], R0 ;  /* 0x0000000010007986 */ /* 0x000fe2000c101924 */
[----:B------:R-:W-:Y:S05]  /*bd50*/  EXIT ;  /* 0x000000000000794d */ /* 0x000fea0003800000 */
.L_x_870:
[----:B------:R-:W-:-:S05]  /*bd60*/  HADD2.F32 R2, -RZ, R2.H0_H0 ;  /* 0x20000002ff027230 */ /* 0x000fca0000004100 */
[----:B------:R-:W-:-:S06]  /*bd70*/  FMUL.FTZ R2, R2, 1 ;  /* 0x3f80000002027820 */ /* 0x000fcc0000410000 */
[----:B------:R-:W0:Y:S02]  /*bd80*/  F2F.F64.F32 R2, R2 ;  /* 0x0000000200027310 */ /* 0x000e240000201800 */
[----:B0-----:R-:W-:Y:S01]  /*bd90*/  STG.E.64 desc[UR36][R16.64], R2 ;  /* 0x0000000210007986 */ /* 0x001fe2000c101b24 */
[----:B------:R-:W-:Y:S05]  /*bda0*/  EXIT ;  /* 0x000000000000794d */ /* 0x000fea0003800000 */
.L_x_861:
        /* <DEDUP_REMOVED lines=12> */
[----:B0-----:R-:W-:Y:S01]  /*be70*/  STG.E.U16 desc[UR36][R16.64], R3 ;  /* 0x0000000310007986 */ /* 0x001fe2000c101524 */
[----:B------:R-:W-:Y:S05]  /*be80*/  EXIT ;  /* 0x000000000000794d */ /* 0x000fea0003800000 */
.L_x_875:
        /* <DEDUP_REMOVED lines=17> */
.L_x_878:
[----:B------:R-:W-:-:S04]  /*bfa0*/  SHF.R.U32.HI R3, RZ, 0x18, R3 ;  /* 0x00000018ff037819 */ /* 0x000fc80000011603 */
[----:B------:R-:W-:-:S04]  /*bfb0*/  LOP3.LUT R0, R0, 0x80, R3, 0xf8, !PT ;  /* 0x0000008000007812 */ /* 0x000fc800078ef803 */
[----:B------:R-:W-:-:S07]  /*bfc0*/  PRMT R8, R0, 0x7610, R8 ;  /* 0x0000761000087816 */ /* 0x000fce0000000008 */
.L_x_877:
[----:B------:R-:W-:Y:S05]  /*bfd0*/  BSYNC.RECONVERGENT B0 ;  /* 0x0000000000007941 */ /* 0x000fea0003800200 */
.L_x_876:
[----:B------:R-:W-:Y:S01]  /*bfe0*/  STG.E.U8 desc[UR36][R16.64], R8 ;  /* 0x0000000810007986 */ /* 0x000fe2000c101124 */
[----:B------:R-:W-:Y:S05]  /*bff0*/  EXIT ;  /* 0x000000000000794d */ /* 0x000fea0003800000 */
.L_x_874:
        /* <DEDUP_REMOVED lines=17> */
.L_x_881:
[----:B------:R-:W-:-:S04]  /*c110*/  SHF.R.U32.HI R3, RZ, 0x18, R3 ;  /* 0x00000018ff037819 */ /* 0x000fc80000011603 */
[----:B------:R-:W-:-:S04]  /*c120*/  LOP3.LUT R0, R0, 0x80, R3, 0xf8, !PT ;  /* 0x0000008000007812 */ /* 0x000fc800078ef803 */
[----:B------:R-:W-:-:S07]  /*c130*/  PRMT R8, R0, 0x7610, R8 ;  /* 0x0000761000087816 */ /* 0x000fce0000000008 */
.L_x_880:
[----:B------:R-:W-:Y:S05]  /*c140*/  BSYNC.RECONVERGENT B0 ;  /* 0x0000000000007941 */ /* 0x000fea0003800200 */
.L_x_879:
[----:B------:R-:W-:Y:S01]  /*c150*/  STG.E.U8 desc[UR36][R16.64], R8 ;  /* 0x0000000810007986 */ /* 0x000fe2000c101124 */
[----:B------:R-:W-:Y:S05]  /*c160*/  EXIT ;  /* 0x000000000000794d */ /* 0x000fea0003800000 */
.L_x_873:
        /* <DEDUP_REMOVED lines=12> */
[----:B------:R-:W-:Y:S01]  /*c230*/  HFMA2 R3, -RZ, RZ, 0, 1.5199184417724609375e-05 ;  /* 0x000000ffff037431 */ /* 0x000fe200000001ff */
[----:B------:R-:W-:-:S04]  /*c240*/  @P1 LOP3.LUT R0, R0, 0x1, RZ, 0xc0, !PT ;  /* 0x0000000100001812 */ /* 0x000fc800078ec0ff */
[----:B------:R-:W-:Y:S01]  /*c250*/  @P1 ISETP.EQ.U32.AND P2, PT, R0, 0x1, P0 ;  /* 0x000000010000180c */ /* 0x000fe20000742070 */
[----:B------:R-:W-:Y:S01]  /*c260*/  @P1 VIADD R0, R4, 0x1 ;  /* 0x0000000104001836 */ /* 0x000fe20000000000 */
[----:B------:R-:W-:Y:S02]  /*c270*/  PLOP3.LUT P0, PT, PT, PT, PT, 0x80, 0x8 ;  /* 0x000000000008781c */ /* 0x000fe40003f0f070 */
[----:B------:R-:W-:-:S13]  /*c280*/  @P1 PLOP3.LUT P0, PT, P2, PT, PT, 0x80, 0x8 ;  /* 0x000000000008181c */ /* 0x000fda000170f070 */
[----:B------:R-:W-:-:S05]  /*c290*/  @!P0 IADD3 R0, PT, PT, R4, RZ, RZ ;  /* 0x000000ff04008210 */ /* 0x000fca0007ffe0ff */
[----:B------:R-:W-:-:S05]  /*c2a0*/  @P1 IMAD.MOV.U32 R3, RZ, RZ, R0 ;  /* 0x000000ffff031224 */ /* 0x000fca00078e0000 */
[----:B------:R-:W-:Y:S01]  /*c2b0*/  STG.E.U8 desc[UR36][R16.64], R3 ;  /* 0x0000000310007986 */ /* 0x000fe2000c101124 */
[----:B------:R-:W-:Y:S05]  /*c2c0*/  EXIT ;  /* 0x000000000000794d */ /* 0x000fea0003800000 */
.L_x_883:
[----:B------:R-:W-:-:S06]  /*c2d0*/  HADD2.F32 R2, -RZ, R2.H0_H0 ;  /* 0x20000002ff027230 */ /* 0x000fcc0000004100 */
[----:B------:R-:W0:Y:S02]  /*c2e0*/  F2I.U64.TRUNC R2, R2 ;  /* 0x0000000200027311 */ /* 0x000e24000020d800 */
[----:B0-----:R-:W-:Y:S01]  /*c2f0*/  STG.E.64 desc[UR36][R16.64], R2 ;  /* 0x0000000210007986 */ /* 0x001fe2000c101b24 */
[----:B------:R-:W-:Y:S05]  /*c300*/  EXIT ;  /* 0x000000000000794d */ /* 0x000fea0003800000 */
.L_x_882:
[----:B------:R-:W-:-:S04]  /*c310*/  HADD2.F32 R2, -RZ, R2.H0_H0 ;  /* 0x20000002ff027230 */ /* 0x000fc80000004100 */
[----:B------:R-:W0:Y:S02]  /*c320*/  F2I.FTZ.U32.TRUNC.NTZ R3, R2 ;  /* 0x0000000200037305 */ /* 0x000e24000021f000 */
[----:B0-----:R-:W-:Y:S01]  /*c330*/  STG.E desc[UR36][R16.64], R3 ;  /* 0x0000000310007986 */ /* 0x001fe2000c101924 */
[----:B------:R-:W-:Y:S05]  /*c340*/  EXIT ;  /* 0x000000000000794d */ /* 0x000fea0003800000 */
.L_x_872:
        /* <DEDUP_REMOVED lines=9> */
[----:B------:R-:W-:Y:S01]  /*c3e0*/  STG.E.U8 desc[UR36][R16.64], R3 ;  /* 0x0000000310007986 */ /* 0x000fe2000c101124 */
[----:B------:R-:W-:Y:S05]  /*c3f0*/  EXIT ;  /* 0x000000000000794d */ /* 0x000fea0003800000 */
.L_x_885:
[----:B------:R-:W-:Y:S01]  /*c400*/  HADD2.F32 R2, -RZ, R2.H0_H0 ;  /* 0x20000002ff027230 */ /* 0x000fe20000004100 */
[----:B------:R-:W-:-:S04]  /*c410*/  CS2R R6, SRZ ;  /* 0x0000000000067805 */ /* 0x000fc8000001ff00 */
[----:B------:R-:W-:-:S04]  /*c420*/  FMUL.FTZ R2, R2, 1 ;  /* 0x3f80000002027820 */ /* 0x000fc80000410000 */
[----:B------:R-:W0:Y:S02]  /*c430*/  F2F.F64.F32 R4, R2 ;  /* 0x0000000200047310 */ /* 0x000e240000201800 */
[----:B0-----:R-:W-:Y:S01]  /*c440*/  STG.E.128 desc[UR36][R16.64], R4 ;  /* 0x0000000410007986 */ /* 0x001fe2000c101d24 */
[----:B------:R-:W-:Y:S05]  /*c450*/  EXIT ;  /* 0x000000000000794d */ /* 0x000fea0003800000 */
.L_x_884:
[----:B------:R-:W-:-:S09]  /*c460*/  UISETP.NE.AND UP0, UPT, UR4, 0xf, UPT ;  /* 0x0000000f0400788c */ /* 0x000fd2000bf05270 */
[----:B------:R-:W-:Y:S05]  /*c470*/  BRA.U !UP0, `(.L_x_886) ;  /* 0x0000000108e87547 */ /* 0x000fea000b800000 */
[----:B------:R-:W-:-:S09]  /*c480*/  UISETP.NE.AND UP0, UPT, UR4, 0x17, UPT ;  /* 0x000000170400788c */ /* 0x000fd2000bf05270 */
[----:B------:R-:W-:Y:S05]  /*c490*/  BRA.U !UP0, `(.L_x_887) ;  /* 0x0000000108907547 */ /* 0x000fea000b800000 */
[----:B------:R-:W-:-:S09]  /*c4a0*/  UISETP.NE.AND UP0, UPT, UR4, 0x18, UPT ;  /* 0x000000180400788c */ /* 0x000fd2000bf05270 */
[----:B------:R-:W-:Y:S05]  /*c4b0*/  BRA.U !UP0, `(.L_x_888) ;  /* 0x0000000108447547 */ /* 0x000fea000b800000 */
.L_x_865:
[----:B------:R-:W-:Y:S01]  /*c4c0*/  MOV R0, 0x0 ;  /* 0x0000000000007802 */ /* 0x000fe20000000f00 */
[----:B------:R-:W0:Y:S01]  /*c4d0*/  LDCU.64 UR4, c[0x4][0x128] ;  /* 0x01002500ff0477ac */ /* 0x000e220008000a00 */
[----:B------:R-:W-:Y:S02]  /*c4e0*/  HFMA2 R8, -RZ, RZ, 0, 6.020069122314453125e-06 ;  /* 0x00000065ff087431 */ /* 0x000fe400000001ff */
        /* <DEDUP_REMOVED lines=13> */
.L_x_889:
[----:B------:R-:W-:Y:S05]  /*c5c0*/  EXIT ;  /* 0x000000000000794d */ /* 0x000fea0003800000 */
.L_x_888:
        /* <DEDUP_REMOVED lines=13> */
.L_x_891:
[----:B------:R-:W-:Y:S05]  /*c6a0*/  BSYNC.RECONVERGENT B0 ;  /* 0x0000000000007941 */ /* 0x000fea0003800200 */
.L_x_890:
[----:B------:R-:W-:-:S05]  /*c6b0*/  LOP3.LUT R3, R0, 0x80, R3, 0xf8, !PT ;  /* 0x0000008000037812 */ /* 0x000fca00078ef803 */
[----:B------:R-:W-:Y:S01]  /*c6c0*/  STG.E.U8 desc[UR36][R16.64], R3 ;  /* 0x0000000310007986 */ /* 0x000fe2000c101124 */
[----:B------:R-:W-:Y:S05]  /*c6d0*/  EXIT ;  /* 0x000000000000794d */ /* 0x000fea0003800000 */
.L_x_887:
        /* <DEDUP_REMOVED lines=12> */
.L_x_893:
[----:B------:R-:W-:Y:S01]  /*c7a0*/  HFMA2 R0, -RZ, RZ, 0, 7.569789886474609375e-06 ;  /* 0x0000007fff007431 */ /* 0x000fe200000001ff */
[----:B------:R-:W-:-:S04]  /*c7b0*/  ISETP.GT.U32.AND P0, PT, R2, 0x7f800000, PT ;  /* 0x7f8000000200780c */ /* 0x000fc80003f04070 */
[----:B------:R-:W-:-:S09]  /*c7c0*/  SEL R0, R0, 0x7c, P0 ;  /* 0x0000007c00007807 */ /* 0x000fd20000000000 */
.L_x_894:
[----:B------:R-:W-:Y:S05]  /*c7d0*/  BSYNC.RECONVERGENT B0 ;  /* 0x0000000000007941 */ /* 0x000fea0003800200 */
.L_x_892:
[----:B------:R-:W-:-:S04]  /*c7e0*/  SHF.R.U32.HI R3, RZ, 0x18, R3 ;  /* 0x00000018ff037819 */ /* 0x000fc80000011603 */
[----:B------:R-:W-:-:S05]  /*c7f0*/  LOP3.LUT R3, R0, 0x80, R3, 0xf8, !PT ;  /* 0x0000008000037812 */ /* 0x000fca00078ef803 */
[----:B------:R-:W-:Y:S01]  /*c800*/  STG.E.U8 desc[UR36][R16.64], R3 ;  /* 0x0000000310007986 */ /* 0x000fe2000c101124 */
[----:B------:R-:W-:Y:S05]  /*c810*/  EXIT ;  /* 0x000000000000794d */ /* 0x000fea0003800000 */
.L_x_886:
[----:B------:R-:W-:-:S05]  /*c820*/  HADD2.F32 R0, -RZ, R2.H0_H0 ;  /* 0x20000002ff007230 */ /* 0x000fca0000004100 */
[----:B------:R-:W-:-:S05]  /*c830*/  F2FP.BF16.F32.PACK_AB R0, RZ, R0 ;  /* 0x00000000ff00723e */ /* 0x000fca00000010ff */
[----:B------:R-:W-:Y:S01]  /*c840*/  STG.E.U16 desc[UR36][R16.64], R0 ;  /* 0x0000000010007986 */ /* 0x000fe2000c101524 */
[----:B------:R-:W-:Y:S05]  /*c850*/  EXIT ;  /* 0x000000000000794d */ /* 0x000fea0003800000 */
.L_x_895:
        /* <DEDUP_REMOVED lines=10> */
.L_x_2795:


//--------------------- .text._ZN2at6native27unrolled_elementwise_kernelIZZZNS0_15cos_kernel_cudaERNS_18TensorIteratorBaseEENKUlvE0_clEvENKUlvE1_clEvEUlN3c104HalfEE_St5arrayIPcLm2EELi4E23TrivialOffsetCalculatorILi1EjESD_NS0_6memory12LoadWithCastILi1EEENSE_13StoreWithCastILi1EEEEEviT_T0_T2_T3_T4_T5_ --------------------------
	.section	.text._ZN2at6native27unrolled_elementwise_kernelIZZZNS0_15cos_kernel_cudaERNS_18TensorIteratorBaseEENKUlvE0_clEvENKUlvE1_clEvEUlN3c104HalfEE_St5arrayIPcLm2EELi4E23TrivialOffsetCalculatorILi1EjESD_NS0_6memory12LoadWithCastILi1EEENSE_13StoreWithCastILi1EEEEEviT_T0_T2_T3_T4_T5_,"ax",@progbits
	.align	128
        .global         _ZN2at6native27unrolled_elementwise_kernelIZZZNS0_15cos_kernel_cudaERNS_18TensorIteratorBaseEENKUlvE0_clEvENKUlvE1_clEvEUlN3c104HalfEE_St5arrayIPcLm2EELi4E23TrivialOffsetCalculatorILi1EjESD_NS0_6memory12LoadWithCastILi1EEENSE_13StoreWithCastILi1EEEEEviT_T0_T2_T3_T4_T5_
        .type           _ZN2at6native27unrolled_elementwise_kernelIZZZNS0_15cos_kernel_cudaERNS_18TensorIteratorBaseEENKUlvE0_clEvENKUlvE1_clEvEUlN3c104HalfEE_St5arrayIPcLm2EELi4E23TrivialOffsetCalculatorILi1EjESD_NS0_6memory12LoadWithCastILi1EEENSE_13StoreWithCastILi1EEEEEviT_T0_T2_T3_T4_T5_,@function
        .size           _ZN2at6native27unrolled_elementwise_kernelIZZZNS0_15cos_kernel_cudaERNS_18TensorIteratorBaseEENKUlvE0_clEvENKUlvE1_clEvEUlN3c104HalfEE_St5arrayIPcLm2EELi4E23TrivialOffsetCalculatorILi1EjESD_NS0_6memory12LoadWithCastILi1EEENSE_13StoreWithCastILi1EEEEEviT_T0_T2_T3_T4_T5_,(.L_x_2796 - _ZN2at6native27unrolled_elementwise_kernelIZZZNS0_15cos_kernel_cudaERNS_18TensorIteratorBaseEENKUlvE0_clEvENKUlvE1_clEvEUlN3c104HalfEE_St5arrayIPcLm2EELi4E23TrivialOffsetCalculatorILi1EjESD_NS0_6memory12LoadWithCastILi1EEENSE_13StoreWithCastILi1EEEEEviT_T0_T2_T3_T4_T5_)
        .other          _ZN2at6native27unrolled_elementwise_kernelIZZZNS0_15cos_kernel_cudaERNS_18TensorIteratorBaseEENKUlvE0_clEvENKUlvE1_clEvEUlN3c104HalfEE_St5arrayIPcLm2EELi4E23TrivialOffsetCalculatorILi1EjESD_NS0_6memory12LoadWithCastILi1EEENSE_13StoreWithCastILi1EEEEEviT_T0_T2_T3_T4_T5_,@"STO_CUDA_ENTRY STV_DEFAULT"
_ZN2at6native27unrolled_elementwise_kernelIZZZNS0_15cos_kernel_cudaERNS_18TensorIteratorBaseEENKUlvE0_clEvENKUlvE1_clEvEUlN3c104HalfEE_St5arrayIPcLm2EELi4E23TrivialOffsetCalculatorILi1EjESD_NS0_6memory12LoadWithCastILi1EEENSE_13StoreWithCastILi1EEEEEviT_T0_T2_T3_T4_T5_:
.text._ZN2at6native27unrolled_elementwise_kernelIZZZNS0_15cos_kernel_cudaERNS_18TensorIteratorBaseEENKUlvE0_clEvENKUlvE1_clEvEUlN3c104HalfEE_St5arrayIPcLm2EELi4E23TrivialOffsetCalculatorILi1EjESD_NS0_6memory12LoadWithCastILi1EEENSE_13StoreWithCastILi1EEEEEviT_T0_T2_T3_T4_T5_:
        /* <DEDUP_REMOVED lines=31> */
[----:B0-----:R-:W-:-:S04]  /*01f0*/  F2FP.F16.F32.PACK_AB R0, RZ, R0 ;  /* 0x00000000ff00723e */ /* 0x001fc800000000ff */
[----:B------:R-:W-:Y:S01]  /*0200*/  PRMT R16, R0, 0x7610, R16 ;  /* 0x0000761000107816 */ /* 0x000fe20000000010 */
[----:B------:R-:W-:Y:S06]  /*0210*/  BRA `(.L_x_903) ;  /* 0x0000000c00c87947 */ /* 0x000fec0003800000 */
.L_x_901:
[----:B------:R-:W2:Y:S02]  /*0220*/  LDG.E.U8 R2, desc[UR36][R2.64] ;  /* 0x0000002402027981 */ /* 0x000ea4000c1e1100 */
[----:B--2---:R-:W-:-:S04]  /*0230*/  I2FP.F32.U32 R0, R2 ;  /* 0x0000000200007245 */ /* 0x004fc80000201000 */
[----:B------:R-:W-:-:S04]  /*0240*/  F2FP.F16.F32.PACK_AB R0, RZ, R0 ;  /* 0x00000000ff00723e */ /* 0x000fc800000000ff */
[----:B------:R-:W-:Y:S01]  /*0250*/  PRMT R16, R0, 0x7610, R16 ;  /* 0x0000761000107816 */ /* 0x000fe20000000010 */
[----:B------:R-:W-:Y:S06]  /*0260*/  BRA `(.L_x_903) ;  /* 0x0000000c00b47947 */ /* 0x000fec0003800000 */
.L_x_900:
        /* <DEDUP_REMOVED lines=8> */
[----:B0-----:R-:W-:-:S04]  /*02f0*/  F2FP.F16.F32.PACK_AB R0, RZ, R0 ;  /* 0x00000000ff00723e */ /* 0x001fc800000000ff */
[----:B------:R-:W-:Y:S01]  /*0300*/  PRMT R16, R0, 0x7610, R16 ;  /* 0x0000761000107816 */ /* 0x000fe20000000010 */
[----:B------:R-:W-:Y:S06]  /*0310*/  BRA `(.L_x_903) ;  /* 0x0000000c00887947 */ /* 0x000fec0003800000 */
.L_x_905:
[----:B------:R-:W2:Y:S02]  /*0320*/  LDG.E R2, desc[UR36][R2.64] ;  /* 0x0000002402027981 */ /* 0x000ea4000c1e1900 */
[----:B--2---:R-:W-:-:S04]  /*0330*/  I2FP.F32.S32 R0, R2 ;  /* 0x0000000200007245 */ /* 0x004fc80000201400 */
[----:B------:R-:W-:-:S04]  /*0340*/  F2FP.F16.F32.PACK_AB R0, RZ, R0 ;  /* 0x00000000ff00723e */ /* 0x000fc800000000ff */
[----:B------:R-:W-:Y:S01]  /*0350*/  PRMT R16, R0, 0x7610, R16 ;  /* 0x0000761000107816 */ /* 0x000fe20000000010 */
[----:B------:R-:W-:Y:S06]  /*0360*/  BRA `(.L_x_903) ;  /* 0x0000000c00747947 */ /* 0x000fec0003800000 */
.L_x_904:
[----:B------:R-:W2:Y:S02]  /*0370*/  LDG.E.U16 R2, desc[UR36][R2.64] ;  /* 0x0000002402027981 */ /* 0x000ea4000c1e1500 */
[----:B--2---:R-:W0:Y:S02]  /*0380*/  I2F.S16 R0, R2 ;  /* 0x0000000200007306 */ /* 0x004e240000101400 */
[----:B0-----:R-:W-:-:S04]  /*0390*/  F2FP.F16.F32.PACK_AB R0, RZ, R0 ;  /* 0x00000000ff00723e */ /* 0x001fc800000000ff */
[----:B------:R-:W-:Y:S01]  /*03a0*/  PRMT R16, R0, 0x7610, R16 ;  /* 0x0000761000107816 */ /* 0x000fe20000000010 */
[----:B------:R-:W-:Y:S06]  /*03b0*/  BRA `(.L_x_903) ;  /* 0x0000000c00607947 */ /* 0x000fec0003800000 */
.L_x_899:
        /* <DEDUP_REMOVED lines=9> */
.L_x_907:
[----:B------:R1:W5:Y:S01]  /*0450*/  LDG.E.U16 R16, desc[UR36][R2.64] ;  /* 0x0000002402107981 */ /* 0x000362000c1e1500 */
[----:B------:R-:W-:Y:S05]  /*0460*/  BRA `(.L_x_903) ;  /* 0x0000000c00347947 */ /* 0x000fea0003800000 */
.L_x_906:
        /* <DEDUP_REMOVED lines=9> */
.L_x_909:
[----:B------:R0:W5:Y:S01]  /*0500*/  LDG.E.U16 R16, desc[UR36][R2.64] ;  /* 0x0000002402107981 */ /* 0x000162000c1e1500 */
[----:B------:R-:W-:Y:S05]  /*0510*/  BRA `(.L_x_903) ;  /* 0x0000000c00087947 */ /* 0x000fea0003800000 */
.L_x_908:
[----:B------:R-:W2:Y:S01]  /*0520*/  LDG.E.64 R2, desc[UR36][R2.64] ;  /* 0x0000002402027981 */ /* 0x000ea2000c1e1b00 */
[----:B------:R-:W-:Y:S01]  /*0530*/  UMOV UR4, 0xf0000000 ;  /* 0xf000000000047882 */ /* 0x000fe20000000000 */
[----:B------:R-:W-:Y:S01]  /*0540*/  UMOV UR5, 0x380fffff ;  /* 0x380fffff00057882 */ /* 0x000fe20000000000 */
[----:B--2---:R-:W0:Y:S01]  /*0550*/  F2F.F32.F64 R0, R2 ;  /* 0x0000000200007310 */ /* 0x004e220000301000 */
[----:B------:R-:W-:-:S14]  /*0560*/  DSETP.GEU.AND P0, PT, |R2|, UR4, PT ;  /* 0x0000000402007e2a */ /* 0x000fdc000bf0e200 */
[----:B0-----:R-:W-:-:S05]  /*0570*/  @!P0 FMUL R0, R0, 1.175494350822287508e-38 ;  /* 0x0080000000008820 */ /* 0x001fca0000400000 */
[----:B------:R-:W-:-:S04]  /*0580*/  F2FP.F16.F32.PACK_AB R0, RZ, R0 ;  /* 0x00000000ff00723e */ /* 0x000fc800000000ff */
[----:B------:R-:W-:Y:S01]  /*0590*/  PRMT R16, R0, 0x7610, R16 ;  /* 0x0000761000107816 */ /* 0x000fe20000000010 */
[----:B------:R-:W-:Y:S06]  /*05a0*/  BRA `(.L_x_903) ;  /* 0x0000000800e47947 */ /* 0x000fec0003800000 */
.L_x_898:
        /* <DEDUP_REMOVED lines=11> */
[----:B------:R-:W-:-:S04]  /*0660*/  F2FP.F16.F32.PACK_AB R0, RZ, R0 ;  /* 0x00000000ff00723e */ /* 0x000fc800000000ff */
[----:B------:R-:W-:Y:S01]  /*0670*/  PRMT R16, R0, 0x7610, R16 ;  /* 0x0000761000107816 */ /* 0x000fe20000000010 */
[----:B------:R-:W-:Y:S06]  /*0680*/  BRA `(.L_x_903) ;  /* 0x0000000800ac7947 */ /* 0x000fec0003800000 */
.L_x_912:
        /* <DEDUP_REMOVED lines=9> */
.L_x_911:
        /* <DEDUP_REMOVED lines=27> */
.L_x_914:
        /* <DEDUP_REMOVED lines=11> */
[----:B------:R-:W-:-:S04]  /*0980*/  F2FP.F16.F32.PACK_AB R0, RZ, R0 ;  /* 0x00000000ff00723e */ /* 0x000fc800000000ff */
[----:B------:R-:W-:Y:S01]  /*0990*/  PRMT R16, R0, 0x7610, R16 ;  /* 0x0000761000107816 */ /* 0x000fe20000000010 */
[----:B------:R-:W-:Y:S06]  /*09a0*/  BRA `(.L_x_903) ;  /* 0x0000000400e47947 */ /* 0x000fec0003800000 */
.L_x_913:
[----:B------:R-:W2:Y:S02]  /*09b0*/  LDG.E.U16 R0, desc[UR36][R2.64] ;  /* 0x0000002402007981 */ /* 0x000ea4000c1e1500 */
[----:B--2---:R-:W-:-:S05]  /*09c0*/  IMAD.U32 R0, R0, 0x10000, RZ ;  /* 0x0001000000007824 */ /* 0x004fca00078e00ff */
[----:B------:R-:W-:-:S04]  /*09d0*/  F2FP.F16.F32.PACK_AB R0, RZ, R0 ;  /* 0x00000000ff00723e */ /* 0x000fc800000000ff */
[----:B------:R-:W-:Y:S01]  /*09e0*/  PRMT R16, R0, 0x7610, R16 ;  /* 0x0000761000107816 */ /* 0x000fe20000000010 */
[----:B------:R-:W-:Y:S06]  /*09f0*/  BRA `(.L_x_903) ;  /* 0x0000000400d07947 */ /* 0x000fec0003800000 */
.L_x_910:
        /* <DEDUP_REMOVED lines=10> */
[----:B------:R-:W-:-:S04]  /*0aa0*/  F2FP.F16.F32.PACK_AB R0, RZ, R0 ;  /* 0x00000000ff00723e */ /* 0x000fc800000000ff */
[----:B------:R-:W-:Y:S01]  /*0ab0*/  PRMT R16, R0, 0x7610, R16 ;  /* 0x0000761000107816 */ /* 0x000fe20000000010 */
[----:B------:R-:W-:Y:S06]  /*0ac0*/  BRA `(.L_x_903) ;  /* 0x00000004009c7947 */ /* 0x000fec0003800000 */
.L_x_917:
        /* <DEDUP_REMOVED lines=21> */
.L_x_921:
[----:B------:R-:W-:Y:S05]  /*0c20*/  BSYNC.RECONVERGENT B1 ;  /* 0x0000000000017941 */ /* 0x000fea0003800200 */
.L_x_920:
[----:B------:R-:W-:Y:S01]  /*0c30*/  IMAD.SHL.U32 R0, R0, 0x100000, RZ ;  /* 0x0010000000007824 */ /* 0x000fe200078e00ff */
[----:B------:R-:W-:-:S04]  /*0c40*/  LEA R2, R2, 0x3b800000, 0x17 ;  /* 0x3b80000002027811 */ /* 0x000fc800078eb8ff */
[----:B------:R-:W-:-:S07]  /*0c50*/  LOP3.LUT R0, R2, R0, R7, 0xfe, !PT ;  /* 0x0000000002007212 */ /* 0x000fce00078efe07 */
.L_x_919:
[----:B------:R-:W-:Y:S05]  /*0c60*/  BSYNC.RECONVERGENT B0 ;  /* 0x0000000000007941 */ /* 0x000fea0003800200 */
.L_x_918:
[----:B------:R-:W-:-:S04]  /*0c70*/  F2FP.F16.F32.PACK_AB R0, RZ, R0 ;  /* 0x00000000ff00723e */ /* 0x000fc800000000ff */
[----:B------:R-:W-:Y:S01]  /*0c80*/  PRMT R16, R0, 0x7610, R16 ;  /* 0x0000761000107816 */ /* 0x000fe20000000010 */
[----:B------:R-:W-:Y:S06]  /*0c90*/  BRA `(.L_x_903) ;  /* 0x0000000400287947 */ /* 0x000fec0003800000 */
.L_x_916:
        /* <DEDUP_REMOVED lines=21> */
.L_x_925:
[----:B------:R-:W-:Y:S05]  /*0df0*/  BSYNC.RECONVERGENT B1 ;  /* 0x0000000000017941 */ /* 0x000fea0003800200 */
.L_x_924:
[----:B------:R-:W-:Y:S01]  /*0e00*/  IMAD.SHL.U32 R0, R0, 0x200000, RZ ;  /* 0x0020000000007824 */ /* 0x000fe200078e00ff */
[----:B------:R-:W-:-:S04]  /*0e10*/  LEA R2, R2, 0x37800000, 0x17 ;  /* 0x3780000002027811 */ /* 0x000fc800078eb8ff */
[----:B------:R-:W-:-:S07]  /*0e20*/  LOP3.LUT R0, R2, R0, R7, 0xfe, !PT ;  /* 0x0000000002007212 */ /* 0x000fce00078efe07 */
.L_x_923:
[----:B------:R-:W-:Y:S05]  /*0e30*/  BSYNC.RECONVERGENT B0 ;  /* 0x0000000000007941 */ /* 0x000fea0003800200 */
.L_x_922:
[----:B------:R-:W-:-:S04]  /*0e40*/  F2FP.F16.F32.PACK_AB R0, RZ, R0 ;  /* 0x00000000ff00723e */ /* 0x000fc800000000ff */
[----:B------:R-:W-:Y:S01]  /*0e50*/  PRMT R16, R0, 0x7610, R16 ;  /* 0x0000761000107816 */ /* 0x000fe20000000010 */
[----:B------:R-:W-:Y:S06]  /*0e60*/  BRA `(.L_x_903) ;  /* 0x0000000000b47947 */ /* 0x000fec0003800000 */
.L_x_915:
[----:B------:R-:W-:-:S09]  /*0e70*/  UISETP.NE.AND UP0, UPT, UR4, 0x1c, UPT ;  /* 0x0000001c0400788c */ /* 0x000fd2000bf05270 */
[----:B------:R-:W-:Y:S05]  /*0e80*/  BRA.U !UP0, `(.L_x_926) ;  /* 0x00000001089c7547 */ /* 0x000fea000b800000 */
[----:B------:R-:W-:-:S09]  /*0e90*/  UISETP.NE.AND UP0, UPT, UR4, 0x1d, UPT ;  /* 0x0000001d0400788c */ /* 0x000fd2000bf05270 */
[----:B------:R-:W-:Y:S05]  /*0ea0*/  BRA.U !UP0, `(.L_x_927) ;  /* 0x0000000108807547 */ /* 0x000fea000b800000 */
[----:B------:R-:W-:-:S09]  /*0eb0*/  UISETP.NE.AND UP0, UPT, UR4, 0x2c, UPT ;  /* 0x0000002c0400788c */ /* 0x000fd2000bf05270 */
[----:B------:R-:W-:Y:S05]  /*0ec0*/  BRA.U !UP0, `(.L_x_928) ;  /* 0x0000000108487547 */ /* 0x000fea000b800000 */
.L_x_902:
        /* <DEDUP_REMOVED lines=16> */
.L_x_929:
[----:B------:R-:W-:Y:S01]  /*0fd0*/  PRMT R16, RZ, 0x7610, R16 ;  /* 0x00007610ff107816 */ /* 0x000fe20000000010 */
[----:B------:R-:W-:Y:S06]  /*0fe0*/  BRA `(.L_x_903) ;  /* 0x0000000000547947 */ /* 0x000fec0003800000 */
.L_x_928:
        /* <DEDUP_REMOVED lines=8> */
.L_x_931:
[----:B------:R-:W-:Y:S05]  /*1070*/  BSYNC.RECONVERGENT B0 ;  /* 0x0000000000007941 */ /* 0x000fea0003800200 */
.L_x_930:
[----:B------:R-:W-:-:S04]  /*1080*/  F2FP.F16.F32.PACK_AB R0, RZ, R0 ;  /* 0x00000000ff00723e */ /* 0x000fc800000000ff */
[----:B------:R-:W-:Y:S01]  /*1090*/  PRMT R16, R0, 0x7610, R16 ;  /* 0x0000761000107816 */ /* 0x000fe20000000010 */
[----:B------:R-:W-:Y:S06]  /*10a0*/  BRA `(.L_x_903) ;  /* 0x0000000000247947 */ /* 0x000fec0003800000 */
.L_x_927:
[----:B------:R-:W2:Y:S02]  /*10b0*/  LDG.E.64 R2, desc[UR36][R2.64] ;  /* 0x0000002402027981 */ /* 0x000ea4000c1e1b00 */
[----:B--2---:R-:W0:Y:S02]  /*10c0*/  I2F.U64 R0, R2 ;  /* 0x0000000200007312 */ /* 0x004e240000301000 */
[----:B0-----:R-:W-:-:S04]  /*10d0*/  F2FP.F16.F32.PACK_AB R0, RZ, R0 ;  /* 0x00000000ff00723e */ /* 0x001fc800000000ff */
[----:B------:R-:W-:Y:S01]  /*10e0*/  PRMT R16, R0, 0x7610, R16 ;  /* 0x0000761000107816 */ /* 0x000fe20000000010 */
[----:B------:R-:W-:Y:S06]  /*10f0*/  BRA `(.L_x_903) ;  /* 0x0000000000107947 */ /* 0x000fec0003800000 */
.L_x_926:
[----:B------:R-:W2:Y:S02]  /*1100*/  LDG.E R2, desc[UR36][R2.64] ;  /* 0x0000002402027981 */ /* 0x000ea4000c1e1900 */
[----:B--2---:R-:W-:-:S04]  /*1110*/  I2FP.F32.U32 R0, R2 ;  /* 0x0000000200007245 */ /* 0x004fc80000201000 */
[----:B------:R-:W-:-:S04]  /*1120*/  F2FP.F16.F32.PACK_AB R0, RZ, R0 ;  /* 0x00000000ff00723e */ /* 0x000fc800000000ff */
[----:B------:R-:W-:-:S07]  /*1130*/  PRMT R16, R0, 0x7610, R16 ;  /* 0x0000761000107816 */ /* 0x000fce0000000010 */
.L_x_903:
[----:B------:R-:W-:-:S07]  /*1140*/  VIADD R22, R19, 0x80 ;  /* 0x0000008013167836 */ /* 0x000fce0000000000 */
.L_x_897:
[----:B------:R-:W-:Y:S05]  /*1150*/  BSYNC.RECONVERGENT B6 ;  /* 0x0000000000067941 */ /* 0x000fea0003800200 */
.L_x_896:
[----:B------:R-:W-:Y:S01]  /*1160*/  ISETP.GE.AND P0, PT, R22, R17, PT ;  /* 0x000000111600720c */ /* 0x000fe20003f06270 */
[----:B------:R-:W-:Y:S01]  /*1170*/  BSSY.RECONVERGENT B6, `(.L_x_932) ;  /* 0x000010c000067945 */ /* 0x000fe20003800200 */
[----:B------:R-:W-:-:S11]  /*1180*/  PRMT R23, RZ, 0x7610, R23 ;  /* 0x00007610ff177816 */ /* 0x000fd60000000017 */
[----:B------:R-:W-:Y:S05]  /*1190*/  @P0 BRA `(.L_x_933) ;  /* 0x0000001000240947 */ /* 0x000fea0003800000 */
[----:B01----:R-:W0:Y:S01]  /*11a0*/  LDC.64 R2, c[0x0][0x390] ;  /* 0x0000e400ff027b82 */ /* 0x003e220000000a00 */
        /* <DEDUP_REMOVED lines=21> */
.L_x_937:
[----:B------:R-:W2:Y:S02]  /*1300*/  LDG.E.U8 R2, desc[UR36][R2.64] ;  /* 0x0000002402027981 */ /* 0x000ea4000c1e1100 */
[----:B--2---:R-:W-:-:S04]  /*1310*/  I2FP.F32.U32 R0, R2 ;  /* 0x0000000200007245 */ /* 0x004fc80000201000 */
[----:B------:R-:W-:-:S04]  /*1320*/  F2FP.F16.F32.PACK_AB R0, RZ, R0 ;  /* 0x00000000ff00723e */ /* 0x000fc800000000ff */
[----:B------:R-:W-:Y:S01]  /*1330*/  PRMT R23, R0, 0x7610, R23 ;  /* 0x0000761000177816 */ /* 0x000fe20000000017 */
[----:B------:R-:W-:Y:S06]  /*1340*/  BRA `(.L_x_939) ;  /* 0x0000000c00b47947 */ /* 0x000fec0003800000 */
.L_x_936:
        /* <DEDUP_REMOVED lines=11> */
.L_x_941:
[----:B------:R-:W2:Y:S02]  /*1400*/  LDG.E R2, desc[UR36][R2.64] ;  /* 0x0000002402027981 */ /* 0x000ea4000c1e1900 */
[----:B--2---:R-:W-:-:S04]  /*1410*/  I2FP.F32.S32 R0, R2 ;  /* 0x0000000200007245 */ /* 0x004fc80000201400 */
[----:B------:R-:W-:-:S04]  /*1420*/  F2FP.F16.F32.PACK_AB R0, RZ, R0 ;  /* 0x00000000ff00723e */ /* 0x000fc800000000ff */
[----:B------:R-:W-:Y:S01]  /*1430*/  PRMT R23, R0, 0x7610, R23 ;  /* 0x0000761000177816 */ /* 0x000fe20000000017 */
[----:B------:R-:W-:Y:S06]  /*1440*/  BRA `(.L_x_939) ;  /* 0x0000000c00747947 */ /* 0x000fec0003800000 */
.L_x_940:
[----:B------:R-:W2:Y:S02]  /*1450*/  LDG.E.U16 R2, desc[UR36][R2.64] ;  /* 0x0000002402027981 */ /* 0x000ea4000c1e1500 */
[----:B--2---:R-:W0:Y:S02]  /*1460*/  I2F.S16 R0, R2 ;  /* 0x0000000200007306 */ /* 0x004e240000101400 */
[----:B0-----:R-:W-:-:S04]  /*1470*/  F2FP.F16.F32.PACK_AB R0, RZ, R0 ;  /* 0x00000000ff00723e */ /* 0x001fc800000000ff */
[----:B------:R-:W-:Y:S01]  /*1480*/  PRMT R23, R0, 0x7610, R23 ;  /* 0x0000761000177816 */ /* 0x000fe20000000017 */
[----:B------:R-:W-:Y:S06]  /*1490*/  BRA `(.L_x_939) ;  /* 0x0000000c00607947 */ /* 0x000fec0003800000 */
.L_x_935:
        /* <DEDUP_REMOVED lines=9> */
.L_x_943:
[----:B------:R0:W5:Y:S01]  /*1530*/  LDG.E.U16 R23, desc[UR36][R2.64] ;  /* 0x0000002402177981 */ /* 0x000162000c1e1500 */
[----:B------:R-:W-:Y:S05]  /*1540*/  BRA `(.L_x_939) ;  /* 0x0000000c00347947 */ /* 0x000fea0003800000 */
.L_x_942:
        /* <DEDUP_REMOVED lines=9> */
.L_x_945:
[----:B------:R1:W5:Y:S01]  /*15e0*/  LDG.E.U16 R23, desc[UR36][R2.64] ;  /* 0x0000002402177981 */ /* 0x000362000c1e1500 */
[----:B------:R-:W-:Y:S05]  /*15f0*/  BRA `(.L_x_939) ;  /* 0x0000000c00087947 */ /* 0x000fea0003800000 */
.L_x_944:
        /* <DEDUP_REMOVED lines=9> */
.L_x_934:
        /* <DEDUP_REMOVED lines=14> */
.L_x_948:
        /* <DEDUP_REMOVED lines=9> */
.L_x_947:
        /* <DEDUP_REMOVED lines=27> */
.L_x_950:
        /* <DEDUP_REMOVED lines=11> */
[----:B------:R-:W-:-:S04]  /*1a60*/  F2FP.F16.F32.PACK_AB R0, RZ, R0 ;  /* 0x00000000ff00723e */ /* 0x000fc800000000ff */
[----:B------:R-:W-:Y:S01]  /*1a70*/  PRMT R23, R0, 0x7610, R23 ;  /* 0x0000761000177816 */ /* 0x000fe20000000017 */
[----:B------:R-:W-:Y:S06]  /*1a80*/  BRA `(.L_x_939) ;  /* 0x0000000400e47947 */ /* 0x000fec0003800000 */
.L_x_949:
[----:B------:R-:W2:Y:S02]  /*1a90*/  LDG.E.U16 R0, desc[UR36][R2.64] ;  /* 0x0000002402007981 */ /* 0x000ea4000c1e1500 */
[----:B--2---:R-:W-:-:S05]  /*1aa0*/  IMAD.U32 R0, R0, 0x10000, RZ ;  /* 0x0001000000007824 */ /* 0x004fca00078e00ff */
[----:B------:R-:W-:-:S04]  /*1ab0*/  F2FP.F16.F32.PACK_AB R0, RZ, R0 ;  /* 0x00000000ff00723e */ /* 0x000fc800000000ff */
[----:B------:R-:W-:Y:S01]  /*1ac0*/  PRMT R23, R0, 0x7610, R23 ;  /* 0x0000761000177816 */ /* 0x000fe20000000017 */
[----:B------:R-:W-:Y:S06]  /*1ad0*/  BRA `(.L_x_939) ;  /* 0x0000000400d07947 */ /* 0x000fec0003800000 */
.L_x_946:
        /* <DEDUP_REMOVED lines=13> */
.L_x_953:
        /* <DEDUP_REMOVED lines=21> */
.L_x_957:
[----:B------:R-:W-:Y:S05]  /*1d00*/  BSYNC.RECONVERGENT B1 ;  /* 0x0000000000017941 */ /* 0x000fea0003800200 */
.L_x_956:
[----:B------:R-:W-:Y:S01]  /*1d10*/  IMAD.SHL.U32 R0, R0, 0x100000, RZ ;  /* 0x0010000000007824 */ /* 0x000fe200078e00ff */
[----:B------:R-:W-:-:S04]  /*1d20*/  LEA R2, R2, 0x3b800000, 0x17 ;  /* 0x3b80000002027811 */ /* 0x000fc800078eb8ff */
[----:B------:R-:W-:-:S07]  /*1d30*/  LOP3.LUT R0, R2, R0, R7, 0xfe, !PT ;  /* 0x0000000002007212 */ /* 0x000fce00078efe07 */
.L_x_955:
[----:B------:R-:W-:Y:S05]  /*1d40*/  BSYNC.RECONVERGENT B0 ;  /* 0x0000000000007941 */ /* 0x000fea0003800200 */
.L_x_954:
[----:B------:R-:W-:-:S04]  /*1d50*/  F2FP.F16.F32.PACK_AB R0, RZ, R0 ;  /* 0x00000000ff00723e */ /* 0x000fc800000000ff */
[----:B------:R-:W-:Y:S01]  /*1d60*/  PRMT R23, R0, 0x7610, R23 ;  /* 0x0000761000177816 */ /* 0x000fe20000000017 */
[----:B------:R-:W-:Y:S06]  /*1d70*/  BRA `(.L_x_939) ;  /* 0x0000000400287947 */ /* 0x000fec0003800000 */
.L_x_952:
        /* <DEDUP_REMOVED lines=21> */
.L_x_961:
[----:B------:R-:W-:Y:S05]  /*1ed0*/  BSYNC.RECONVERGENT B1 ;  /* 0x0000000000017941 */ /* 0x000fea0003800200 */
.L_x_960:
[----:B------:R-:W-:Y:S01]  /*1ee0*/  IMAD.SHL.U32 R0, R0, 0x200000, RZ ;  /* 0x0020000000007824 */ /* 0x000fe200078e00ff */
[----:B------:R-:W-:-:S04]  /*1ef0*/  LEA R2, R2, 0x37800000, 0x17 ;  /* 0x3780000002027811 */ /* 0x000fc800078eb8ff */
[----:B------:R-:W-:-:S07]  /*1f00*/  LOP3.LUT R0, R2, R0, R7, 0xfe, !PT ;  /* 0x0000000002007212 */ /* 0x000fce00078efe07 */
.L_x_959:
[----:B------:R-:W-:Y:S05]  /*1f10*/  BSYNC.RECONVERGENT B0 ;  /* 0x0000000000007941 */ /* 0x000fea0003800200 */
.L_x_958:
[----:B------:R-:W-:-:S04]  /*1f20*/  F2FP.F16.F32.PACK_AB R0, RZ, R0 ;  /* 0x00000000ff00723e */ /* 0x000fc800000000ff */
[----:B------:R-:W-:Y:S01]  /*1f30*/  PRMT R23, R0, 0x7610, R23 ;  /* 0x0000761000177816 */ /* 0x000fe20000000017 */
[----:B------:R-:W-:Y:S06]  /*1f40*/  BRA `(.L_x_939) ;  /* 0x0000000000b47947 */ /* 0x000fec0003800000 */
.L_x_951:
        /* <DEDUP_REMOVED lines=14> */
.L_x_965:
[----:B------:R-:W-:Y:S05]  /*2030*/  BSYNC.RECONVERGENT B0 ;  /* 0x0000000000007941 */ /* 0x000fea0003800200 */
.L_x_964:
[----:B------:R-:W-:-:S04]  /*2040*/  F2FP.F16.F32.PACK_AB R0, RZ, R0 ;  /* 0x00000000ff00723e */ /* 0x000fc800000000ff */
[----:B------:R-:W-:Y:S01]  /*2050*/  PRMT R23, R0, 0x7610, R23 ;  /* 0x0000761000177816 */ /* 0x000fe20000000017 */
[----:B------:R-:W-:Y:S06]  /*2060*/  BRA `(.L_x_939) ;  /* 0x00000000006c7947 */ /* 0x000fec0003800000 */
.L_x_938:
        /* <DEDUP_REMOVED lines=16> */
.L_x_966:
[----:B------:R-:W-:Y:S01]  /*2170*/  PRMT R23, RZ, 0x7610, R23 ;  /* 0x00007610ff177816 */ /* 0x000fe20000000017 */
[----:B------:R-:W-:Y:S06]  /*2180*/  BRA `(.L_x_939) ;  /* 0x0000000000247947 */ /* 0x000fec0003800000 */
.L_x_963:
[----:B------:R-:W2:Y:S02]  /*2190*/  LDG.E.64 R2, desc[UR36][R2.64] ;  /* 0x0000002402027981 */ /* 0x000ea4000c1e1b00 */
[----:B--2---:R-:W0:Y:S02]  /*21a0*/  I2F.U64 R0, R2 ;  /* 0x0000000200007312 */ /* 0x004e240000301000 */
[----:B0-----:R-:W-:-:S04]  /*21b0*/  F2FP.F16.F32.PACK_AB R0, RZ, R0 ;  /* 0x00000000ff00723e */ /* 0x001fc800000000ff */
[----:B------:R-:W-:Y:S01]  /*21c0*/  PRMT R23, R0, 0x7610, R23 ;  /* 0x0000761000177816 */ /* 0x000fe20000000017 */
[----:B------:R-:W-:Y:S06]  /*21d0*/  BRA `(.L_x_939) ;  /* 0x0000000000107947 */ /* 0x000fec0003800000 */
.L_x_962:
[----:B------:R-:W2:Y:S02]  /*21e0*/  LDG.E R2, desc[UR36][R2.64] ;  /* 0x0000002402027981 */ /* 0x000ea4000c1e1900 */
[----:B--2---:R-:W-:-:S04]  /*21f0*/  I2FP.F32.U32 R0, R2 ;  /* 0x0000000200007245 */ /* 0x004fc80000201000 */
[----:B------:R-:W-:-:S04]  /*2200*/  F2FP.F16.F32.PACK_AB R0, RZ, R0 ;  /* 0x00000000ff00723e */ /* 0x000fc800000000ff */
[----:B------:R-:W-:-:S07]  /*2210*/  PRMT R23, R0, 0x7610, R23 ;  /* 0x0000761000177816 */ /* 0x000fce0000000017 */
.L_x_939:
[----:B------:R-:W-:-:S07]  /*2220*/  VIADD R22, R22, 0x80 ;  /* 0x0000008016167836 */ /* 0x000fce0000000000 */
.L_x_933:
[----:B------:R-:W-:Y:S05]  /*2230*/  BSYNC.RECONVERGENT B6 ;  /* 0x0000000000067941 */ /* 0x000fea0003800200 */
.L_x_932:
        /* <DEDUP_REMOVED lines=26> */
.L_x_972:
[----:B------:R-:W2:Y:S02]  /*23e0*/  LDG.E.U8 R2, desc[UR36][R2.64] ;  /* 0x0000002402027981 */ /* 0x000ea4000c1e1100 */
[----:B--2---:R-:W-:-:S04]  /*23f0*/  I2FP.F32.U32 R0, R2 ;  /* 0x0000000200007245 */ /* 0x004fc80000201000 */
[----:B------:R-:W-:-:S04]  /*2400*/  F2FP.F16.F32.PACK_AB R0, RZ, R0 ;  /* 0x00000000ff00723e */ /* 0x000fc800000000ff */
[----:B------:R-:W-:Y:S01]  /*2410*/  PRMT R24, R0, 0x7610, R24 ;  /* 0x0000761000187816 */ /* 0x000fe20000000018 */
[----:B------:R-:W-:Y:S06]  /*2420*/  BRA `(.L_x_974) ;  /* 0x0000000c00b47947 */ /* 0x000fec0003800000 */
.L_x_971:
        /* <DEDUP_REMOVED lines=11> */
.L_x_976:
[----:B------:R-:W2:Y:S02]  /*24e0*/  LDG.E R2, desc[UR36][R2.64] ;  /* 0x0000002402027981 */ /* 0x000ea4000c1e1900 */
[----:B--2---:R-:W-:-:S04]  /*24f0*/  I2FP.F32.S32 R0, R2 ;  /* 0x0000000200007245 */ /* 0x004fc80000201400 */
[----:B------:R-:W-:-:S04]  /*2500*/  F2FP.F16.F32.PACK_AB R0, RZ, R0 ;  /* 0x00000000ff00723e */ /* 0x000fc800000000ff */
[----:B------:R-:W-:Y:S01]  /*2510*/  PRMT R24, R0, 0x7610, R24 ;  /* 0x0000761000187816 */ /* 0x000fe20000000018 */
[----:B------:R-:W-:Y:S06]  /*2520*/  BRA `(.L_x_974) ;  /* 0x0000000c00747947 */ /* 0x000fec0003800000 */
.L_x_975:
[----:B------:R-:W2:Y:S02]  /*2530*/  LDG.E.U16 R2, desc[UR36][R2.64] ;  /* 0x0000002402027981 */ /* 0x000ea4000c1e1500 */
[----:B--2---:R-:W0:Y:S02]  /*2540*/  I2F.S16 R0, R2 ;  /* 0x0000000200007306 */ /* 0x004e240000101400 */
[----:B0-----:R-:W-:-:S04]  /*2550*/  F2FP.F16.F32.PACK_AB R0, RZ, R0 ;  /* 0x00000000ff00723e */ /* 0x001fc800000000ff */
[----:B------:R-:W-:Y:S01]  /*2560*/  PRMT R24, R0, 0x7610, R24 ;  /* 0x0000761000187816 */ /* 0x000fe20000000018 */
[----:B------:R-:W-:Y:S06]  /*2570*/  BRA `(.L_x_974) ;  /* 0x0000000c00607947 */ /* 0x000fec0003800000 */
.L_x_970:
        /* <DEDUP_REMOVED lines=9> */
.L_x_978:
[----:B------:R0:W5:Y:S01]  /*2610*/  LDG.E.U16 R24, desc[UR36][R2.64] ;  /* 0x0000002402187981 */ /* 0x000162000c1e1500 */
[----:B------:R-:W-:Y:S05]  /*2620*/  BRA `(.L_x_974) ;  /* 0x0000000c00347947 */ /* 0x000fea0003800000 */
.L_x_977:
        /* <DEDUP_REMOVED lines=9> */
.L_x_980:
[----:B------:R1:W5:Y:S01]  /*26c0*/  LDG.E.U16 R24, desc[UR36][R2.64] ;  /* 0x0000002402187981 */ /* 0x000362000c1e1500 */
[----:B------:R-:W-:Y:S05]  /*26d0*/  BRA `(.L_x_974) ;  /* 0x0000000c00087947 */ /* 0x000fea0003800000 */
.L_x_979:
        /* <DEDUP_REMOVED lines=9> */
.L_x_969:
        /* <DEDUP_REMOVED lines=14> */
.L_x_983:
        /* <DEDUP_REMOVED lines=9> */
.L_x_982:
        /* <DEDUP_REMOVED lines=27> */
.L_x_985:
        /* <DEDUP_REMOVED lines=14> */
.L_x_984:
[----:B------:R-:W2:Y:S02]  /*2b70*/  LDG.E.U16 R0, desc[UR36][R2.64] ;  /* 0x0000002402007981 */ /* 0x000ea4000c1e1500 */
[----:B--2---:R-:W-:-:S05]  /*2b80*/  IMAD.U32 R0, R0, 0x10000, RZ ;  /* 0x0001000000007824 */ /* 0x004fca00078e00ff */
[----:B------:R-:W-:-:S04]  /*2b90*/  F2FP.F16.F32.PACK_AB R0, RZ, R0 ;  /* 0x00000000ff00723e */ /* 0x000fc800000000ff */
[----:B------:R-:W-:Y:S01]  /*2ba0*/  PRMT R24, R0, 0x7610, R24 ;  /* 0x0000761000187816 */ /* 0x000fe20000000018 */
[----:B------:R-:W-:Y:S06]  /*2bb0*/  BRA `(.L_x_974) ;  /* 0x0000000400d07947 */ /* 0x000fec0003800000 */
.L_x_981:
        /* <DEDUP_REMOVED lines=13> */
.L_x_988:
        /* <DEDUP_REMOVED lines=21> */
.L_x_992:
[----:B------:R-:W-:Y:S05]  /*2de0*/  BSYNC.RECONVERGENT B1 ;  /* 0x0000000000017941 */ /* 0x000fea0003800200 */
.L_x_991:
[----:B------:R-:W-:Y:S01]  /*2df0*/  IMAD.SHL.U32 R0, R0, 0x100000, RZ ;  /* 0x0010000000007824 */ /* 0x000fe200078e00ff */
[----:B------:R-:W-:-:S04]  /*2e00*/  LEA R2, R2, 0x3b800000, 0x17 ;  /* 0x3b80000002027811 */ /* 0x000fc800078eb8ff */
[----:B------:R-:W-:-:S07]  /*2e10*/  LOP3.LUT R0, R2, R0, R7, 0xfe, !PT ;  /* 0x0000000002007212 */ /* 0x000fce00078efe07 */
.L_x_990:
[----:B------:R-:W-:Y:S05]  /*2e20*/  BSYNC.RECONVERGENT B0 ;  /* 0x0000000000007941 */ /* 0x000fea0003800200 */
.L_x_989:
[----:B------:R-:W-:-:S04]  /*2e30*/  F2FP.F16.F32.PACK_AB R0, RZ, R0 ;  /* 0x00000000ff00723e */ /* 0x000fc800000000ff */
[----:B------:R-:W-:Y:S01]  /*2e40*/  PRMT R24, R0, 0x7610, R24 ;  /* 0x0000761000187816 */ /* 0x000fe20000000018 */
[----:B------:R-:W-:Y:S06]  /*2e50*/  BRA `(.L_x_974) ;  /* 0x0000000400287947 */ /* 0x000fec0003800000 */
.L_x_987:
        /* <DEDUP_REMOVED lines=21> */
.L_x_996:
[----:B------:R-:W-:Y:S05]  /*2fb0*/  BSYNC.RECONVERGENT B1 ;  /* 0x0000000000017941 */ /* 0x000fea0003800200 */
.L_x_995:
[----:B------:R-:W-:Y:S01]  /*2fc0*/  IMAD.SHL.U32 R0, R0, 0x200000, RZ ;  /* 0x0020000000007824 */ /* 0x000fe200078e00ff */
[----:B------:R-:W-:-:S04]  /*2fd0*/  LEA R2, R2, 0x37800000, 0x17 ;  /* 0x3780000002027811 */ /* 0x000fc800078eb8ff */
[----:B------:R-:W-:-:S07]  /*2fe0*/  LOP3.LUT R0, R2, R0, R7, 0xfe, !PT ;  /* 0x0000000002007212 */ /* 0x000fce00078efe07 */
.L_x_994:
[----:B------:R-:W-:Y:S05]  /*2ff0*/  BSYNC.RECONVERGENT B0 ;  /* 0x0000000000007941 */ /* 0x000fea0003800200 */
.L_x_993:
[----:B------:R-:W-:-:S04]  /*3000*/  F2FP.F16.F32.PACK_AB R0, RZ, R0 ;  /* 0x00000000ff00723e */ /* 0x000fc800000000ff */
[----:B------:R-:W-:Y:S01]  /*3010*/  PRMT R24, R0, 0x7610, R24 ;  /* 0x0000761000187816 */ /* 0x000fe20000000018 */
[----:B------:R-:W-:Y:S06]  /*3020*/  BRA `(.L_x_974) ;  /* 0x0000000000b47947 */ /* 0x000fec0003800000 */
.L_x_986:
        /* <DEDUP_REMOVED lines=14> */
.L_x_1000:
[----:B------:R-:W-:Y:S05]  /*3110*/  BSYNC.RECONVERGENT B0 ;  /* 0x0000000000007941 */ /* 0x000fea0003800200 */
.L_x_999:
[----:B------:R-:W-:-:S04]  /*3120*/  F2FP.F16.F32.PACK_AB R0, RZ, R0 ;  /* 0x00000000ff00723e */ /* 0x000fc800000000ff */
[----:B------:R-:W-:Y:S01]  /*3130*/  PRMT R24, R0, 0x7610, R24 ;  /* 0x0000761000187816 */ /* 0x000fe20000000018 */
[----:B------:R-:W-:Y:S06]  /*3140*/  BRA `(.L_x_974) ;  /* 0x00000000006c7947 */ /* 0x000fec0003800000 */
.L_x_973:
        /* <DEDUP_REMOVED lines=16> */
.L_x_1001:
[----:B------:R-:W-:Y:S01]  /*3250*/  PRMT R24, RZ, 0x7610, R24 ;  /* 0x00007610ff187816 */ /* 0x000fe20000000018 */
[----:B------:R-:W-:Y:S06]  /*3260*/  BRA `(.L_x_974) ;  /* 0x0000000000247947 */ /* 0x000fec0003800000 */
.L_x_998:
[----:B------:R-:W2:Y:S02]  /*3270*/  LDG.E.64 R2, desc[UR36][R2.64] ;  /* 0x0000002402027981 */ /* 0x000ea4000c1e1b00 */
[----:B--2---:R-:W0:Y:S02]  /*3280*/  I2F.U64 R0, R2 ;  /* 0x0000000200007312 */ /* 0x004e240000301000 */
[----:B0-----:R-:W-:-:S04]  /*3290*/  F2FP.F16.F32.PACK_AB R0, RZ, R0 ;  /* 0x00000000ff00723e */ /* 0x001fc800000000ff */
[----:B------:R-:W-:Y:S01]  /*32a0*/  PRMT R24, R0, 0x7610, R24 ;  /* 0x0000761000187816 */ /* 0x000fe20000000018 */
[----:B------:R-:W-:Y:S06]  /*32b0*/  BRA `(.L_x_974) ;  /* 0x0000000000107947 */ /* 0x000fec0003800000 */
.L_x_997:
[----:B------:R-:W2:Y:S02]  /*32c0*/  LDG.E R2, desc[UR36][R2.64] ;  /* 0x0000002402027981 */ /* 0x000ea4000c1e1900 */
[----:B--2---:R-:W-:-:S04]  /*32d0*/  I2FP.F32.U32 R0, R2 ;  /* 0x0000000200007245 */ /* 0x004fc80000201000 */
[----:B------:R-:W-:-:S04]  /*32e0*/  F2FP.F16.F32.PACK_AB R0, RZ, R0 ;  /* 0x00000000ff00723e */ /* 0x000fc800000000ff */
[----:B------:R-:W-:-:S07]  /*32f0*/  PRMT R24, R0, 0x7610, R24 ;  /* 0x0000761000187816 */ /* 0x000fce0000000018 */
.L_x_974:
[----:B------:R-:W-:-:S07]  /*3300*/  VIADD R22, R22, 0x80 ;  /* 0x0000008016167836 */ /* 0x000fce0000000000 */
.L_x_968:
[----:B------:R-:W-:Y:S05]  /*3310*/  BSYNC.RECONVERGENT B6 ;  /* 0x0000000000067941 */ /* 0x000fea0003800200 */
.L_x_967:
        /* <DEDUP_REMOVED lines=25> */
.L_x_1007:
[----:B------:R-:W2:Y:S02]  /*34b0*/  LDG.E.U8 R2, desc[UR36][R2.64] ;  /* 0x0000002402027981 */ /* 0x000ea4000c1e1100 */
[----:B--2---:R-:W-:-:S04]  /*34c0*/  I2FP.F32.U32 R0, R2 ;  /* 0x0000000200007245 */ /* 0x004fc80000201000 */
[----:B------:R-:W-:Y:S01]  /*34d0*/  F2FP.F16.F32.PACK_AB R0, RZ, R0 ;  /* 0x00000000ff00723e */ /* 0x000fe200000000ff */
[----:B------:R-:W-:Y:S06]  /*34e0*/  BRA `(.L_x_1003) ;  /* 0x0000000c007c7947 */ /* 0x000fec0003800000 */
.L_x_1006:
        /* <DEDUP_REMOVED lines=10> */
.L_x_1010:
[----:B------:R-:W2:Y:S02]  /*3590*/  LDG.E R2, desc[UR36][R2.64] ;  /* 0x0000002402027981 */ /* 0x000ea4000c1e1900 */
[----:B--2---:R-:W-:-:S04]  /*35a0*/  I2FP.F32.S32 R0, R2 ;  /* 0x0000000200007245 */ /* 0x004fc80000201400 */
[----:B------:R-:W-:Y:S01]  /*35b0*/  F2FP.F16.F32.PACK_AB R0, RZ, R0 ;  /* 0x00000000ff00723e */ /* 0x000fe200000000ff */
[----:B------:R-:W-:Y:S06]  /*35c0*/  BRA `(.L_x_1003) ;  /* 0x0000000c00447947 */ /* 0x000fec0003800000 */
.L_x_1009:
[----:B------:R-:W2:Y:S02]  /*35d0*/  LDG.E.U16 R2, desc[UR36][R2.64] ;  /* 0x0000002402027981 */ /* 0x000ea4000c1e1500 */
[----:B--2---:R-:W0:Y:S02]  /*35e0*/  I2F.S16 R0, R2 ;  /* 0x0000000200007306 */ /* 0x004e240000101400 */
[----:B0-----:R-:W-:Y:S01]  /*35f0*/  F2FP.F16.F32.PACK_AB R0, RZ, R0 ;  /* 0x00000000ff00723e */ /* 0x001fe200000000ff */
[----:B------:R-:W-:Y:S06]  /*3600*/  BRA `(.L_x_1003) ;  /* 0x0000000c00347947 */ /* 0x000fec0003800000 */
.L_x_1005:
        /* <DEDUP_REMOVED lines=9> */
.L_x_1012:
[----:B------:R2:W5:Y:S01]  /*36a0*/  LDG.E.U16 R0, desc[UR36][R2.64] ;  /* 0x0000002402007981 */ /* 0x000562000c1e1500 */
[----:B------:R-:W-:Y:S05]  /*36b0*/  BRA `(.L_x_1003) ;  /* 0x0000000c00087947 */ /* 0x000fea0003800000 */
.L_x_1011:
        /* <DEDUP_REMOVED lines=9> */
.L_x_1014:
[----:B------:R3:W5:Y:S01]  /*3750*/  LDG.E.U16 R0, desc[UR36][R2.64] ;  /* 0x0000002402007981 */ /* 0x000762000c1e1500 */
[----:B------:R-:W-:Y:S05]  /*3760*/  BRA `(.L_x_1003) ;  /* 0x0000000800dc7947 */ /* 0x000fea0003800000 */
.L_x_1013:
        /* <DEDUP_REMOVED lines=8> */
.L_x_1004:
        /* <DEDUP_REMOVED lines=13> */
.L_x_1017:
        /* <DEDUP_REMOVED lines=8> */
.L_x_1016:
        /* <DEDUP_REMOVED lines=27> */
.L_x_1019:
        /* <DEDUP_REMOVED lines=13> */
.L_x_1018:
[----:B------:R-:W2:Y:S02]  /*3bc0*/  LDG.E.U16 R0, desc[UR36][R2.64] ;  /* 0x0000002402007981 */ /* 0x000ea4000c1e1500 */
[----:B--2---:R-:W-:-:S05]  /*3bd0*/  IMAD.U32 R0, R0, 0x10000, RZ ;  /* 0x0001000000007824 */ /* 0x004fca00078e00ff */
[----:B------:R-:W-:Y:S01]  /*3be0*/  F2FP.F16.F32.PACK_AB R0, RZ, R0 ;  /* 0x00000000ff00723e */ /* 0x000fe200000000ff */
[----:B------:R-:W-:Y:S06]  /*3bf0*/  BRA `(.L_x_1003) ;  /* 0x0000000400b87947 */ /* 0x000fec0003800000 */
.L_x_1015:
        /* <DEDUP_REMOVED lines=12> */
.L_x_1022:
        /* <DEDUP_REMOVED lines=21> */
.L_x_1026:
[----:B------:R-:W-:Y:S05]  /*3e10*/  BSYNC.RECONVERGENT B1 ;  /* 0x0000000000017941 */ /* 0x000fea0003800200 */
.L_x_1025:
[----:B------:R-:W-:Y:S01]  /*3e20*/  IMAD.SHL.U32 R0, R0, 0x100000, RZ ;  /* 0x0010000000007824 */ /* 0x000fe200078e00ff */
[----:B------:R-:W-:-:S04]  /*3e30*/  LEA R2, R2, 0x3b800000, 0x17 ;  /* 0x3b80000002027811 */ /* 0x000fc800078eb8ff */
[----:B------:R-:W-:-:S07]  /*3e40*/  LOP3.LUT R0, R2, R0, R7, 0xfe, !PT ;  /* 0x0000000002007212 */ /* 0x000fce00078efe07 */
.L_x_1024:
[----:B------:R-:W-:Y:S05]  /*3e50*/  BSYNC.RECONVERGENT B0 ;  /* 0x0000000000007941 */ /* 0x000fea0003800200 */
.L_x_1023:
[----:B------:R-:W-:Y:S01]  /*3e60*/  F2FP.F16.F32.PACK_AB R0, RZ, R0 ;  /* 0x00000000ff00723e */ /* 0x000fe200000000ff */
[----:B------:R-:W-:Y:S06]  /*3e70*/  BRA `(.L_x_1003) ;  /* 0x0000000400187947 */ /* 0x000fec0003800000 */
.L_x_1021:
        /* <DEDUP_REMOVED lines=21> */
.L_x_1030:
[----:B------:R-:W-:Y:S05]  /*3fd0*/  BSYNC.RECONVERGENT B1 ;  /* 0x0000000000017941 */ /* 0x000fea0003800200 */
.L_x_1029:
[----:B------:R-:W-:Y:S01]  /*3fe0*/  IMAD.SHL.U32 R0, R0, 0x200000, RZ ;  /* 0x0020000000007824 */ /* 0x000fe200078e00ff */
[----:B------:R-:W-:-:S04]  /*3ff0*/  LEA R2, R2, 0x37800000, 0x17 ;  /* 0x3780000002027811 */ /* 0x000fc800078eb8ff */
[----:B------:R-:W-:-:S07]  /*4000*/  LOP3.LUT R0, R2, R0, R7, 0xfe, !PT ;  /* 0x0000000002007212 */ /* 0x000fce00078efe07 */
.L_x_1028:
[----:B------:R-:W-:Y:S05]  /*4010*/  BSYNC.RECONVERGENT B0 ;  /* 0x0000000000007941 */ /* 0x000fea0003800200 */
.L_x_1027:
[----:B------:R-:W-:Y:S01]  /*4020*/  F2FP.F16.F32.PACK_AB R0, RZ, R0 ;  /* 0x00000000ff00723e */ /* 0x000fe200000000ff */
[----:B------:R-:W-:Y:S06]  /*4030*/  BRA `(.L_x_1003) ;  /* 0x0000000000a87947 */ /* 0x000fec0003800000 */
.L_x_1020:
        /* <DEDUP_REMOVED lines=14> */
.L_x_1034:
[----:B------:R-:W-:Y:S05]  /*4120*/  BSYNC.RECONVERGENT B0 ;  /* 0x0000000000007941 */ /* 0x000fea0003800200 */
.L_x_1033:
[----:B------:R-:W-:Y:S01]  /*4130*/  F2FP.F16.F32.PACK_AB R0, RZ, R0 ;  /* 0x00000000ff00723e */ /* 0x000fe200000000ff */
[----:B------:R-:W-:Y:S06]  /*4140*/  BRA `(.L_x_1003) ;  /* 0x0000000000647947 */ /* 0x000fec0003800000 */
.L_x_1008:
        /* <DEDUP_REMOVED lines=16> */
.L_x_1035:
[----:B------:R-:W-:Y:S01]  /*4250*/  PRMT R0, RZ, 0x7610, R0 ;  /* 0x00007610ff007816 */ /* 0x000fe20000000000 */
[----:B------:R-:W-:Y:S06]  /*4260*/  BRA `(.L_x_1003) ;  /* 0x00000000001c7947 */ /* 0x000fec0003800000 */
.L_x_1032:
[----:B------:R-:W2:Y:S02]  /*4270*/  LDG.E.64 R2, desc[UR36][R2.64] ;  /* 0x0000002402027981 */ /* 0x000ea4000c1e1b00 */
[----:B--2---:R-:W0:Y:S02]  /*4280*/  I2F.U64 R0, R2 ;  /* 0x0000000200007312 */ /* 0x004e240000301000 */
[----:B0-----:R-:W-:Y:S01]  /*4290*/  F2FP.F16.F32.PACK_AB R0, RZ, R0 ;  /* 0x00000000ff00723e */ /* 0x001fe200000000ff */
[----:B------:R-:W-:Y:S06]  /*42a0*/  BRA `(.L_x_1003) ;  /* 0x00000000000c7947 */ /* 0x000fec0003800000 */
.L_x_1031:
[----:B------:R-:W2:Y:S02]  /*42b0*/  LDG.E R2, desc[UR36][R2.64] ;  /* 0x0000002402027981 */ /* 0x000ea4000c1e1900 */
[----:B--2---:R-:W-:-:S04]  /*42c0*/  I2FP.F32.U32 R0, R2 ;  /* 0x0000000200007245 */ /* 0x004fc80000201000 */
[----:B------:R-:W-:-:S07]  /*42d0*/  F2FP.F16.F32.PACK_AB R0, RZ, R0 ;  /* 0x00000000ff00723e */ /* 0x000fce00000000ff */
.L_x_1003:
[----:B------:R-:W-:Y:S05]  /*42e0*/  BSYNC.RECONVERGENT B6 ;  /* 0x0000000000067941 */ /* 0x000fea0003800200 */
.L_x_1002:
[C---:B0123--:R-:W-:Y:S01]  /*42f0*/  VIADD R2, R19.reuse, 0x100 ;  /* 0x0000010013027836 */ /* 0x04ffe20000000000 */
[CC--:B------:R-:W-:Y:S01]  /*4300*/  ISETP.GE.AND P0, PT, R19.reuse, R17.reuse, PT ;  /* 0x000000111300720c */ /* 0x0c0fe20003f06270 */
[C---:B------:R-:W-:Y:S01]  /*4310*/  VIADD R22, R19.reuse, 0x80 ;  /* 0x0000008013167836 */ /* 0x040fe20000000000 */
[----:B------:R-:W-:Y:S02]  /*4320*/  BSSY.RECONVERGENT B6, `(.L_x_1036) ;  /* 0x0000123000067945 */ /* 0x000fe40003800200 */
[-C--:B------:R-:W-:Y:S01]  /*4330*/  ISETP.GE.AND P2, PT, R2, R17.reuse, PT ;  /* 0x000000110200720c */ /* 0x080fe20003f46270 */
[----:B------:R-:W-:Y:S01]  /*4340*/  VIADD R2, R19, 0x180 ;  /* 0x0000018013027836 */ /* 0x000fe20000000000 */
[----:B------:R-:W-:-:S04]  /*4350*/  ISETP.GE.AND P1, PT, R22, R17, PT ;  /* 0x000000111600720c */ /* 0x000fc80003f26270 */
[----:B------:R-:W-:-:S03]  /*4360*/  ISETP.GE.AND P3, PT, R2, R17, PT ;  /* 0x000000110200720c */ /* 0x000fc60003f66270 */
[----:B-----5:R-:W-:-:S04]  /*4370*/  @!P0 HADD2.F32 R16, -RZ, R16.H0_H0 ;  /* 0x20000010ff108230 */ /* 0x020fc80000004100 */
[----:B------:R-:W-:Y:S02]  /*4380*/  @!P2 HADD2.F32 R3, -RZ, R24.H0_H0 ;  /* 0x20000018ff03a230 */ /* 0x000fe40000004100 */
[----:B------:R-:W-:Y:S02]  /*4390*/  @!P0 FMUL.RZ R2, R16, 0.15915493667125701904 ;  /* 0x3e22f98310028820 */ /* 0x000fe4000040c000 */
[----:B------:R-:W0:Y:S01]  /*43a0*/  LDC.U8 R16, c[0x0][0x3a4] ;  /* 0x0000e900ff107b82 */ /* 0x000e220000000000 */
[----:B------:R-:W-:Y:S01]  /*43b0*/  @!P2 FMUL.RZ R4, R3, 0.15915493667125701904 ;  /* 0x3e22f9830304a820 */ /* 0x000fe2000040c000 */
[----:B------:R-:W-:Y:S02]  /*43c0*/  @!P3 HADD2.F32 R5, -RZ, R0.H0_H0 ;  /* 0x20000000ff05b230 */ /* 0x000fe40000004100 */
[----:B------:R-:W1:Y:S01]  /*43d0*/  @!P0 MUFU.COS R2, R2 ;  /* 0x0000000200028308 */ /* 0x000e620000000000 */
[----:B------:R-:W-:Y:S02]  /*43e0*/  @!P1 HADD2.F32 R3, -RZ, R23.H0_H0 ;  /* 0x20000017ff039230 */ /* 0x000fe40000004100 */
[----:B------:R-:W-:-:S03]  /*43f0*/  @!P3 FMUL.RZ R5, R5, 0.15915493667125701904 ;  /* 0x3e22f9830505b820 */ /* 0x000fc6000040c000 */
[----:B------:R-:W-:Y:S02]  /*4400*/  @!P1 FMUL.RZ R3, R3, 0.15915493667125701904 ;  /* 0x3e22f98303039820 */ /* 0x000fe4000040c000 */
[----:B------:R-:W2:Y:S08]  /*4410*/  @!P2 MUFU.COS R4, R4 ;  /* 0x000000040004a308 */ /* 0x000eb00000000000 */
[----:B------:R-:W3:Y:S01]  /*4420*/  @!P3 MUFU.COS R5, R5 ;  /* 0x000000050005b308 */ /* 0x000ee20000000000 */
[----:B-1----:R-:W-:-:S07]  /*4430*/  @!P0 F2FP.F16.F32.PACK_AB R0, RZ, R2 ;  /* 0x00000002ff00823e */ /* 0x002fce00000000ff */
[----:B------:R-:W1:Y:S01]  /*4440*/  @!P1 MUFU.COS R3, R3 ;  /* 0x0000000300039308 */ /* 0x000e620000000000 */
[----:B--2---:R-:W-:Y:S02]  /*4450*/  @!P2 F2FP.F16.F32.PACK_AB R24, RZ, R4 ;  /* 0x00000004ff18a23e */ /* 0x004fe400000000ff */
[----:B---3--:R-:W-:Y:S02]  /*4460*/  @!P3 F2FP.F16.F32.PACK_AB R23, RZ, R5 ;  /* 0x00000005ff17b23e */ /* 0x008fe400000000ff */
[----:B-1----:R-:W-:Y:S01]  /*4470*/  @!P1 F2FP.F16.F32.PACK_AB R25, RZ, R3 ;  /* 0x00000003ff19923e */ /* 0x002fe200000000ff */
[----:B------:R-:W-:Y:S06]  /*4480*/  @P0 BRA `(.L_x_1037) ;  /* 0x0000001000300947 */ /* 0x000fec0003800000 */
[----:B------:R-:W1:Y:S01]  /*4490*/  LDCU UR4, c[0x0][0x3a8] ;  /* 0x00007500ff0477ac */ /* 0x000e620008000800 */
[----:B------:R-:W2:Y:S01]  /*44a0*/  LDC.64 R2, c[0x0][0x388] ;  /* 0x0000e200ff027b82 */ /* 0x000ea20000000a00 */
[----:B------:R-:W-:Y:S01]  /*44b0*/  IMAD R4, R18, 0x200, R19 ;  /* 0x0000020012047824 */ /* 0x000fe200078e0213 */
[----:B0-----:R-:W-:-:S03]  /*44c0*/  PRMT R6, R16, 0x9910, RZ ;  /* 0x0000991010067816 */ /* 0x001fc600000000ff */
[----:B-1----:R-:W-:Y:S02]  /*44d0*/  IMAD R5, R4, UR4, RZ ;  /* 0x0000000404057c24 */ /* 0x002fe4000f8e02ff */
[----:B------:R-:W-:-:S05]  /*44e0*/  IMAD.MOV.U32 R4, RZ, RZ, R6 ;  /* 0x000000ffff047224 */ /* 0x000fca00078e0006 */
[----:B------:R-:W-:Y:S02]  /*44f0*/  ISETP.GT.AND P0, PT, R4, 0x9, PT ;  /* 0x000000090400780c */ /* 0x000fe40003f04270 */
[----:B--2---:R-:W-:-:S05]  /*4500*/  IADD3 R2, P1, PT, R5, R2, RZ ;  /* 0x0000000205027210 */ /* 0x004fca0007f3e0ff */
        /* <DEDUP_REMOVED lines=10> */
[----:B------:R-:W-:Y:S02]  /*45b0*/  HADD2.F32 R0, -RZ, R0.H0_H0 ;  /* 0x20000000ff007230 */ /* 0x000fe40000004100 */
[----:B------:R-:W-:Y:S02]  /*45c0*/  IMAD.MOV.U32 R19, RZ, RZ, R22 ;  /* 0x000000ffff137224 */ /* 0x000fe400078e0016 */
[----:B------:R-:W0:Y:S02]  /*45d0*/  F2I.FTZ.TRUNC.NTZ R5, R0 ;  /* 0x0000000000057305 */ /* 0x000e24000021f100 */
[----:B0-----:R0:W-:Y:S01]  /*45e0*/  STG.E.U8 desc[UR36][R2.64], R5 ;  /* 0x0000000502007986 */ /* 0x0011e2000c101124 */
[----:B------:R-:W-:Y:S05]  /*45f0*/  BRA `(.L_x_1037) ;  /* 0x0000000c00d47947 */ /* 0x000fea0003800000 */
.L_x_1041:
[----:B------:R-:W-:Y:S02]  /*4600*/  HADD2.F32 R5, -RZ, R0.H0_H0 ;  /* 0x20000000ff057230 */ /* 0x000fe40000004100 */
[----:B------:R-:W-:-:S04]  /*4610*/  IMAD.MOV.U32 R19, RZ, RZ, R22 ;  /* 0x000000ffff137224 */ /* 0x000fc800078e0016 */
[----:B------:R-:W0:Y:S02]  /*4620*/  F2I.S64.TRUNC R4, R5 ;  /* 0x0000000500047311 */ /* 0x000e24000020d900 */
[----:B0-----:R0:W-:Y:S01]  /*4630*/  STG.E.U8 desc[UR36][R2.64], R4 ;  /* 0x0000000402007986 */ /* 0x0011e2000c101124 */
[----:B------:R-:W-:Y:S05]  /*4640*/  BRA `(.L_x_1037) ;  /* 0x0000000c00c07947 */ /* 0x000fea0003800000 */
.L_x_1040:
[----:B------:R-:W-:-:S13]  /*4650*/  ISETP.NE.AND P0, PT, R4, 0x2, PT ;  /* 0x000000020400780c */ /* 0x000fda0003f05270 */
[----:B------:R-:W-:Y:S05]  /*4660*/  @!P0 BRA `(.L_x_1043) ;  /* 0x0000000000388947 */ /* 0x000fea0003800000 */
[----:B------:R-:W-:-:S13]  /*4670*/  ISETP.NE.AND P0, PT, R4, 0x3, PT ;  /* 0x000000030400780c */ /* 0x000fda0003f05270 */
[----:B------:R-:W-:Y:S05]  /*4680*/  @!P0 BRA `(.L_x_1044) ;  /* 0x00000000001c8947 */ /* 0x000fea0003800000 */
[----:B------:R-:W-:-:S13]  /*4690*/  ISETP.NE.AND P0, PT, R4, 0x4, PT ;  /* 0x000000040400780c */ /* 0x000fda0003f05270 */
[----:B------:R-:W-:Y:S05]  /*46a0*/  @P0 BRA `(.L_x_1042) ;  /* 0x0000000800f80947 */ /* 0x000fea0003800000 */
[----:B------:R-:W-:Y:S02]  /*46b0*/  HADD2.F32 R4, -RZ, R0.H0_H0 ;  /* 0x20000000ff047230 */ /* 0x000fe40000004100 */
[----:B------:R-:W-:-:S04]  /*46c0*/  IMAD.MOV.U32 R19, RZ, RZ, R22 ;  /* 0x000000ffff137224 */ /* 0x000fc800078e0016 */
[----:B------:R-:W0:Y:S02]  /*46d0*/  F2I.S64.TRUNC R4, R4 ;  /* 0x0000000400047311 */ /* 0x000e24000020d900 */
[----:B0-----:R0:W-:Y:S01]  /*46e0*/  STG.E.64 desc[UR36][R2.64], R4 ;  /* 0x0000000402007986 */ /* 0x0011e2000c101b24 */
[----:B------:R-:W-:Y:S05]  /*46f0*/  BRA `(.L_x_1037) ;  /* 0x0000000c00947947 */ /* 0x000fea0003800000 */
.L_x_1044:
[----:B------:R-:W-:Y:S02]  /*4700*/  HADD2.F32 R0, -RZ, R0.H0_H0 ;  /* 0x20000000ff007230 */ /* 0x000fe40000004100 */
[----:B------:R-:W-:Y:S02]  /*4710*/  IMAD.MOV.U32 R19, RZ, RZ, R22 ;  /* 0x000000ffff137224 */ /* 0x000fe400078e0016 */
[----:B------:R-:W0:Y:S02]  /*4720*/  F2I.FTZ.TRUNC.NTZ R5, R0 ;  /* 0x0000000000057305 */ /* 0x000e24000021f100 */
[----:B0-----:R0:W-:Y:S01]  /*4730*/  STG.E desc[UR36][R2.64], R5 ;  /* 0x0000000502007986 */ /* 0x0011e2000c101924 */
[----:B------:R-:W-:Y:S05]  /*4740*/  BRA `(.L_x_1037) ;  /* 0x0000000c00807947 */ /* 0x000fea0003800000 */
.L_x_1043:
[----:B------:R-:W-:Y:S02]  /*4750*/  HADD2.F32 R0, -RZ, R0.H0_H0 ;  /* 0x20000000ff007230 */ /* 0x000fe40000004100 */
[----:B------:R-:W-:Y:S02]  /*4760*/  IMAD.MOV.U32 R19, RZ, RZ, R22 ;  /* 0x000000ffff137224 */ /* 0x000fe400078e0016 */
[----:B------:R-:W0:Y:S02]  /*4770*/  F2I.FTZ.TRUNC.NTZ R5, R0 ;  /* 0x0000000000057305 */ /* 0x000e24000021f100 */
[----:B0-----:R0:W-:Y:S01]  /*4780*/  STG.E.U16 desc[UR36][R2.64], R5 ;  /* 0x0000000502007986 */ /* 0x0011e2000c101524 */
[----:B------:R-:W-:Y:S05]  /*4790*/  BRA `(.L_x_1037) ;  /* 0x0000000c006c7947 */ /* 0x000fea0003800000 */
.L_x_1039:
[----:B------:R-:W-:-:S13]  /*47a0*/  ISETP.GT.AND P0, PT, R4, 0x6, PT ;  /* 0x000000060400780c */ /* 0x000fda0003f04270 */
[----:B------:R-:W-:Y:S05]  /*47b0*/  @P0 BRA `(.L_x_1045) ;  /* 0x00000000002c0947 */ /* 0x000fea0003800000 */
[----:B------:R-:W-:-:S13]  /*47c0*/  ISETP.NE.AND P0, PT, R4, 0x5, PT ;  /* 0x000000050400780c */ /* 0x000fda0003f05270 */
[----:B------:R-:W-:Y:S05]  /*47d0*/  @!P0 BRA `(.L_x_1046) ;  /* 0x0000000000188947 */ /* 0x000fea0003800000 */
[----:B------:R-:W-:-:S13]  /*47e0*/  ISETP.NE.AND P0, PT, R4, 0x6, PT ;  /* 0x000000060400780c */ /* 0x000fda0003f05270 */
[----:B------:R-:W-:Y:S05]  /*47f0*/  @P0 BRA `(.L_x_1042) ;  /* 0x0000000800a40947 */ /* 0x000fea0003800000 */
[----:B------:R-:W-:Y:S02]  /*4800*/  HADD2.F32 R5, -RZ, R0.H0_H0 ;  /* 0x20000000ff057230 */ /* 0x000fe40000004100 */
[----:B------:R-:W-:-:S03]  /*4810*/  IMAD.MOV.U32 R19, RZ, RZ, R22 ;  /* 0x000000ffff137224 */ /* 0x000fc600078e0016 */
[----:B------:R0:W-:Y:S01]  /*4820*/  STG.E desc[UR36][R2.64], R5 ;  /* 0x0000000502007986 */ /* 0x0001e2000c101924 */
[----:B------:R-:W-:Y:S05]  /*4830*/  BRA `(.L_x_1037) ;  /* 0x0000000c00447947 */ /* 0x000fea0003800000 */
.L_x_1046:
[----:B------:R0:W-:Y:S01]  /*4840*/  STG.E.U16 desc[UR36][R2.64], R0 ;  /* 0x0000000002007986 */ /* 0x0001e2000c101524 */
[----:B------:R-:W-:Y:S01]  /*4850*/  IMAD.MOV.U32 R19, RZ, RZ, R22 ;  /* 0x000000ffff137224 */ /* 0x000fe200078e0016 */
[----:B------:R-:W-:Y:S06]  /*4860*/  BRA `(.L_x_1037) ;  /* 0x0000000c00387947 */ /* 0x000fec0003800000 */
.L_x_1045:
[----:B------:R-:W-:-:S13]  /*4870*/  ISETP.NE.AND P0, PT, R4, 0x7, PT ;  /* 0x000000070400780c */ /* 0x000fda0003f05270 */
[----:B------:R-:W-:Y:S05]  /*4880*/  @!P0 BRA `(.L_x_1047) ;  /* 0x00000000003c8947 */ /* 0x000fea0003800000 */
[----:B------:R-:W-:-:S13]  /*4890*/  ISETP.NE.AND P0, PT, R4, 0x8, PT ;  /* 0x000000080400780c */ /* 0x000fda0003f05270 */
[----:B------:R-:W-:Y:S05]  /*48a0*/  @!P0 BRA `(.L_x_1048) ;  /* 0x00000000001c8947 */ /* 0x000fea0003800000 */
[----:B------:R-:W-:-:S13]  /*48b0*/  ISETP.NE.AND P0, PT, R4, 0x9, PT ;  /* 0x000000090400780c */ /* 0x000fda0003f05270 */
[----:B------:R-:W-:Y:S05]  /*48c0*/  @P0 BRA `(.L_x_1042) ;  /* 0x0000000800700947 */ /* 0x000fea0003800000 */
[----:B------:R-:W-:Y:S02]  /*48d0*/  HADD2.F32 R4, -RZ, R0.H0_H0 ;  /* 0x20000000ff047230 */ /* 0x000fe40000004100 */
[----:B------:R-:W-:Y:S02]  /*48e0*/  IMAD.MOV.U32 R5, RZ, RZ, RZ ;  /* 0x000000ffff057224 */ /* 0x000fe400078e00ff */
[----:B------:R-:W-:-:S03]  /*48f0*/  IMAD.MOV.U32 R19, RZ, RZ, R22 ;  /* 0x000000ffff137224 */ /* 0x000fc600078e0016 */
[----:B------:R0:W-:Y:S01]  /*4900*/  STG.E.64 desc[UR36][R2.64], R4 ;  /* 0x0000000402007986 */ /* 0x0001e2000c101b24 */
[----:B------:R-:W-:Y:S05]  /*4910*/  BRA `(.L_x_1037) ;  /* 0x0000000c000c7947 */ /* 0x000fea0003800000 */
.L_x_1048:
[----:B------:R-:W-:Y:S02]  /*4920*/  HADD2.F32 R0, -RZ, R0.H0_H0 ;  /* 0x20000000ff007230 */ /* 0x000fe40000004100 */
[----:B------:R-:W-:-:S03]  /*4930*/  IMAD.MOV.U32 R19, RZ, RZ, R22 ;  /* 0x000000ffff137224 */ /* 0x000fc600078e0016 */
[----:B------:R-:W-:-:S04]  /*4940*/  F2FP.F16.F32.PACK_AB R0, RZ, R0 ;  /* 0x00000000ff00723e */ /* 0x000fc800000000ff */
[----:B------:R-:W-:-:S05]  /*4950*/  PRMT R0, R0, 0x5410, RZ ;  /* 0x0000541000007816 */ /* 0x000fca00000000ff */
[----:B------:R0:W-:Y:S01]  /*4960*/  STG.E desc[UR36][R2.64], R0 ;  /* 0x0000000002007986 */ /* 0x0001e2000c101924 */
[----:B------:R-:W-:Y:S05]  /*4970*/  BRA `(.L_x_1037) ;  /* 0x0000000800f47947 */ /* 0x000fea0003800000 */
.L_x_1047:
[----:B------:R-:W-:Y:S02]  /*4980*/  HADD2.F32 R4, -RZ, R0.H0_H0 ;  /* 0x20000000ff047230 */ /* 0x000fe40000004100 */
[----:B------:R-:W-:-:S03]  /*4990*/  IMAD.MOV.U32 R19, RZ, RZ, R22 ;  /* 0x000000ffff137224 */ /* 0x000fc600078e0016 */
[----:B------:R-:W-:-:S06]  /*49a0*/  FMUL.FTZ R4, R4, 1 ;  /* 0x3f80000004047820 */ /* 0x000fcc0000410000 */
[----:B------:R-:W0:Y:S02]  /*49b0*/  F2F.F64.F32 R4, R4 ;  /* 0x0000000400047310 */ /* 0x000e240000201800 */
[----:B0-----:R0:W-:Y:S01]  /*49c0*/  STG.E.64 desc[UR36][R2.64], R4 ;  /* 0x0000000402007986 */ /* 0x0011e2000c101b24 */
[----:B------:R-:W-:Y:S05]  /*49d0*/  BRA `(.L_x_1037) ;  /* 0x0000000800dc7947 */ /* 0x000fea0003800000 */
.L_x_1038:
        /* <DEDUP_REMOVED lines=10> */
[----:B------:R-:W-:-:S04]  /*4a80*/  FSETP.NEU.FTZ.AND P0, PT, R0, RZ, PT ;  /* 0x000000ff0000720b */ /* 0x000fc80003f1d000 */
[----:B------:R-:W-:-:S05]  /*4a90*/  SEL R5, RZ, 0x1, !P0 ;  /* 0x00000001ff057807 */ /* 0x000fca0004000000 */
[----:B------:R0:W-:Y:S01]  /*4aa0*/  STG.E.U8 desc[UR36][R2.64], R5 ;  /* 0x0000000502007986 */ /* 0x0001e2000c101124 */
[----:B------:R-:W-:Y:S05]  /*4ab0*/  BRA `(.L_x_1037) ;  /* 0x0000000800a47947 */ /* 0x000fea0003800000 */
.L_x_1051:
[----:B------:R-:W-:Y:S01]  /*4ac0*/  HADD2.F32 R0, -RZ, R0.H0_H0 ;  /* 0x20000000ff007230 */ /* 0x000fe20000004100 */
[----:B------:R-:W-:Y:S01]  /*4ad0*/  CS2R R6, SRZ ;  /* 0x0000000000067805 */ /* 0x000fe2000001ff00 */
[----:B------:R-:W-:-:S03]  /*4ae0*/  IMAD.MOV.U32 R19, RZ, RZ, R22 ;  /* 0x000000ffff137224 */ /* 0x000fc600078e0016 */
[----:B------:R-:W-:-:S04]  /*4af0*/  FMUL.FTZ R0, R0, 1 ;  /* 0x3f80000000007820 */ /* 0x000fc80000410000 */
[----:B------:R-:W0:Y:S02]  /*4b00*/  F2F.F64.F32 R4, R0 ;  /* 0x0000000000047310 */ /* 0x000e240000201800 */
[----:B0-----:R4:W-:Y:S01]  /*4b10*/  STG.E.128 desc[UR36][R2.64], R4 ;  /* 0x0000000402007986 */ /* 0x0019e2000c101d24 */
[----:B------:R-:W-:Y:S05]  /*4b20*/  BRA `(.L_x_1037) ;  /* 0x0000000800887947 */ /* 0x000fea0003800000 */
.L_x_1050:
[----:B------:R-:W-:-:S13]  /*4b30*/  ISETP.NE.AND P0, PT, R4, 0xf, PT ;  /* 0x0000000f0400780c */ /* 0x000fda0003f05270 */
[----:B------:R-:W-:Y:S05]  /*4b40*/  @!P0 BRA `(.L_x_1052) ;  /* 0x0000000000a88947 */ /* 0x000fea0003800000 */
[----:B------:R-:W-:-:S13]  /*4b50*/  ISETP.NE.AND P0, PT, R4, 0x17, PT ;  /* 0x000000170400780c */ /* 0x000fda0003f05270 */
[----:B------:R-:W-:Y:S05]  /*4b60*/  @!P0 BRA `(.L_x_1053) ;  /* 0x0000000000508947 */ /* 0x000fea0003800000 */
[----:B------:R-:W-:-:S13]  /*4b70*/  ISETP.NE.AND P0, PT, R4, 0x18, PT ;  /* 0x000000180400780c */ /* 0x000fda0003f05270 */
[----:B------:R-:W-:Y:S05]  /*4b80*/  @P0 BRA `(.L_x_1042) ;  /* 0x0000000400c00947 */ /* 0x000fea0003800000 */
        /* <DEDUP_REMOVED lines=13> */
.L_x_1055:
[----:B------:R-:W-:Y:S05]  /*4c60*/  BSYNC.RECONVERGENT B0 ;  /* 0x0000000000007941 */ /* 0x000fea0003800200 */
.L_x_1054:
[----:B------:R-:W-:Y:S01]  /*4c70*/  LOP3.LUT R5, R0, 0x80, R5, 0xf8, !PT ;  /* 0x0000008000057812 */ /* 0x000fe200078ef805 */
[----:B------:R-:W-:-:S04]  /*4c80*/  IMAD.MOV.U32 R19, RZ, RZ, R22 ;  /* 0x000000ffff137224 */ /* 0x000fc800078e0016 */
[----:B------:R3:W-:Y:S01]  /*4c90*/  STG.E.U8 desc[UR36][R2.64], R5 ;  /* 0x0000000502007986 */ /* 0x0007e2000c101124 */
[----:B------:R-:W-:Y:S05]  /*4ca0*/  BRA `(.L_x_1037) ;  /* 0x0000000800287947 */ /* 0x000fea0003800000 */
.L_x_1053:
        /* <DEDUP_REMOVED lines=15> */
.L_x_1057:
[----:B------:R-:W-:Y:S05]  /*4da0*/  BSYNC.RECONVERGENT B0 ;  /* 0x0000000000007941 */ /* 0x000fea0003800200 */
.L_x_1056:
[----:B------:R-:W-:Y:S01]  /*4db0*/  LOP3.LUT R5, R0, 0x80, R5, 0xf8, !PT ;  /* 0x0000008000057812 */ /* 0x000fe200078ef805 */
[----:B------:R-:W-:-:S04]  /*4dc0*/  IMAD.MOV.U32 R19, RZ, RZ, R22 ;  /* 0x000000ffff137224 */ /* 0x000fc800078e0016 */
[----:B------:R2:W-:Y:S01]  /*4dd0*/  STG.E.U8 desc[UR36][R2.64], R5 ;  /* 0x0000000502007986 */ /* 0x0005e2000c101124 */
[----:B------:R-:W-:Y:S05]  /*4de0*/  BRA `(.L_x_1037) ;  /* 0x0000000400d87947 */ /* 0x000fea0003800000 */
.L_x_1052:
[----:B------:R-:W-:Y:S02]  /*4df0*/  HADD2.F32 R0, -RZ, R0.H0_H0 ;  /* 0x20000000ff007230 */ /* 0x000fe40000004100 */
[----:B------:R-:W-:-:S03]  /*4e00*/  IMAD.MOV.U32 R19, RZ, RZ, R22 ;  /* 0x000000ffff137224 */ /* 0x000fc600078e0016 */
[----:B------:R-:W-:-:S05]  /*4e10*/  F2FP.BF16.F32.PACK_AB R0, RZ, R0 ;  /* 0x00000000ff00723e */ /* 0x000fca00000010ff */
[----:B------:R1:W-:Y:S01]  /*4e20*/  STG.E.U16 desc[UR36][R2.64], R0 ;  /* 0x0000000002007986 */ /* 0x0003e2000c101524 */
[----:B------:R-:W-:Y:S05]  /*4e30*/  BRA `(.L_x_1037) ;  /* 0x0000000400c47947 */ /* 0x000fea0003800000 */
.L_x_1049:
        /* <DEDUP_REMOVED lines=10> */
[----:B------:R-:W0:Y:S02]  /*4ee0*/  F2I.FTZ.U32.TRUNC.NTZ R5, R5 ;  /* 0x0000000500057305 */ /* 0x000e24000021f000 */
[----:B0-----:R0:W-:Y:S01]  /*4ef0*/  STG.E.U16 desc[UR36][R2.64], R5 ;  /* 0x0000000502007986 */ /* 0x0011e2000c101524 */
[----:B------:R-:W-:Y:S05]  /*4f00*/  BRA `(.L_x_1037) ;  /* 0x0000000400907947 */ /* 0x000fea0003800000 */
.L_x_1060:
        /* <DEDUP_REMOVED lines=13> */
.L_x_1063:
[----:B------:R-:W-:-:S04]  /*4fe0*/  SHF.R.U32.HI R0, RZ, 0x14, R5 ;  /* 0x00000014ff007819 */ /* 0x000fc80000011605 */
[----:B------:R-:W-:-:S04]  /*4ff0*/  LOP3.LUT R0, R0, 0x1, RZ, 0xc0, !PT ;  /* 0x0000000100007812 */ /* 0x000fc800078ec0ff */
[----:B------:R-:W-:-:S04]  /*5000*/  IADD3 R0, PT, PT, R5, 0x487ffff, R0 ;  /* 0x0487ffff05007810 */ /* 0x000fc80007ffe000 */
[----:B------:R-:W-:-:S04]  /*5010*/  SHF.R.U32.HI R0, RZ, 0x14, R0 ;  /* 0x00000014ff007819 */ /* 0x000fc80000011600 */
[----:B------:R-:W-:-:S07]  /*5020*/  LOP3.LUT R4, R0, 0xff, RZ, 0xc0, !PT ;  /* 0x000000ff00047812 */ /* 0x000fce00078ec0ff */
.L_x_1064:
[----:B------:R-:W-:-:S04]  /*5030*/  SHF.R.U32.HI R5, RZ, 0x18, R5 ;  /* 0x00000018ff057819 */ /* 0x000fc80000011605 */
[----:B------:R-:W-:-:S04]  /*5040*/  LOP3.LUT R4, R4, 0x80, R5, 0xf8, !PT ;  /* 0x0000008004047812 */ /* 0x000fc800078ef805 */
[----:B------:R-:W-:-:S07]  /*5050*/  PRMT R0, R4, 0x7610, R0 ;  /* 0x0000761004007816 */ /* 0x000fce0000000000 */
.L_x_1062:
[----:B------:R-:W-:Y:S05]  /*5060*/  BSYNC.RECONVERGENT B0 ;  /* 0x0000000000007941 */ /* 0x000fea0003800200 */
.L_x_1061:
[----:B------:R0:W-:Y:S01]  /*5070*/  STG.E.U8 desc[UR36][R2.64], R0 ;  /* 0x0000000002007986 */ /* 0x0001e2000c101124 */
[----:B------:R-:W-:Y:S01]  /*5080*/  IMAD.MOV.U32 R19, RZ, RZ, R22 ;  /* 0x000000ffff137224 */ /* 0x000fe200078e0016 */
[----:B------:R-:W-:Y:S06]  /*5090*/  BRA `(.L_x_1037) ;  /* 0x00000004002c7947 */ /* 0x000fec0003800000 */
.L_x_1059:
        /* <DEDUP_REMOVED lines=13> */
.L_x_1067:
[----:B------:R-:W-:-:S04]  /*5170*/  SHF.R.U32.HI R0, RZ, 0x15, R5 ;  /* 0x00000015ff007819 */ /* 0x000fc80000011605 */
[----:B------:R-:W-:-:S04]  /*5180*/  LOP3.LUT R0, R0, 0x1, RZ, 0xc0, !PT ;  /* 0x0000000100007812 */ /* 0x000fc800078ec0ff */
[----:B------:R-:W-:-:S04]  /*5190*/  IADD3 R0, PT, PT, R5, 0x88fffff, R0 ;  /* 0x088fffff05007810 */ /* 0x000fc80007ffe000 */
[----:B------:R-:W-:-:S04]  /*51a0*/  SHF.R.U32.HI R0, RZ, 0x15, R0 ;  /* 0x00000015ff007819 */ /* 0x000fc80000011600 */
[----:B------:R-:W-:-:S07]  /*51b0*/  LOP3.LUT R4, R0, 0xff, RZ, 0xc0, !PT ;  /* 0x000000ff00047812 */ /* 0x000fce00078ec0ff */
.L_x_1068:
[----:B------:R-:W-:-:S04]  /*51c0*/  SHF.R.U32.HI R5, RZ, 0x18, R5 ;  /* 0x00000018ff057819 */ /* 0x000fc80000011605 */
[----:B------:R-:W-:-:S04]  /*51d0*/  LOP3.LUT R4, R4, 0x80, R5, 0xf8, !PT ;  /* 0x0000008004047812 */ /* 0x000fc800078ef805 */
[----:B------:R-:W-:-:S07]  /*51e0*/  PRMT R0, R4, 0x7610, R0 ;  /* 0x0000761004007816 */ /* 0x000fce0000000000 */
.L_x_1066:
[----:B------:R-:W-:Y:S05]  /*51f0*/  BSYNC.RECONVERGENT B0 ;  /* 0x0000000000007941 */ /* 0x000fea0003800200 */
.L_x_1065:
[----:B------:R0:W-:Y:S01]  /*5200*/  STG.E.U8 desc[UR36][R2.64], R0 ;  /* 0x0000000002007986 */ /* 0x0001e2000c101124 */
[----:B------:R-:W-:Y:S01]  /*5210*/  IMAD.MOV.U32 R19, RZ, RZ, R22 ;  /* 0x000000ffff137224 */ /* 0x000fe200078e0016 */
[----:B------:R-:W-:Y:S06]  /*5220*/  BRA `(.L_x_1037) ;  /* 0x0000000000c87947 */ /* 0x000fec0003800000 */
.L_x_1058:
[----:B------:R-:W-:-:S13]  /*5230*/  ISETP.NE.AND P0, PT, R4, 0x1c, PT ;  /* 0x0000001c0400780c */ /* 0x000fda0003f05270 */
[----:B------:R-:W-:Y:S05]  /*5240*/  @!P0 BRA `(.L_x_1069) ;  /* 0x0000000000b08947 */ /* 0x000fea0003800000 */
[----:B------:R-:W-:-:S13]  /*5250*/  ISETP.NE.AND P0, PT, R4, 0x1d, PT ;  /* 0x0000001d0400780c */ /* 0x000fda0003f05270 */
[----:B------:R-:W-:Y:S05]  /*5260*/  @!P0 BRA `(.L_x_1070) ;  /* 0x0000000000948947 */ /* 0x000fea0003800000 */
[----:B------:R-:W-:-:S13]  /*5270*/  ISETP.NE.AND P0, PT, R4, 0x2c, PT ;  /* 0x0000002c0400780c */ /* 0x000fda0003f05270 */
[----:B------:R-:W-:Y:S05]  /*5280*/  @!P0 BRA `(.L_x_1071) ;  /* 0x0000000000488947 */ /* 0x000fea0003800000 */
.L_x_1042:
        /* <DEDUP_REMOVED lines=16> */
.L_x_1072:
[----:B------:R-:W-:Y:S01]  /*5390*/  IMAD.MOV.U32 R19, RZ, RZ, R22 ;  /* 0x000000ffff137224 */ /* 0x000fe200078e0016 */
[----:B------:R-:W-:Y:S06]  /*53a0*/  BRA `(.L_x_1037) ;  /* 0x0000000000687947 */ /* 0x000fec0003800000 */
.L_x_1071:
[----:B------:R-:W-:Y:S02]  /*53b0*/  HADD2.F32 R5, -RZ, R0.H0_H0 ;  /* 0x20000000ff057230 */ /* 0x000fe40000004100 */
        /* <DEDUP_REMOVED lines=16> */
.L_x_1070:
[----:B------:R-:W-:Y:S02]  /*54c0*/  HADD2.F32 R4, -RZ, R0.H0_H0 ;  /* 0x20000000ff047230 */ /* 0x000fe40000004100 */
[----:B------:R-:W-:-:S04]  /*54d0*/  IMAD.MOV.U32 R19, RZ, RZ, R22 ;  /* 0x000000ffff137224 */ /* 0x000fc800078e0016 */
[----:B------:R-:W0:Y:S02]  /*54e0*/  F2I.U64.TRUNC R4, R4 ;  /* 0x0000000400047311 */ /* 0x000e24000020d800 */
[----:B0-----:R0:W-:Y:S01]  /*54f0*/  STG.E.64 desc[UR36][R2.64], R4 ;  /* 0x0000000402007986 */ /* 0x0011e2000c101b24 */
[----:B------:R-:W-:Y:S05]  /*5500*/  BRA `(.L_x_1037) ;  /* 0x0000000000107947 */ /* 0x000fea0003800000 */
.L_x_1069:
[----:B------:R-:W-:Y:S02]  /*5510*/  HADD2.F32 R0, -RZ, R0.H0_H0 ;  /* 0x20000000ff007230 */ /* 0x000fe40000004100 */
[----:B------:R-:W-:Y:S02]  /*5520*/  IMAD.MOV.U32 R19, RZ, RZ, R22 ;  /* 0x000000ffff137224 */ /* 0x000fe400078e0016 */
[----:B------:R-:W0:Y:S02]  /*5530*/  F2I.FTZ.U32.TRUNC.NTZ R5, R0 ;  /* 0x0000000000057305 */ /* 0x000e24000021f000 */
[----:B0-----:R0:W-:Y:S03]  /*5540*/  STG.E desc[UR36][R2.64], R5 ;  /* 0x0000000502007986 */ /* 0x0011e6000c101924 */
.L_x_1037:
[----:B------:R-:W-:Y:S05]  /*5550*/  BSYNC.RECONVERGENT B6 ;  /* 0x0000000000067941 */ /* 0x000fea0003800200 */
.L_x_1036:
[----:B------:R-:W-:Y:S01]  /*5560*/  ISETP.GE.AND P0, PT, R19, R17, PT ;  /* 0x000000111300720c */ /* 0x000fe20003f06270 */
[----:B------:R-:W-:-:S12]  /*5570*/  BSSY.RECONVERGENT B6, `(.L_x_1073) ;  /* 0x00001f0000067945 */ /* 0x000fd80003800200 */
[----:B------:R-:W-:Y:S05]  /*5580*/  @P0 BRA `(.L_x_1074) ;  /* 0x0000001c00b80947 */ /* 0x000fea0003800000 */
[----:B------:R-:W5:Y:S01]  /*5590*/  LDCU UR4, c[0x0][0x3a8] ;  /* 0x00007500ff0477ac */ /* 0x000f620008000800 */
[----:B01234-:R-:W0:Y:S01]  /*55a0*/  LDC.64 R2, c[0x0][0x388] ;  /* 0x0000e200ff027b82 */ /* 0x01fe220000000a00 */
        /* <DEDUP_REMOVED lines=16> */
[----:B------:R-:W-:-:S06]  /*56b0*/  HADD2.F32 R25, -RZ, R25.H0_H0 ;  /* 0x20000019ff197230 */ /* 0x000fcc0000004100 */
[----:B------:R-:W0:Y:S02]  /*56c0*/  F2I.FTZ.TRUNC.NTZ R25, R25 ;  /* 0x0000001900197305 */ /* 0x000e24000021f100 */
[----:B0-----:R0:W-:Y:S01]  /*56d0*/  STG.E.U8 desc[UR36][R2.64], R25 ;  /* 0x0000001902007986 */ /* 0x0011e2000c101124 */
[----:B------:R-:W-:Y:S05]  /*56e0*/  BRA `(.L_x_1080) ;  /* 0x0000000c007c7947 */ /* 0x000fea0003800000 */
.L_x_1078:
[----:B------:R-:W-:-:S06]  /*56f0*/  HADD2.F32 R5, -RZ, R25.H0_H0 ;  /* 0x20000019ff057230 */ /* 0x000fcc0000004100 */
[----:B------:R-:W0:Y:S02]  /*5700*/  F2I.S64.TRUNC R4, R5 ;  /* 0x0000000500047311 */ /* 0x000e24000020d900 */
[----:B0-----:R0:W-:Y:S01]  /*5710*/  STG.E.U8 desc[UR36][R2.64], R4 ;  /* 0x0000000402007986 */ /* 0x0011e2000c101124 */
[----:B------:R-:W-:Y:S05]  /*5720*/  BRA `(.L_x_1080) ;  /* 0x0000000c006c7947 */ /* 0x000fea0003800000 */
.L_x_1077:
[----:B------:R-:W-:-:S13]  /*5730*/  ISETP.NE.AND P0, PT, R0, 0x2, PT ;  /* 0x000000020000780c */ /* 0x000fda0003f05270 */
[----:B------:R-:W-:Y:S05]  /*5740*/  @!P0 BRA `(.L_x_1081) ;  /* 0x0000000000308947 */ /* 0x000fea0003800000 */
[----:B------:R-:W-:-:S13]  /*5750*/  ISETP.NE.AND P0, PT, R0, 0x3, PT ;  /* 0x000000030000780c */ /* 0x000fda0003f05270 */
[----:B------:R-:W-:Y:S05]  /*5760*/  @!P0 BRA `(.L_x_1082) ;  /* 0x0000000000188947 */ /* 0x000fea0003800000 */
[----:B------:R-:W-:-:S13]  /*5770*/  ISETP.NE.AND P0, PT, R0, 0x4, PT ;  /* 0x000000040000780c */ /* 0x000fda0003f05270 */
[----:B------:R-:W-:Y:S05]  /*5780*/  @P0 BRA `(.L_x_1079) ;  /* 0x0000000800700947 */ /* 0x000fea0003800000 */
[----:B------:R-:W-:-:S06]  /*5790*/  HADD2.F32 R4, -RZ, R25.H0_H0 ;  /* 0x20000019ff047230 */ /* 0x000fcc0000004100 */
[----:B------:R-:W0:Y:S02]  /*57a0*/  F2I.S64.TRUNC R4, R4 ;  /* 0x0000000400047311 */ /* 0x000e24000020d900 */
[----:B0-----:R0:W-:Y:S01]  /*57b0*/  STG.E.64 desc[UR36][R2.64], R4 ;  /* 0x0000000402007986 */ /* 0x0011e2000c101b24 */
[----:B------:R-:W-:Y:S05]  /*57c0*/  BRA `(.L_x_1080) ;  /* 0x0000000c00447947 */ /* 0x000fea0003800000 */
.L_x_1082:
[----:B------:R-:W-:-:S06]  /*57d0*/  HADD2.F32 R25, -RZ, R25.H0_H0 ;  /* 0x20000019ff197230 */ /* 0x000fcc0000004100 */
[----:B------:R-:W0:Y:S02]  /*57e0*/  F2I.FTZ.TRUNC.NTZ R25, R25 ;  /* 0x0000001900197305 */ /* 0x000e24000021f100 */
[----:B0-----:R0:W-:Y:S01]  /*57f0*/  STG.E desc[UR36][R2.64], R25 ;  /* 0x0000001902007986 */ /* 0x0011e2000c101924 */
[----:B------:R-:W-:Y:S05]  /*5800*/  BRA `(.L_x_1080) ;  /* 0x0000000c00347947 */ /* 0x000fea0003800000 */
.L_x_1081:
[----:B------:R-:W-:-:S06]  /*5810*/  HADD2.F32 R25, -RZ, R25.H0_H0 ;  /* 0x20000019ff197230 */ /* 0x000fcc0000004100 */
[----:B------:R-:W0:Y:S02]  /*5820*/  F2I.FTZ.TRUNC.NTZ R25, R25 ;  /* 0x0000001900197305 */ /* 0x000e24000021f100 */
[----:B0-----:R0:W-:Y:S01]  /*5830*/  STG.E.U16 desc[UR36][R2.64], R25 ;  /* 0x0000001902007986 */ /* 0x0011e2000c101524 */
[----:B------:R-:W-:Y:S05]  /*5840*/  BRA `(.L_x_1080) ;  /* 0x0000000c00247947 */ /* 0x000fea0003800000 */
.L_x_1076:
[----:B------:R-:W-:-:S13]  /*5850*/  ISETP.GT.AND P0, PT, R0, 0x6, PT ;  /* 0x000000060000780c */ /* 0x000fda0003f04270 */
[----:B------:R-:W-:Y:S05]  /*5860*/  @P0 BRA `(.L_x_1083) ;  /* 0x0000000000240947 */ /* 0x000fea0003800000 */
[----:B------:R-:W-:-:S13]  /*5870*/  ISETP.NE.AND P0, PT, R0, 0x5, PT ;  /* 0x000000050000780c */ /* 0x000fda0003f05270 */
[----:B------:R-:W-:Y:S05]  /*5880*/  @!P0 BRA `(.L_x_1084) ;  /* 0x0000000000148947 */ /* 0x000fea0003800000 */
[----:B------:R-:W-:-:S13]  /*5890*/  ISETP.NE.AND P0, PT, R0, 0x6, PT ;  /* 0x000000060000780c */ /* 0x000fda0003f05270 */
[----:B------:R-:W-:Y:S05]  /*58a0*/  @P0 BRA `(.L_x_1079) ;  /* 0x0000000800280947 */ /* 0x000fea0003800000 */
[----:B------:R-:W-:-:S05]  /*58b0*/  HADD2.F32 R25, -RZ, R25.H0_H0 ;  /* 0x20000019ff197230 */ /* 0x000fca0000004100 */
[----:B------:R0:W-:Y:S01]  /*58c0*/  STG.E desc[UR36][R2.64], R25 ;  /* 0x0000001902007986 */ /* 0x0001e2000c101924 */
[----:B------:R-:W-:Y:S05]  /*58d0*/  BRA `(.L_x_1080) ;  /* 0x0000000c00007947 */ /* 0x000fea0003800000 */
.L_x_1084:
[----:B------:R0:W-:Y:S01]  /*58e0*/  STG.E.U16 desc[UR36][R2.64], R25 ;  /* 0x0000001902007986 */ /* 0x0001e2000c101524 */
[----:B------:R-:W-:Y:S05]  /*58f0*/  BRA `(.L_x_1080) ;  /* 0x0000000800f87947 */ /* 0x000fea0003800000 */
.L_x_1083:
[----:B------:R-:W-:-:S13]  /*5900*/  ISETP.NE.AND P0, PT, R0, 0x7, PT ;  /* 0x000000070000780c */ /* 0x000fda0003f05270 */
[----:B------:R-:W-:Y:S05]  /*5910*/  @!P0 BRA `(.L_x_1085) ;  /* 0x0000000000348947 */ /* 0x000fea0003800000 */
[----:B------:R-:W-:-:S13]  /*5920*/  ISETP.NE.AND P0, PT, R0, 0x8, PT ;  /* 0x000000080000780c */ /* 0x000fda0003f05270 */
[----:B------:R-:W-:Y:S05]  /*5930*/  @!P0 BRA `(.L_x_1086) ;  /* 0x0000000000188947 */ /* 0x000fea0003800000 */
[----:B------:R-:W-:-:S13]  /*5940*/  ISETP.NE.AND P0, PT, R0, 0x9, PT ;  /* 0x000000090000780c */ /* 0x000fda0003f05270 */
[----:B------:R-:W-:Y:S05]  /*5950*/  @P0 BRA `(.L_x_1079) ;  /* 0x0000000400fc0947 */ /* 0x000fea0003800000 */
[----:B------:R-:W-:Y:S02]  /*5960*/  HADD2.F32 R4, -RZ, R25.H0_H0 ;  /* 0x20000019ff047230 */ /* 0x000fe40000004100 */
[----:B------:R-:W-:-:S05]  /*5970*/  IMAD.MOV.U32 R5, RZ, RZ, RZ ;  /* 0x000000ffff057224 */ /* 0x000fca00078e00ff */
[----:B------:R0:W-:Y:S01]  /*5980*/  STG.E.64 desc[UR36][R2.64], R4 ;  /* 0x0000000402007986 */ /* 0x0001e2000c101b24 */
[----:B------:R-:W-:Y:S05]  /*5990*/  BRA `(.L_x_1080) ;  /* 0x0000000800d07947 */ /* 0x000fea0003800000 */
.L_x_1086:
[----:B------:R-:W-:-:S05]  /*59a0*/  HADD2.F32 R0, -RZ, R25.H0_H0 ;  /* 0x20000019ff007230 */ /* 0x000fca0000004100 */
[----:B------:R-:W-:-:S04]  /*59b0*/  F2FP.F16.F32.PACK_AB R0, RZ, R0 ;  /* 0x00000000ff00723e */ /* 0x000fc800000000ff */
[----:B------:R-:W-:-:S05]  /*59c0*/  PRMT R0, R0, 0x5410, RZ ;  /* 0x0000541000007816 */ /* 0x000fca00000000ff */
[----:B------:R0:W-:Y:S01]  /*59d0*/  STG.E desc[UR36][R2.64], R0 ;  /* 0x0000000002007986 */ /* 0x0001e2000c101924 */
[----:B------:R-:W-:Y:S05]  /*59e0*/  BRA `(.L_x_1080) ;  /* 0x0000000800bc7947 */ /* 0x000fea0003800000 */
.L_x_1085:
[----:B------:R-:W-:-:S05]  /*59f0*/  HADD2.F32 R4, -RZ, R25.H0_H0 ;  /* 0x20000019ff047230 */ /* 0x000fca0000004100 */
[----:B------:R-:W-:-:S06]  /*5a00*/  FMUL.FTZ R4, R4, 1 ;  /* 0x3f80000004047820 */ /* 0x000fcc0000410000 */
[----:B------:R-:W0:Y:S02]  /*5a10*/  F2F.F64.F32 R4, R4 ;  /* 0x0000000400047310 */ /* 0x000e240000201800 */
[----:B0-----:R0:W-:Y:S01]  /*5a20*/  STG.E.64 desc[UR36][R2.64], R4 ;  /* 0x0000000402007986 */ /* 0x0011e2000c101b24 */
[----:B------:R-:W-:Y:S05]  /*5a30*/  BRA `(.L_x_1080) ;  /* 0x0000000800a87947 */ /* 0x000fea0003800000 */
.L_x_1075:
        /* <DEDUP_REMOVED lines=10> */
[----:B------:R-:W-:-:S06]  /*5ae0*/  HADD2.F32 R5, -RZ, R25.H0_H0 ;  /* 0x20000019ff057230 */ /* 0x000fcc0000004100 */
[----:B------:R-:W0:Y:S02]  /*5af0*/  F2I.FTZ.U32.TRUNC.NTZ R5, R5 ;  /* 0x0000000500057305 */ /* 0x000e24000021f000 */
[----:B0-----:R0:W-:Y:S01]  /*5b00*/  STG.E.U16 desc[UR36][R2.64], R5 ;  /* 0x0000000502007986 */ /* 0x0011e2000c101524 */
[----:B------:R-:W-:Y:S05]  /*5b10*/  BRA `(.L_x_1080) ;  /* 0x0000000800707947 */ /* 0x000fea0003800000 */
.L_x_1090:
        /* <DEDUP_REMOVED lines=18> */
.L_x_1093:
[----:B------:R-:W-:-:S04]  /*5c40*/  SHF.R.U32.HI R5, RZ, 0x18, R5 ;  /* 0x00000018ff057819 */ /* 0x000fc80000011605 */
[----:B------:R-:W-:-:S07]  /*5c50*/  LOP3.LUT R0, R0, 0x80, R5, 0xf8, !PT ;  /* 0x0000008000007812 */ /* 0x000fce00078ef805 */
.L_x_1092:
[----:B------:R-:W-:Y:S05]  /*5c60*/  BSYNC.RECONVERGENT B0 ;  /* 0x0000000000007941 */ /* 0x000fea0003800200 */
.L_x_1091:
[----:B------:R0:W-:Y:S01]  /*5c70*/  STG.E.U8 desc[UR36][R2.64], R0 ;  /* 0x0000000002007986 */ /* 0x0001e2000c101124 */
[----:B------:R-:W-:Y:S05]  /*5c80*/  BRA `(.L_x_1080) ;  /* 0x0000000800147947 */ /* 0x000fea0003800000 */
.L_x_1089:
        /* <DEDUP_REMOVED lines=18> */
.L_x_1096:
[----:B------:R-:W-:-:S04]  /*5db0*/  SHF.R.U32.HI R5, RZ, 0x18, R5 ;  /* 0x00000018ff057819 */ /* 0x000fc80000011605 */
[----:B------:R-:W-:-:S07]  /*5dc0*/  LOP3.LUT R0, R0, 0x80, R5, 0xf8, !PT ;  /* 0x0000008000007812 */ /* 0x000fce00078ef805 */
.L_x_1095:
[----:B------:R-:W-:Y:S05]  /*5dd0*/  BSYNC.RECONVERGENT B0 ;  /* 0x0000000000007941 */ /* 0x000fea0003800200 */
.L_x_1094:
[----:B------:R0:W-:Y:S01]  /*5de0*/  STG.E.U8 desc[UR36][R2.64], R0 ;  /* 0x0000000002007986 */ /* 0x0001e2000c101124 */
[----:B------:R-:W-:Y:S05]  /*5df0*/  BRA `(.L_x_1080) ;  /* 0x0000000400b87947 */ /* 0x000fea0003800000 */
.L_x_1088:
[----:B------:R-:W-:-:S13]  /*5e00*/  ISETP.NE.AND P0, PT, R0, 0x1c, PT ;  /* 0x0000001c0000780c */ /* 0x000fda0003f05270 */
[----:B------:R-:W-:Y:S05]  /*5e10*/  @!P0 BRA `(.L_x_1097) ;  /* 0x0000000000608947 */ /* 0x000fea0003800000 */
[----:B------:R-:W-:-:S13]  /*5e20*/  ISETP.NE.AND P0, PT, R0, 0x1d, PT ;  /* 0x0000001d0000780c */ /* 0x000fda0003f05270 */
[----:B------:R-:W-:Y:S05]  /*5e30*/  @!P0 BRA `(.L_x_1098) ;  /* 0x0000000000488947 */ /* 0x000fea0003800000 */
[----:B------:R-:W-:-:S13]  /*5e40*/  ISETP.NE.AND P0, PT, R0, 0x2c, PT ;  /* 0x0000002c0000780c */ /* 0x000fda0003f05270 */
[----:B------:R-:W-:Y:S05]  /*5e50*/  @P0 BRA `(.L_x_1079) ;  /* 0x0000000000bc0947 */ /* 0x000fea0003800000 */
[----:B------:R-:W-:Y:S02]  /*5e60*/  HADD2.F32 R25, -RZ, R25.H0_H0 ;  /* 0x20000019ff197230 */ /* 0x000fe40000004100 */
        /* <DEDUP_REMOVED lines=15> */
.L_x_1098:
[----:B------:R-:W-:-:S06]  /*5f60*/  HADD2.F32 R4, -RZ, R25.H0_H0 ;  /* 0x20000019ff047230 */ /* 0x000fcc0000004100 */
[----:B------:R-:W0:Y:S02]  /*5f70*/  F2I.U64.TRUNC R4, R4 ;  /* 0x0000000400047311 */ /* 0x000e24000020d800 */
[----:B0-----:R0:W-:Y:S01]  /*5f80*/  STG.E.64 desc[UR36][R2.64], R4 ;  /* 0x0000000402007986 */ /* 0x0011e2000c101b24 */
[----:B------:R-:W-:Y:S05]  /*5f90*/  BRA `(.L_x_1080) ;  /* 0x0000000400507947 */ /* 0x000fea0003800000 */
.L_x_1097:
[----:B------:R-:W-:-:S06]  /*5fa0*/  HADD2.F32 R25, -RZ, R25.H0_H0 ;  /* 0x20000019ff197230 */ /* 0x000fcc0000004100 */
[----:B------:R-:W0:Y:S02]  /*5fb0*/  F2I.FTZ.U32.TRUNC.NTZ R25, R25 ;  /* 0x0000001900197305 */ /* 0x000e24000021f000 */
[----:B0-----:R0:W-:Y:S01]  /*5fc0*/  STG.E desc[UR36][R2.64], R25 ;  /* 0x0000001902007986 */ /* 0x0011e2000c101924 */
[----:B------:R-:W-:Y:S05]  /*5fd0*/  BRA `(.L_x_1080) ;  /* 0x0000000400407947 */ /* 0x000fea0003800000 */
.L_x_1087:
[----:B------:R-:W-:-:S13]  /*5fe0*/  ISETP.GT.AND P0, PT, R0, 0xe, PT ;  /* 0x0000000e0000780c */ /* 0x000fda0003f04270 */
[----:B------:R-:W-:Y:S05]  /*5ff0*/  @P0 BRA `(.L_x_1099) ;  /* 0x00000000003c0947 */ /* 0x000fea0003800000 */
[----:B------:R-:W-:-:S13]  /*6000*/  ISETP.NE.AND P0, PT, R0, 0xa, PT ;  /* 0x0000000a0000780c */ /* 0x000fda0003f05270 */
[----:B------:R-:W-:Y:S05]  /*6010*/  @!P0 BRA `(.L_x_1100) ;  /* 0x00000000001c8947 */ /* 0x000fea0003800000 */
[----:B------:R-:W-:-:S13]  /*6020*/  ISETP.NE.AND P0, PT, R0, 0xb, PT ;  /* 0x0000000b0000780c */ /* 0x000fda0003f05270 */
[----:B------:R-:W-:Y:S05]  /*6030*/  @P0 BRA `(.L_x_1079) ;  /* 0x0000000000440947 */ /* 0x000fea0003800000 */
[----:B------:R-:W-:-:S05]  /*6040*/  HADD2.F32 R25, -RZ, R25.H0_H0 ;  /* 0x20000019ff197230 */ /* 0x000fca0000004100 */
[----:B------:R-:W-:-:S04]  /*6050*/  FSETP.NEU.FTZ.AND P0, PT, R25, RZ, PT ;  /* 0x000000ff1900720b */ /* 0x000fc80003f1d000 */
[----:B------:R-:W-:-:S05]  /*6060*/  SEL R5, RZ, 0x1, !P0 ;  /* 0x00000001ff057807 */ /* 0x000fca0004000000 */
[----:B------:R1:W-:Y:S01]  /*6070*/  STG.E.U8 desc[UR36][R2.64], R5 ;  /* 0x0000000502007986 */ /* 0x0003e2000c101124 */
[----:B------:R-:W-:Y:S05]  /*6080*/  BRA `(.L_x_1080) ;  /* 0x0000000400147947 */ /* 0x000fea0003800000 */
.L_x_1100:
[----:B------:R-:W-:Y:S01]  /*6090*/  HADD2.F32 R25, -RZ, R25.H0_H0 ;  /* 0x20000019ff197230 */ /* 0x000fe20000004100 */
[----:B------:R-:W-:-:S04]  /*60a0*/  CS2R R6, SRZ ;  /* 0x0000000000067805 */ /* 0x000fc8000001ff00 */
[----:B------:R-:W-:-:S06]  /*60b0*/  FMUL.FTZ R4, R25, 1 ;  /* 0x3f80000019047820 */ /* 0x000fcc0000410000 */
[----:B------:R-:W0:Y:S02]  /*60c0*/  F2F.F64.F32 R4, R4 ;  /* 0x0000000400047310 */ /* 0x000e240000201800 */
[----:B0-----:R0:W-:Y:S01]  /*60d0*/  STG.E.128 desc[UR36][R2.64], R4 ;  /* 0x0000000402007986 */ /* 0x0011e2000c101d24 */
[----:B------:R-:W-:Y:S05]  /*60e0*/  BRA `(.L_x_1080) ;  /* 0x0000000000fc7947 */ /* 0x000fea0003800000 */
.L_x_1099:
[----:B------:R-:W-:-:S13]  /*60f0*/  ISETP.NE.AND P0, PT, R0, 0xf, PT ;  /* 0x0000000f0000780c */ /* 0x000fda0003f05270 */
[----:B------:R-:W-:Y:S05]  /*6100*/  @!P0 BRA `(.L_x_1101) ;  /* 0x0000000000e88947 */ /* 0x000fea0003800000 */
[----:B------:R-:W-:-:S13]  /*6110*/  ISETP.NE.AND P0, PT, R0, 0x17, PT ;  /* 0x000000170000780c */ /* 0x000fda0003f05270 */
[----:B------:R-:W-:Y:S05]  /*6120*/  @!P0 BRA `(.L_x_1102) ;  /* 0x0000000000908947 */ /* 0x000fea0003800000 */
[----:B------:R-:W-:-:S13]  /*6130*/  ISETP.NE.AND P0, PT, R0, 0x18, PT ;  /* 0x000000180000780c */ /* 0x000fda0003f05270 */
[----:B------:R-:W-:Y:S05]  /*6140*/  @!P0 BRA `(.L_x_1103) ;  /* 0x0000000000448947 */ /* 0x000fea0003800000 */
.L_x_1079:
        /* <DEDUP_REMOVED lines=16> */
.L_x_1104:
[----:B------:R-:W-:Y:S05]  /*6250*/  BRA `(.L_x_1080) ;  /* 0x0000000000a07947 */ /* 0x000fea0003800000 */
.L_x_1103:
        /* <DEDUP_REMOVED lines=13> */
.L_x_1106:
[----:B------:R-:W-:Y:S05]  /*6330*/  BSYNC.RECONVERGENT B0 ;  /* 0x0000000000007941 */ /* 0x000fea0003800200 */
.L_x_1105:
[----:B------:R-:W-:-:S05]  /*6340*/  LOP3.LUT R5, R0, 0x80, R5, 0xf8, !PT ;  /* 0x0000008000057812 */ /* 0x000fca00078ef805 */
[----:B------:R3:W-:Y:S01]  /*6350*/  STG.E.U8 desc[UR36][R2.64], R5 ;  /* 0x0000000502007986 */ /* 0x0007e2000c101124 */
[----:B------:R-:W-:Y:S05]  /*6360*/  BRA `(.L_x_1080) ;  /* 0x00000000005c7947 */ /* 0x000fea0003800000 */
.L_x_1102:
        /* <DEDUP_REMOVED lines=12> */
.L_x_1108:
[----:B------:R-:W-:Y:S01]  /*6430*/  IMAD.MOV.U32 R0, RZ, RZ, 0x7f ;  /* 0x0000007fff007424 */ /* 0x000fe200078e00ff */
[----:B------:R-:W-:-:S04]  /*6440*/  ISETP.GT.U32.AND P0, PT, R4, 0x7f800000, PT ;  /* 0x7f8000000400780c */ /* 0x000fc80003f04070 */
[----:B------:R-:W-:-:S09]  /*6450*/  SEL R0, R0, 0x7c, P0 ;  /* 0x0000007c00007807 */ /* 0x000fd20000000000 */
.L_x_1109:
[----:B------:R-:W-:Y:S05]  /*6460*/  BSYNC.RECONVERGENT B0 ;  /* 0x0000000000007941 */ /* 0x000fea0003800200 */
.L_x_1107:
[----:B------:R-:W-:-:S04]  /*6470*/  SHF.R.U32.HI R5, RZ, 0x18, R5 ;  /* 0x00000018ff057819 */ /* 0x000fc80000011605 */
[----:B------:R-:W-:-:S05]  /*6480*/  LOP3.LUT R5, R0, 0x80, R5, 0xf8, !PT ;  /* 0x0000008000057812 */ /* 0x000fca00078ef805 */
[----:B------:R2:W-:Y:S01]  /*6490*/  STG.E.U8 desc[UR36][R2.64], R5 ;  /* 0x0000000502007986 */ /* 0x0005e2000c101124 */
[----:B------:R-:W-:Y:S05]  /*64a0*/  BRA `(.L_x_1080) ;  /* 0x00000000000c7947 */ /* 0x000fea0003800000 */
.L_x_1101:
[----:B------:R-:W-:-:S05]  /*64b0*/  HADD2.F32 R0, -RZ, R25.H0_H0 ;  /* 0x20000019ff007230 */ /* 0x000fca0000004100 */
[----:B------:R-:W-:-:S05]  /*64c0*/  F2FP.BF16.F32.PACK_AB R0, RZ, R0 ;  /* 0x00000000ff00723e */ /* 0x000fca00000010ff */
[----:B------:R4:W-:Y:S02]  /*64d0*/  STG.E.U16 desc[UR36][R2.64], R0 ;  /* 0x0000000002007986 */ /* 0x0009e4000c101524 */
.L_x_1080:
[----:B------:R-:W-:-:S05]  /*64e0*/  VIADD R19, R19, 0x80 ;  /* 0x0000008013137836 */ /* 0x000fca0000000000 */
[----:B------:R-:W-:-:S13]  /*64f0*/  ISETP.GE.AND P0, PT, R19, R17, PT ;  /* 0x000000111300720c */ /* 0x000fda0003f06270 */
        /* <DEDUP_REMOVED lines=19> */
[----:B------:R-:W-:-:S04]  /*6630*/  HADD2.F32 R24, -RZ, R24.H0_H0 ;  /* 0x20000018ff187230 */ /* 0x000fc80000004100 */
[----:B------:R-:W0:Y:S02]  /*6640*/  F2I.FTZ.TRUNC.NTZ R5, R24 ;  /* 0x0000001800057305 */ /* 0x000e24000021f100 */
[----:B0-----:R3:W-:Y:S01]  /*6650*/  STG.E.U8 desc[UR36][R2.64], R5 ;  /* 0x0000000502007986 */ /* 0x0017e2000c101124 */
[----:B------:R-:W-:Y:S05]  /*6660*/  BRA `(.L_x_1115) ;  /* 0x0000000c007c7947 */ /* 0x000fea0003800000 */
.L_x_1113:
[----:B------:R-:W-:-:S06]  /*6670*/  HADD2.F32 R5, -RZ, R24.H0_H0 ;  /* 0x20000018ff057230 */ /* 0x000fcc0000004100 */
[----:B------:R-:W0:Y:S02]  /*6680*/  F2I.S64.TRUNC R4, R5 ;  /* 0x0000000500047311 */ /* 0x000e24000020d900 */
[----:B0-----:R4:W-:Y:S01]  /*6690*/  STG.E.U8 desc[UR36][R2.64], R4 ;  /* 0x0000000402007986 */ /* 0x0019e2000c101124 */
[----:B------:R-:W-:Y:S05]  /*66a0*/  BRA `(.L_x_1115) ;  /* 0x0000000c006c7947 */ /* 0x000fea0003800000 */
.L_x_1112:
        /* <DEDUP_REMOVED lines=10> */
.L_x_1117:
[----:B------:R-:W-:-:S04]  /*6750*/  HADD2.F32 R24, -RZ, R24.H0_H0 ;  /* 0x20000018ff187230 */ /* 0x000fc80000004100 */
[----:B------:R-:W0:Y:S02]  /*6760*/  F2I.FTZ.TRUNC.NTZ R5, R24 ;  /* 0x0000001800057305 */ /* 0x000e24000021f100 */
[----:B0-----:R2:W-:Y:S01]  /*6770*/  STG.E desc[UR36][R2.64], R5 ;  /* 0x0000000502007986 */ /* 0x0015e2000c101924 */
[----:B------:R-:W-:Y:S05]  /*6780*/  BRA `(.L_x_1115) ;  /* 0x0000000c00347947 */ /* 0x000fea0003800000 */
.L_x_1116:
[----:B------:R-:W-:-:S04]  /*6790*/  HADD2.F32 R24, -RZ, R24.H0_H0 ;  /* 0x20000018ff187230 */ /* 0x000fc80000004100 */
[----:B------:R-:W0:Y:S02]  /*67a0*/  F2I.FTZ.TRUNC.NTZ R5, R24 ;  /* 0x0000001800057305 */ /* 0x000e24000021f100 */
[----:B0-----:R0:W-:Y:S01]  /*67b0*/  STG.E.U16 desc[UR36][R2.64], R5 ;  /* 0x0000000502007986 */ /* 0x0011e2000c101524 */
[----:B------:R-:W-:Y:S05]  /*67c0*/  BRA `(.L_x_1115) ;  /* 0x0000000c00247947 */ /* 0x000fea0003800000 */
.L_x_1111:
        /* <DEDUP_REMOVED lines=9> */
.L_x_1119:
[----:B------:R0:W-:Y:S01]  /*6860*/  STG.E.U16 desc[UR36][R2.64], R24 ;  /* 0x0000001802007986 */ /* 0x0001e2000c101524 */
[----:B------:R-:W-:Y:S05]  /*6870*/  BRA `(.L_x_1115) ;  /* 0x0000000800f87947 */ /* 0x000fea0003800000 */
.L_x_1118:
        /* <DEDUP_REMOVED lines=10> */
.L_x_1121:
[----:B------:R-:W-:-:S05]  /*6920*/  HADD2.F32 R0, -RZ, R24.H0_H0 ;  /* 0x20000018ff007230 */ /* 0x000fca0000004100 */
[----:B------:R-:W-:-:S04]  /*6930*/  F2FP.F16.F32.PACK_AB R0, RZ, R0 ;  /* 0x00000000ff00723e */ /* 0x000fc800000000ff */
[----:B------:R-:W-:-:S05]  /*6940*/  PRMT R0, R0, 0x5410, RZ ;  /* 0x0000541000007816 */ /* 0x000fca00000000ff */
[----:B------:R0:W-:Y:S01]  /*6950*/  STG.E desc[UR36][R2.64], R0 ;  /* 0x0000000002007986 */ /* 0x0001e2000c101924 */
[----:B------:R-:W-:Y:S05]  /*6960*/  BRA `(.L_x_1115) ;  /* 0x0000000800bc7947 */ /* 0x000fea0003800000 */
.L_x_1120:
[----:B------:R-:W-:-:S05]  /*6970*/  HADD2.F32 R4, -RZ, R24.H0_H0 ;  /* 0x20000018ff047230 */ /* 0x000fca0000004100 */
[----:B------:R-:W-:-:S06]  /*6980*/  FMUL.FTZ R4, R4, 1 ;  /* 0x3f80000004047820 */ /* 0x000fcc0000410000 */
[----:B------:R-:W0:Y:S02]  /*6990*/  F2F.F64.F32 R4, R4 ;  /* 0x0000000400047310 */ /* 0x000e240000201800 */
[----:B0-----:R0:W-:Y:S01]  /*69a0*/  STG.E.64 desc[UR36][R2.64], R4 ;  /* 0x0000000402007986 */ /* 0x0011e2000c101b24 */
[----:B------:R-:W-:Y:S05]  /*69b0*/  BRA `(.L_x_1115) ;  /* 0x0000000800a87947 */ /* 0x000fea0003800000 */
.L_x_1110:
        /* <DEDUP_REMOVED lines=14> */
.L_x_1125:
        /* <DEDUP_REMOVED lines=18> */
.L_x_1128:
[----:B------:R-:W-:-:S04]  /*6bc0*/  SHF.R.U32.HI R5, RZ, 0x18, R5 ;  /* 0x00000018ff057819 */ /* 0x000fc80000011605 */
[----:B------:R-:W-:-:S07]  /*6bd0*/  LOP3.LUT R0, R0, 0x80, R5, 0xf8, !PT ;  /* 0x0000008000007812 */ /* 0x000fce00078ef805 */
.L_x_1127:
[----:B------:R-:W-:Y:S05]  /*6be0*/  BSYNC.RECONVERGENT B0 ;  /* 0x0000000000007941 */ /* 0x000fea0003800200 */
.L_x_1126:
[----:B------:R0:W-:Y:S01]  /*6bf0*/  STG.E.U8 desc[UR36][R2.64], R0 ;  /* 0x0000000002007986 */ /* 0x0001e2000c101124 */
[----:B------:R-:W-:Y:S05]  /*6c00*/  BRA `(.L_x_1115) ;  /* 0x0000000800147947 */ /* 0x000fea0003800000 */
.L_x_1124:
        /* <DEDUP_REMOVED lines=18> */
.L_x_1131:
[----:B------:R-:W-:-:S04]  /*6d30*/  SHF.R.U32.HI R5, RZ, 0x18, R5 ;  /* 0x00000018ff057819 */ /* 0x000fc80000011605 */
[----:B------:R-:W-:-:S07]  /*6d40*/  LOP3.LUT R0, R0, 0x80, R5, 0xf8, !PT ;  /* 0x0000008000007812 */ /* 0x000fce00078ef805 */
.L_x_1130:
[----:B------:R-:W-:Y:S05]  /*6d50*/  BSYNC.RECONVERGENT B0 ;  /* 0x0000000000007941 */ /* 0x000fea0003800200 */
.L_x_1129:
[----:B------:R0:W-:Y:S01]  /*6d60*/  STG.E.U8 desc[UR36][R2.64], R0 ;  /* 0x0000000002007986 */ /* 0x0001e2000c101124 */
[----:B------:R-:W-:Y:S05]  /*6d70*/  BRA `(.L_x_1115) ;  /* 0x0000000400b87947 */ /* 0x000fea0003800000 */
.L_x_1123:
[----:B------:R-:W-:-:S13]  /*6d80*/  ISETP.NE.AND P0, PT, R0, 0x1c, PT ;  /* 0x0000001c0000780c */ /* 0x000fda0003f05270 */
[----:B------:R-:W-:Y:S05]  /*6d90*/  @!P0 BRA `(.L_x_1132) ;  /* 0x0000000000608947 */ /* 0x000fea0003800000 */
[----:B------:R-:W-:-:S13]  /*6da0*/  ISETP.NE.AND P0, PT, R0, 0x1d, PT ;  /* 0x0000001d0000780c */ /* 0x000fda0003f05270 */
[----:B------:R-:W-:Y:S05]  /*6db0*/  @!P0 BRA `(.L_x_1133) ;  /* 0x0000000000488947 */ /* 0x000fea0003800000 */
[----:B------:R-:W-:-:S13]  /*6dc0*/  ISETP.NE.AND P0, PT, R0, 0x2c, PT ;  /* 0x0000002c0000780c */ /* 0x000fda0003f05270 */
[----:B------:R-:W-:Y:S05]  /*6dd0*/  @P0 BRA `(.L_x_1114) ;  /* 0x0000000000bc0947 */ /* 0x000fea0003800000 */
        /* <DEDUP_REMOVED lines=16> */
.L_x_1133:
[----:B------:R-:W-:-:S06]  /*6ee0*/  HADD2.F32 R4, -RZ, R24.H0_H0 ;  /* 0x20000018ff047230 */ /* 0x000fcc0000004100 */
[----:B------:R-:W0:Y:S02]  /*6ef0*/  F2I.U64.TRUNC R4, R4 ;  /* 0x0000000400047311 */ /* 0x000e24000020d800 */
[----:B0-----:R0:W-:Y:S01]  /*6f00*/  STG.E.64 desc[UR36][R2.64], R4 ;  /* 0x0000000402007986 */ /* 0x0011e2000c101b24 */
[----:B------:R-:W-:Y:S05]  /*6f10*/  BRA `(.L_x_1115) ;  /* 0x0000000400507947 */ /* 0x000fea0003800000 */
.L_x_1132:
[----:B------:R-:W-:-:S04]  /*6f20*/  HADD2.F32 R24, -RZ, R24.H0_H0 ;  /* 0x20000018ff187230 */ /* 0x000fc80000004100 */
[----:B------:R-:W0:Y:S02]  /*6f30*/  F2I.FTZ.U32.TRUNC.NTZ R5, R24 ;  /* 0x0000001800057305 */ /* 0x000e24000021f000 */
[----:B0-----:R0:W-:Y:S01]  /*6f40*/  STG.E desc[UR36][R2.64], R5 ;  /* 0x0000000502007986 */ /* 0x0011e2000c101924 */
[----:B------:R-:W-:Y:S05]  /*6f50*/  BRA `(.L_x_1115) ;  /* 0x0000000400407947 */ /* 0x000fea0003800000 */
.L_x_1122:
        /* <DEDUP_REMOVED lines=11> */
.L_x_1135:
[----:B------:R-:W-:Y:S01]  /*7010*/  HADD2.F32 R24, -RZ, R24.H0_H0 ;  /* 0x20000018ff187230 */ /* 0x000fe20000004100 */
[----:B------:R-:W-:-:S04]  /*7020*/  CS2R R6, SRZ ;  /* 0x0000000000067805 */ /* 0x000fc8000001ff00 */
[----:B------:R-:W-:-:S06]  /*7030*/  FMUL.FTZ R4, R24, 1 ;  /* 0x3f80000018047820 */ /* 0x000fcc0000410000 */
[----:B------:R-:W0:Y:S02]  /*7040*/  F2F.F64.F32 R4, R4 ;  /* 0x0000000400047310 */ /* 0x000e240000201800 */
[----:B0-----:R0:W-:Y:S01]  /*7050*/  STG.E.128 desc[UR36][R2.64], R4 ;  /* 0x0000000402007986 */ /* 0x0011e2000c101d24 */
[----:B------:R-:W-:Y:S05]  /*7060*/  BRA `(.L_x_1115) ;  /* 0x0000000000fc7947 */ /* 0x000fea0003800000 */
.L_x_1134:
[----:B------:R-:W-:-:S13]  /*7070*/  ISETP.NE.AND P0, PT, R0, 0xf, PT ;  /* 0x0000000f0000780c */ /* 0x000fda0003f05270 */
[----:B------:R-:W-:Y:S05]  /*7080*/  @!P0 BRA `(.L_x_1136) ;  /* 0x0000000000e88947 */ /* 0x000fea0003800000 */
[----:B------:R-:W-:-:S13]  /*7090*/  ISETP.NE.AND P0, PT, R0, 0x17, PT ;  /* 0x000000170000780c */ /* 0x000fda0003f05270 */
[----:B------:R-:W-:Y:S05]  /*70a0*/  @!P0 BRA `(.L_x_1137) ;  /* 0x0000000000908947 */ /* 0x000fea0003800000 */
[----:B------:R-:W-:-:S13]  /*70b0*/  ISETP.NE.AND P0, PT, R0, 0x18, PT ;  /* 0x000000180000780c */ /* 0x000fda0003f05270 */
[----:B------:R-:W-:Y:S05]  /*70c0*/  @!P0 BRA `(.L_x_1138) ;  /* 0x0000000000448947 */ /* 0x000fea0003800000 */
.L_x_1114:
        /* <DEDUP_REMOVED lines=16> */
.L_x_1139:
[----:B------:R-:W-:Y:S05]  /*71d0*/  BRA `(.L_x_1115) ;  /* 0x0000000000a07947 */ /* 0x000fea0003800000 */
.L_x_1138:
        /* <DEDUP_REMOVED lines=13> */
.L_x_1141:
[----:B------:R-:W-:Y:S05]  /*72b0*/  BSYNC.RECONVERGENT B0 ;  /* 0x0000000000007941 */ /* 0x000fea0003800200 */
.L_x_1140:
[----:B------:R-:W-:-:S05]  /*72c0*/  LOP3.LUT R5, R0, 0x80, R5, 0xf8, !PT ;  /* 0x0000008000057812 */ /* 0x000fca00078ef805 */
[----:B------:R0:W-:Y:S01]  /*72d0*/  STG.E.U8 desc[UR36][R2.64], R5 ;  /* 0x0000000502007986 */ /* 0x0001e2000c101124 */
[----:B------:R-:W-:Y:S05]  /*72e0*/  BRA `(.L_x_1115) ;  /* 0x00000000005c7947 */ /* 0x000fea0003800000 */
.L_x_1137:
        /* <DEDUP_REMOVED lines=12> */
.L_x_1143:
[----:B------:R-:W-:Y:S01]  /*73b0*/  IMAD.MOV.U32 R0, RZ, RZ, 0x7f ;  /* 0x0000007fff007424 */ /* 0x000fe200078e00ff */
[----:B------:R-:W-:-:S04]  /*73c0*/  ISETP.GT.U32.AND P0, PT, R4, 0x7f800000, PT ;  /* 0x7f8000000400780c */ /* 0x000fc80003f04070 */
[----:B------:R-:W-:-:S09]  /*73d0*/  SEL R0, R0, 0x7c, P0 ;  /* 0x0000007c00007807 */ /* 0x000fd20000000000 */
.L_x_1144:
[----:B------:R-:W-:Y:S05]  /*73e0*/  BSYNC.RECONVERGENT B0 ;  /* 0x0000000000007941 */ /* 0x000fea0003800200 */
.L_x_1142:
[----:B------:R-:W-:-:S04]  /*73f0*/  SHF.R.U32.HI R5, RZ, 0x18, R5 ;  /* 0x00000018ff057819 */ /* 0x000fc80000011605 */
[----:B------:R-:W-:-:S05]  /*7400*/  LOP3.LUT R5, R0, 0x80, R5, 0xf8, !PT ;  /* 0x0000008000057812 */ /* 0x000fca00078ef805 */
[----:B------:R0:W-:Y:S01]  /*7410*/  STG.E.U8 desc[UR36][R2.64], R5 ;  /* 0x0000000502007986 */ /* 0x0001e2000c101124 */
[----:B------:R-:W-:Y:S05]  /*7420*/  BRA `(.L_x_1115) ;  /* 0x00000000000c7947 */ /* 0x000fea0003800000 */
.L_x_1136:
[----:B------:R-:W-:-:S05]  /*7430*/  HADD2.F32 R0, -RZ, R24.H0_H0 ;  /* 0x20000018ff007230 */ /* 0x000fca0000004100 */
[----:B------:R-:W-:-:S05]  /*7440*/  F2FP.BF16.F32.PACK_AB R0, RZ, R0 ;  /* 0x00000000ff00723e */ /* 0x000fca00000010ff */
[----:B------:R0:W-:Y:S02]  /*7450*/  STG.E.U16 desc[UR36][R2.64], R0 ;  /* 0x0000000002007986 */ /* 0x0001e4000c101524 */
.L_x_1115:
[----:B------:R-:W-:-:S07]  /*7460*/  VIADD R19, R19, 0x80 ;  /* 0x0000008013137836 */ /* 0x000fce0000000000 */
.L_x_1074:
[----:B------:R-:W-:Y:S05]  /*7470*/  BSYNC.RECONVERGENT B6 ;  /* 0x0000000000067941 */ /* 0x000fea0003800200 */
.L_x_1073:
[----:B------:R-:W-:-:S13]  /*7480*/  ISETP.GE.AND P0, PT, R19, R17, PT ;  /* 0x000000111300720c */ /* 0x000fda0003f06270 */
[----:B------:R-:W-:Y:S05]  /*7490*/  @P0 EXIT ;  /* 0x000000000000094d */ /* 0x000fea0003800000 */
[----:B01234-:R-:W0:Y:S01]  /*74a0*/  LDC.64 R2, c[0x0][0x388] ;  /* 0x0000e200ff027b82 */ /* 0x01fe220000000a00 */
[----:B------:R-:W1:Y:S01]  /*74b0*/  LDCU UR4, c[0x0][0x3a8] ;  /* 0x00007500ff0477ac */ /* 0x000e620008000800 */
[----:B------:R-:W-:Y:S01]  /*74c0*/  PRMT R0, R16, 0x9910, RZ ;  /* 0x0000991010007816 */ /* 0x000fe200000000ff */
[----:B------:R-:W-:-:S03]  /*74d0*/  IMAD R18, R18, 0x200, R19 ;  /* 0x0000020012127824 */ /* 0x000fc600078e0213 */
[----:B------:R-:W-:Y:S01]  /*74e0*/  ISETP.GT.AND P1, PT, R0, 0x9, PT ;  /* 0x000000090000780c */ /* 0x000fe20003f24270 */
[----:B-1----:R-:W-:-:S05]  /*74f0*/  IMAD R5, R18, UR4, RZ ;  /* 0x0000000412057c24 */ /* 0x002fca000f8e02ff */
        /* <DEDUP_REMOVED lines=13> */
[----:B0-----:R-:W-:Y:S01]  /*75d0*/  STG.E.U8 desc[UR36][R2.64], R23 ;  /* 0x0000001702007986 */ /* 0x001fe2000c101124 */
[----:B------:R-:W-:Y:S05]  /*75e0*/  EXIT ;  /* 0x000000000000794d */ /* 0x000fea0003800000 */
.L_x_1148:
[----:B------:R-:W-:-:S06]  /*75f0*/  HADD2.F32 R5, -RZ, R23.H0_H0 ;  /* 0x20000017ff057230 */ /* 0x000fcc0000004100 */
[----:B------:R-:W0:Y:S02]  /*7600*/  F2I.S64.TRUNC R4, R5 ;  /* 0x0000000500047311 */ /* 0x000e24000020d900 */
[----:B0-----:R-:W-:Y:S01]  /*7610*/  STG.E.U8 desc[UR36][R2.64], R4 ;  /* 0x0000000402007986 */ /* 0x001fe2000c101124 */
[----:B------:R-:W-:Y:S05]  /*7620*/  EXIT ;  /* 0x000000000000794d */ /* 0x000fea0003800000 */
.L_x_1147:
        /* <DEDUP_REMOVED lines=8> */
[----:B0-----:R-:W-:Y:S01]  /*76b0*/  STG.E.64 desc[UR36][R2.64], R4 ;  /* 0x0000000402007986 */ /* 0x001fe2000c101b24 */
[----:B------:R-:W-:Y:S05]  /*76c0*/  EXIT ;  /* 0x000000000000794d */ /* 0x000fea0003800000 */
.L_x_1151:
[----:B------:R-:W-:-:S06]  /*76d0*/  HADD2.F32 R23, -RZ, R23.H0_H0 ;  /* 0x20000017ff177230 */ /* 0x000fcc0000004100 */
[----:B------:R-:W0:Y:S02]  /*76e0*/  F2I.FTZ.TRUNC.NTZ R23, R23 ;  /* 0x0000001700177305 */ /* 0x000e24000021f100 */
[----:B0-----:R-:W-:Y:S01]  /*76f0*/  STG.E desc[UR36][R2.64], R23 ;  /* 0x0000001702007986 */ /* 0x001fe2000c101924 */
[----:B------:R-:W-:Y:S05]  /*7700*/  EXIT ;  /* 0x000000000000794d */ /* 0x000fea0003800000 */
.L_x_1150:
[----:B------:R-:W-:-:S06]  /*7710*/  HADD2.F32 R23, -RZ, R23.H0_H0 ;  /* 0x20000017ff177230 */ /* 0x000fcc0000004100 */
[----:B------:R-:W0:Y:S02]  /*7720*/  F2I.FTZ.TRUNC.NTZ R23, R23 ;  /* 0x0000001700177305 */ /* 0x000e24000021f100 */
[----:B0-----:R-:W-:Y:S01]  /*7730*/  STG.E.U16 desc[UR36][R2.64], R23 ;  /* 0x0000001702007986 */ /* 0x001fe2000c101524 */
[----:B------:R-:W-:Y:S05]  /*7740*/  EXIT ;  /* 0x000000000000794d */ /* 0x000fea0003800000 */
.L_x_1146:
[----:B------:R-:W-:-:S13]  /*7750*/  ISETP.GT.AND P0, PT, R0, 0x6, PT ;  /* 0x000000060000780c */ /* 0x000fda0003f04270 */
[----:B------:R-:W-:Y:S05]  /*7760*/  @P0 BRA `(.L_x_1152) ;  /* 0x0000000000240947 */ /* 0x000fea0003800000 */
[----:B------:R-:W-:-:S13]  /*7770*/  ISETP.NE.AND P0, PT, R0, 0x5, PT ;  /* 0x000000050000780c */ /* 0x000fda0003f05270 */
[----:B------:R-:W-:Y:S05]  /*7780*/  @!P0 BRA `(.L_x_1153) ;  /* 0x0000000000148947 */ /* 0x000fea0003800000 */
[----:B------:R-:W-:-:S13]  /*7790*/  ISETP.NE.AND P0, PT, R0, 0x6, PT ;  /* 0x000000060000780c */ /* 0x000fda0003f05270 */
[----:B------:R-:W-:Y:S05]  /*77a0*/  @P0 BRA `(.L_x_1149) ;  /* 0x0000000800280947 */ /* 0x000fea0003800000 */
[----:B------:R-:W-:-:S05]  /*77b0*/  HADD2.F32 R23, -RZ, R23.H0_H0 ;  /* 0x20000017ff177230 */ /* 0x000fca0000004100 */
[----:B------:R-:W-:Y:S01]  /*77c0*/  STG.E desc[UR36][R2.64], R23 ;  /* 0x0000001702007986 */ /* 0x000fe2000c101924 */
[----:B------:R-:W-:Y:S05]  /*77d0*/  EXIT ;  /* 0x000000000000794d */ /* 0x000fea0003800000 */
.L_x_1153:
[----:B------:R-:W-:Y:S01]  /*77e0*/  STG.E.U16 desc[UR36][R2.64], R23 ;  /* 0x0000001702007986 */ /* 0x000fe2000c101524 */
[----:B------:R-:W-:Y:S05]  /*77f0*/  EXIT ;  /* 0x000000000000794d */ /* 0x000fea0003800000 */
.L_x_1152:
        /* <DEDUP_REMOVED lines=8> */
[----:B------:R-:W-:Y:S01]  /*7880*/  STG.E.64 desc[UR36][R2.64], R4 ;  /* 0x0000000402007986 */ /* 0x000fe2000c101b24 */
[----:B------:R-:W-:Y:S05]  /*7890*/  EXIT ;  /* 0x000000000000794d */ /* 0x000fea0003800000 */
.L_x_1155:
[----:B------:R-:W-:-:S05]  /*78a0*/  HADD2.F32 R0, -RZ, R23.H0_H0 ;  /* 0x20000017ff007230 */ /* 0x000fca0000004100 */
[----:B------:R-:W-:-:S04]  /*78b0*/  F2FP.F16.F32.PACK_AB R0, RZ, R0 ;  /* 0x00000000ff00723e */ /* 0x000fc800000000ff */
[----:B------:R-:W-:-:S05]  /*78c0*/  PRMT R0, R0, 0x5410, RZ ;  /* 0x0000541000007816 */ /* 0x000fca00000000ff */
[----:B------:R-:W-:Y:S01]  /*78d0*/  STG.E desc[UR36][R2.64], R0 ;  /* 0x0000000002007986 */ /* 0x000fe2000c101924 */
[----:B------:R-:W-:Y:S05]  /*78e0*/  EXIT ;  /* 0x000000000000794d */ /* 0x000fea0003800000 */
.L_x_1154:
[----:B------:R-:W-:-:S05]  /*78f0*/  HADD2.F32 R4, -RZ, R23.H0_H0 ;  /* 0x20000017ff047230 */ /* 0x000fca0000004100 */
[----:B------:R-:W-:-:S06]  /*7900*/  FMUL.FTZ R4, R4, 1 ;  /* 0x3f80000004047820 */ /* 0x000fcc0000410000 */
[----:B------:R-:W0:Y:S02]  /*7910*/  F2F.F64.F32 R4, R4 ;  /* 0x0000000400047310 */ /* 0x000e240000201800 */
[----:B0-----:R-:W-:Y:S01]  /*7920*/  STG.E.64 desc[UR36][R2.64], R4 ;  /* 0x0000000402007986 */ /* 0x001fe2000c101b24 */
[----:B------:R-:W-:Y:S05]  /*7930*/  EXIT ;  /* 0x000000000000794d */ /* 0x000fea0003800000 */
.L_x_1145:
        /* <DEDUP_REMOVED lines=12> */
[----:B0-----:R-:W-:Y:S01]  /*7a00*/  STG.E.U16 desc[UR36][R2.64], R5 ;  /* 0x0000000502007986 */ /* 0x001fe2000c101524 */
[----:B------:R-:W-:Y:S05]  /*7a10*/  EXIT ;  /* 0x000000000000794d */ /* 0x000fea0003800000 */
.L_x_1159:
        /* <DEDUP_REMOVED lines=18> */
.L_x_1162:
[----:B------:R-:W-:-:S04]  /*7b40*/  SHF.R.U32.HI R5, RZ, 0x18, R5 ;  /* 0x00000018ff057819 */ /* 0x000fc80000011605 */
[----:B------:R-:W-:-:S07]  /*7b50*/  LOP3.LUT R0, R0, 0x80, R5, 0xf8, !PT ;  /* 0x0000008000007812 */ /* 0x000fce00078ef805 */
.L_x_1161:
[----:B------:R-:W-:Y:S05]  /*7b60*/  BSYNC.RECONVERGENT B0 ;  /* 0x0000000000007941 */ /* 0x000fea0003800200 */
.L_x_1160:
[----:B------:R-:W-:Y:S01]  /*7b70*/  STG.E.U8 desc[UR36][R2.64], R0 ;  /* 0x0000000002007986 */ /* 0x000fe2000c101124 */
[----:B------:R-:W-:Y:S05]  /*7b80*/  EXIT ;  /* 0x000000000000794d */ /* 0x000fea0003800000 */
.L_x_1158:
        /* <DEDUP_REMOVED lines=18> */
.L_x_1165:
[----:B------:R-:W-:-:S04]  /*7cb0*/  SHF.R.U32.HI R5, RZ, 0x18, R5 ;  /* 0x00000018ff057819 */ /* 0x000fc80000011605 */
[----:B------:R-:W-:-:S07]  /*7cc0*/  LOP3.LUT R0, R0, 0x80, R5, 0xf8, !PT ;  /* 0x0000008000007812 */ /* 0x000fce00078ef805 */
.L_x_1164:
[----:B------:R-:W-:Y:S05]  /*7cd0*/  BSYNC.RECONVERGENT B0 ;  /* 0x0000000000007941 */ /* 0x000fea0003800200 */
.L_x_1163:
[----:B------:R-:W-:Y:S01]  /*7ce0*/  STG.E.U8 desc[UR36][R2.64], R0 ;  /* 0x0000000002007986 */ /* 0x000fe2000c101124 */
[----:B------:R-:W-:Y:S05]  /*7cf0*/  EXIT ;  /* 0x000000000000794d */ /* 0x000fea0003800000 */
.L_x_1157:
        /* <DEDUP_REMOVED lines=22> */
.L_x_1167:
[----:B------:R-:W-:-:S06]  /*7e60*/  HADD2.F32 R4, -RZ, R23.H0_H0 ;  /* 0x20000017ff047230 */ /* 0x000fcc0000004100 */
[----:B------:R-:W0:Y:S02]  /*7e70*/  F2I.U64.TRUNC R4, R4 ;  /* 0x0000000400047311 */ /* 0x000e24000020d800 */
[----:B0-----:R-:W-:Y:S01]  /*7e80*/  STG.E.64 desc[UR36][R2.64], R4 ;  /* 0x0000000402007986 */ /* 0x001fe2000c101b24 */
[----:B------:R-:W-:Y:S05]  /*7e90*/  EXIT ;  /* 0x000000000000794d */ /* 0x000fea0003800000 */
.L_x_1166:
[----:B------:R-:W-:-:S06]  /*7ea0*/  HADD2.F32 R23, -RZ, R23.H0_H0 ;  /* 0x20000017ff177230 */ /* 0x000fcc0000004100 */
[----:B------:R-:W0:Y:S02]  /*7eb0*/  F2I.FTZ.U32.TRUNC.NTZ R23, R23 ;  /* 0x0000001700177305 */ /* 0x000e24000021f000 */
[----:B0-----:R-:W-:Y:S01]  /*7ec0*/  STG.E desc[UR36][R2.64], R23 ;  /* 0x0000001702007986 */ /* 0x001fe2000c101924 */
[----:B------:R-:W-:Y:S05]  /*7ed0*/  EXIT ;  /* 0x000000000000794d */ /* 0x000fea0003800000 */
.L_x_1156:
        /* <DEDUP_REMOVED lines=9> */
[----:B------:R-:W-:Y:S01]  /*7f70*/  STG.E.U8 desc[UR36][R2.64], R5 ;  /* 0x0000000502007986 */ /* 0x000fe2000c101124 */
[----:B------:R-:W-:Y:S05]  /*7f80*/  EXIT ;  /* 0x000000000000794d */ /* 0x000fea0003800000 */
.L_x_1169:
[----:B------:R-:W-:Y:S01]  /*7f90*/  HADD2.F32 R23, -RZ, R23.H0_H0 ;  /* 0x20000017ff177230 */ /* 0x000fe20000004100 */
[----:B------:R-:W-:-:S04]  /*7fa0*/  CS2R R6, SRZ ;  /* 0x0000000000067805 */ /* 0x000fc8000001ff00 */
[----:B------:R-:W-:-:S06]  /*7fb0*/  FMUL.FTZ R4, R23, 1 ;  /* 0x3f80000017047820 */ /* 0x000fcc0000410000 */
[----:B------:R-:W0:Y:S02]  /*7fc0*/  F2F.F64.F32 R4, R4 ;  /* 0x0000000400047310 */ /* 0x000e240000201800 */
[----:B0-----:R-:W-:Y:S01]  /*7fd0*/  STG.E.128 desc[UR36][R2.64], R4 ;  /* 0x0000000402007986 */ /* 0x001fe2000c101d24 */
[----:B------:R-:W-:Y:S05]  /*7fe0*/  EXIT ;  /* 0x000000000000794d */ /* 0x000fea0003800000 */
.L_x_1168:
[----:B------:R-:W-:-:S13]  /*7ff0*/  ISETP.NE.AND P0, PT, R0, 0xf, PT ;  /* 0x0000000f0000780c */ /* 0x000fda0003f05270 */
[----:B------:R-:W-:Y:S05]  /*8000*/  @!P0 BRA `(.L_x_1170) ;  /* 0x0000000000e88947 */ /* 0x000fea0003800000 */
[----:B------:R-:W-:-:S13]  /*8010*/  ISETP.NE.AND P0, PT, R0, 0x17, PT ;  /* 0x000000170000780c */ /* 0x000fda0003f05270 */
[----:B------:R-:W-:Y:S05]  /*8020*/  @!P0 BRA `(.L_x_1171) ;  /* 0x0000000000908947 */ /* 0x000fea0003800000 */
[----:B------:R-:W-:-:S13]  /*8030*/  ISETP.NE.AND P0, PT, R0, 0x18, PT ;  /* 0x000000180000780c */ /* 0x000fda0003f05270 */
[----:B------:R-:W-:Y:S05]  /*8040*/  @!P0 BRA `(.L_x_1172) ;  /* 0x0000000000448947 */ /* 0x000fea0003800000 */
.L_x_1149:
[----:B------:R-:W-:Y:S01]  /*8050*/  MOV R0, 0x0 ;  /* 0x0000000000007802 */ /* 0x000fe20000000f00 */
[----:B------:R-:W0:Y:S01]  /*8060*/  LDCU.64 UR4, c[0x4][0x128] ;  /* 0x01002500ff0477ac */ /* 0x000e220008000a00 */
[----:B------:R-:W-:Y:S02]  /*8070*/  IMAD.MOV.U32 R8, RZ, RZ, 0x65 ;  /* 0x00000065ff087424 */ /* 0x000fe400078e00ff */
[----:B------:R1:W2:Y:S01]  /*8080*/  LDC.64 R2, c[0x4][R0] ;  /* 0x0100000000027b82 */ /* 0x0002a20000000a00 */
[----:B------:R-:W3:Y:S01]  /*8090*/  LDCU.64 UR6, c[0x4][0x130] ;  /* 0x01002600ff0677ac */ /* 0x000ee20008000a00 */
[----:B------:R-:W-:Y:S02]  /*80a0*/  IMAD.MOV.U32 R12, RZ, RZ, 0x1 ;  /* 0x00000001ff0c7424 */ /* 0x000fe400078e00ff */
[----:B------:R-:W-:Y:S01]  /*80b0*/  IMAD.MOV.U32 R13, RZ, RZ, RZ ;  /* 0x000000ffff0d7224 */ /* 0x000fe200078e00ff */
[----:B------:R-:W4:Y:S01]  /*80c0*/  LDCU.64 UR8, c[0x4][0x30] ;  /* 0x01000600ff0877ac */ /* 0x000f220008000a00 */
[----:B0-----:R-:W-:-:S02]  /*80d0*/  IMAD.U32 R4, RZ, RZ, UR4 ;  /* 0x00000004ff047e24 */ /* 0x001fc4000f8e00ff */
[----:B------:R-:W-:Y:S02]  /*80e0*/  IMAD.U32 R5, RZ, RZ, UR5 ;  /* 0x00000005ff057e24 */ /* 0x000fe4000f8e00ff */
[----:B---3--:R-:W-:Y:S02]  /*80f0*/  IMAD.U32 R6, RZ, RZ, UR6 ;  /* 0x00000006ff067e24 */ /* 0x008fe4000f8e00ff */
[----:B------:R-:W-:Y:S02]  /*8100*/  IMAD.U32 R7, RZ, RZ, UR7 ;  /* 0x00000007ff077e24 */ /* 0x000fe4000f8e00ff */
[----:B----4-:R-:W-:Y:S02]  /*8110*/  IMAD.U32 R10, RZ, RZ, UR8 ;  /* 0x00000008ff0a7e24 */ /* 0x010fe4000f8e00ff */
[----:B-1----:R-:W-:-:S07]  /*8120*/  IMAD.U32 R11, RZ, RZ, UR9 ;  /* 0x00000009ff0b7e24 */ /* 0x002fce000f8e00ff */
[----:B------:R-:W-:-:S07]  /*8130*/  LEPC R20, `(.L_x_1173) ;  /* 0x000000001014794e */ /* 0x000fce0000000000 */
[----:B--2---:R-:W-:Y:S05]  /*8140*/  CALL.ABS.NOINC R2 ;  /* 0x0000000002007343 */ /* 0x004fea0003c00000 */
.L_x_1173:
[----:B------:R-:W-:Y:S05]  /*8150*/  EXIT ;  /* 0x000000000000794d */ /* 0x000fea0003800000 */
.L_x_1172:
        /* <DEDUP_REMOVED lines=13> */
.L_x_1175:
[----:B------:R-:W-:Y:S05]  /*8230*/  BSYNC.RECONVERGENT B0 ;  /* 0x0000000000007941 */ /* 0x000fea0003800200 */
.L_x_1174:
[----:B------:R-:W-:-:S05]  /*8240*/  LOP3.LUT R5, R0, 0x80, R5, 0xf8, !PT ;  /* 0x0000008000057812 */ /* 0x000fca00078ef805 */
[----:B------:R-:W-:Y:S01]  /*8250*/  STG.E.U8 desc[UR36][R2.64], R5 ;  /* 0x0000000502007986 */ /* 0x000fe2000c101124 */
[----:B------:R-:W-:Y:S05]  /*8260*/  EXIT ;  /* 0x000000000000794d */ /* 0x000fea0003800000 */
.L_x_1171:
        /* <DEDUP_REMOVED lines=12> */
.L_x_1177:
[----:B------:R-:W-:Y:S01]  /*8330*/  IMAD.MOV.U32 R0, RZ, RZ, 0x7f ;  /* 0x0000007fff007424 */ /* 0x000fe200078e00ff */
[----:B------:R-:W-:-:S04]  /*8340*/  ISETP.GT.U32.AND P0, PT, R4, 0x7f800000, PT ;  /* 0x7f8000000400780c */ /* 0x000fc80003f04070 */
[----:B------:R-:W-:-:S09]  /*8350*/  SEL R0, R0, 0x7c, P0 ;  /* 0x0000007c00007807 */ /* 0x000fd20000000000 */
.L_x_1178:
[----:B------:R-:W-:Y:S05]  /*8360*/  BSYNC.RECONVERGENT B0 ;  /* 0x0000000000007941 */ /* 0x000fea0003800200 */
.L_x_1176:
[----:B------:R-:W-:-:S04]  /*8370*/  SHF.R.U32.HI R5, RZ, 0x18, R5 ;  /* 0x00000018ff057819 */ /* 0x000fc80000011605 */
[----:B------:R-:W-:-:S05]  /*8380*/  LOP3.LUT R5, R0, 0x80, R5, 0xf8, !PT ;  /* 0x0000008000057812 */ /* 0x000fca00078ef805 */
[----:B------:R-:W-:Y:S01]  /*8390*/  STG.E.U8 desc[UR36][R2.64], R5 ;  /* 0x0000000502007986 */ /* 0x000fe2000c101124 */
[----:B------:R-:W-:Y:S05]  /*83a0*/  EXIT ;  /* 0x000000000000794d */ /* 0x000fea0003800000 */
.L_x_1170:
[----:B------:R-:W-:-:S05]  /*83b0*/  HADD2.F32 R0, -RZ, R23.H0_H0 ;  /* 0x20000017ff007230 */ /* 0x000fca0000004100 */
[----:B------:R-:W-:-:S05]  /*83c0*/  F2FP.BF16.F32.PACK_AB R0, RZ, R0 ;  /* 0x00000000ff00723e */ /* 0x000fca00000010ff */
[----:B------:R-:W-:Y:S01]  /*83d0*/  STG.E.U16 desc[UR36][R2.64], R0 ;  /* 0x0000000002007986 */ /* 0x000fe2000c101524 */
[----:B------:R-:W-:Y:S05]  /*83e0*/  EXIT ;  /* 0x000000000000794d */ /* 0x000fea0003800000 */
.L_x_1179:
        /* <DEDUP_REMOVED lines=9> */
.L_x_2796:


//--------------------- .text._ZN2at6native18elementwise_kernelILi128ELi4EZNS0_22gpu_kernel_impl_nocastIZZZNS0_15cos_kernel_cudaERNS_18TensorIteratorBaseEENKUlvE0_clEvENKUlvE1_clEvEUlN3c104HalfEE_EEvS4_RKT_EUliE_EEviT1_ --------------------------
	.section	.text._ZN2at6native18elementwise_kernelILi128ELi4EZNS0_22gpu_kernel_impl_nocastIZZZNS0_15cos_kernel_cudaERNS_18TensorIteratorBaseEENKUlvE0_clEvENKUlvE1_clEvEUlN3c104HalfEE_EEvS4_RKT_EUliE_EEviT1_,"ax",@progbits
	.align	128
        .global         _ZN2at6native18elementwise_kernelILi128ELi4EZNS0_22gpu_kernel_impl_nocastIZZZNS0_15cos_kernel_cudaERNS_18TensorIteratorBaseEENKUlvE0_clEvENKUlvE1_clEvEUlN3c104HalfEE_EEvS4_RKT_EUliE_EEviT1_
        .type           _ZN2at6native18elementwise_kernelILi128ELi4EZNS0_22gpu_kernel_impl_nocastIZZZNS0_15cos_kernel_cudaERNS_18TensorIteratorBaseEENKUlvE0_clEvENKUlvE1_clEvEUlN3c104HalfEE_EEvS4_RKT_EUliE_EEviT1_,@function
        .size           _ZN2at6native18elementwise_kernelILi128ELi4EZNS0_22gpu_kernel_impl_nocastIZZZNS0_15cos_kernel_cudaERNS_18TensorIteratorBaseEENKUlvE0_clEvENKUlvE1_clEvEUlN3c104HalfEE_EEvS4_RKT_EUliE_EEviT1_,(.L_x_2797 - _ZN2at6native18elementwise_kernelILi128ELi4EZNS0_22gpu_kernel_impl_nocastIZZZNS0_15cos_kernel_cudaERNS_18TensorIteratorBaseEENKUlvE0_clEvENKUlvE1_clEvEUlN3c104HalfEE_EEvS4_RKT_EUliE_EEviT1_)
        .other          _ZN2at6native18elementwise_kernelILi128ELi4EZNS0_22gpu_kernel_impl_nocastIZZZNS0_15cos_kernel_cudaERNS_18TensorIteratorBaseEENKUlvE0_clEvENKUlvE1_clEvEUlN3c104HalfEE_EEvS4_RKT_EUliE_EEviT1_,@"STO_CUDA_ENTRY STV_DEFAULT"
_ZN2at6native18elementwise_kernelILi128ELi4EZNS0_22gpu_kernel_impl_nocastIZZZNS0_15cos_kernel_cudaERNS_18TensorIteratorBaseEENKUlvE0_clEvENKUlvE1_clEvEUlN3c104HalfEE_EEvS4_RKT_EUliE_EEviT1_:
.text._ZN2at6native18elementwise_kernelILi128ELi4EZNS0_22gpu_kernel_impl_nocastIZZZNS0_15cos_kernel_cudaERNS_18TensorIteratorBaseEENKUlvE0_clEvENKUlvE1_clEvEUlN3c104HalfEE_EEvS4_RKT_EUliE_EEviT1_:
        /* <DEDUP_REMOVED lines=20> */
[----:B--2---:R-:W-:-:S05]  /*0140*/  HADD2.F32 R0, -RZ, R4.H0_H0 ;  /* 0x20000004ff007230 */ /* 0x004fca0000004100 */
[----:B------:R-:W-:-:S04]  /*0150*/  FMUL.RZ R2, R0, 0.15915493667125701904 ;  /* 0x3e22f98300027820 */ /* 0x000fc8000040c000 */
[----:B------:R-:W1:Y:S02]  /*0160*/  MUFU.COS R0, R2 ;  /* 0x0000000200007308 */ /* 0x000e640000000000 */
[----:B-1----:R-:W-:-:S05]  /*0170*/  F2FP.F16.F32.PACK_AB R0, RZ, R0 ;  /* 0x00000000ff00723e */ /* 0x002fca00000000ff */
[----:B0-----:R0:W-:Y:S01]  /*0180*/  STG.E.U16 desc[UR6][R6.64], R0 ;  /* 0x0000000006007986 */ /* 0x0011e2000c101506 */
[----:B------:R-:W-:Y:S05]  /*0190*/  @P0 BRA `(.L_x_1184) ;  /* 0x0000000000580947 */ /* 0x000fea0003800000 */
[----:B------:R-:W1:Y:S02]  /*01a0*/  LDC.64 R4, c[0x0][0x588] ;  /* 0x00016200ff047b82 */ /* 0x000e640000000a00 */
[----:B-1----:R-:W2:Y:S06]  /*01b0*/  LDG.E.U16 R4, desc[UR6][R4.64] ;  /* 0x0000000604047981 */ /* 0x002eac000c1e1500 */
[----:B0-----:R-:W0:Y:S01]  /*01c0*/  LDC.64 R6, c[0x0][0x580] ;  /* 0x00016000ff067b82 */ /* 0x001e220000000a00 */
[----:B------:R-:W-:Y:S01]  /*01d0*/  IADD3 R3, PT, PT, R3, 0x80, RZ ;  /* 0x0000008003037810 */ /* 0x000fe20007ffe0ff */
[----:B--2---:R-:W-:-:S05]  /*01e0*/  HADD2.F32 R0, -RZ, R4.H0_H0 ;  /* 0x20000004ff007230 */ /* 0x004fca0000004100 */
[----:B------:R-:W-:-:S04]  /*01f0*/  FMUL.RZ R2, R0, 0.15915493667125701904 ;  /* 0x3e22f98300027820 */ /* 0x000fc8000040c000 */
[----:B------:R-:W1:Y:S02]  /*0200*/  MUFU.COS R0, R2 ;  /* 0x0000000200007308 */ /* 0x000e640000000000 */
[----:B-1----:R-:W-:-:S05]  /*0210*/  F2FP.F16.F32.PACK_AB R0, RZ, R0 ;  /* 0x00000000ff00723e */ /* 0x002fca00000000ff */
[----:B0-----:R0:W-:Y:S02]  /*0220*/  STG.E.U16 desc[UR6][R6.64], R0 ;  /* 0x0000000006007986 */ /* 0x0011e4000c101506 */
.L_x_1183:
[----:B------:R-:W-:-:S13]  /*0230*/  ISETP.GE.AND P0, PT, R3, UR4, PT ;  /* 0x0000000403007c0c */ /* 0x000fda000bf06270 */
[----:B------:R-:W-:Y:S05]  /*0240*/  @P0 BREAK.RELIABLE B1 ;  /* 0x0000000000010942 */ /* 0x000fea0003800100 */
[----:B------:R-:W-:Y:S05]  /*0250*/  @P0 BRA `(.L_x_1184) ;  /* 0x0000000000280947 */ /* 0x000fea0003800000 */
[----:B------:R-:W-:Y:S05]  /*0260*/  BSYNC.RELIABLE B1 ;  /* 0x0000000000017941 */ /* 0x000fea0003800100 */
.L_x_1182:
        /* <DEDUP_REMOVED lines=9> */
.L_x_1184:
[----:B------:R-:W-:Y:S05]  /*0300*/  BSYNC.RECONVERGENT B0 ;  /* 0x0000000000007941 */ /* 0x000fea0003800200 */
.L_x_1181:
[----:B------:R-:W-:Y:S05]  /*0310*/  WARPSYNC.ALL ;  /* 0x0000000000007948 */ /* 0x000fea0003800000 */
[----:B------:R-:W-:-:S13]  /*0320*/  ISETP.GE.AND P0, PT, R3, UR4, PT ;  /* 0x0000000403007c0c */ /* 0x000fda000bf06270 */
[----:B------:R-:W-:Y:S05]  /*0330*/  @P0 EXIT ;  /* 0x000000000000094d */ /* 0x000fea0003800000 */
[----:B------:R-:W2:Y:S02]  /*0340*/  LDC.64 R2, c[0x0][0x588] ;  /* 0x00016200ff027b82 */ /* 0x000ea40000000a00 */
[----:B--2---:R-:W0:Y:S06]  /*0350*/  LDG.E.U16 R2, desc[UR6][R2.64] ;  /* 0x0000000602027981 */ /* 0x004e2c000c1e1500 */
[----:B------:R-:W2:Y:S01]  /*0360*/  LDC.64 R4, c[0x0][0x580] ;  /* 0x00016000ff047b82 */ /* 0x000ea20000000a00 */
[----:B01----:R-:W-:-:S05]  /*0370*/  HADD2.F32 R0, -RZ, R2.H0_H0 ;  /* 0x20000002ff007230 */ /* 0x003fca0000004100 */
[----:B------:R-:W-:-:S04]  /*0380*/  FMUL.RZ R6, R0, 0.15915493667125701904 ;  /* 0x3e22f98300067820 */ /* 0x000fc8000040c000 */
[----:B------:R-:W0:Y:S02]  /*0390*/  MUFU.COS R0, R6 ;  /* 0x0000000600007308 */ /* 0x000e240000000000 */
[----:B0-----:R-:W-:-:S05]  /*03a0*/  F2FP.F16.F32.PACK_AB R0, RZ, R0 ;  /* 0x00000000ff00723e */ /* 0x001fca00000000ff */
[----:B--2---:R-:W-:Y:S01]  /*03b0*/  STG.E.U16 desc[UR6][R4.64], R0 ;  /* 0x0000000004007986 */ /* 0x004fe2000c101506 */
[----:B------:R-:W-:Y:S05]  /*03c0*/  EXIT ;  /* 0x000000000000794d */ /* 0x000fea0003800000 */
.L_x_1180:
        /* <DEDUP_REMOVED lines=9> */
[----:B------:R-:W-:Y:S01]  /*0460*/  HFMA2 R4, -RZ, RZ, 0, 0 ;  /* 0x00000000ff047431 */ /* 0x000fe200000001ff */
[----:B------:R-:W-:Y:S01]  /*0470*/  MOV R5, R3 ;  /* 0x0000000300057202 */ /* 0x000fe20000000f00 */
[----:B------:R-:W1:Y:S01]  /*0480*/  LDCU UR5, c[0x0][0x38c] ;  /* 0x00007180ff0577ac */ /* 0x000e620008000800 */
[----:B------:R-:W-:Y:S01]  /*0490*/  ISETP.NE.AND P0, PT, R2, RZ, PT ;  /* 0x000000ff0200720c */ /* 0x000fe20003f05270 */
        /* <DEDUP_REMOVED lines=293> */
.L_x_1188:
[----:B------:R-:W0:Y:S02]  /*16f0*/  LDCU.128 UR8, c[0x0][0x580] ;  /* 0x0000b000ff0877ac */ /* 0x000e240008000c00 */
[----:B0-----:R-:W-:-:S04]  /*1700*/  IADD3 R6, P0, PT, R4, UR10, RZ ;  /* 0x0000000a04067c10 */ /* 0x001fc8000ff1e0ff */
[----:B------:R-:W-:-:S05]  /*1710*/  IADD3.X R7, PT, PT, RZ, UR11, RZ, P0, !PT ;  /* 0x0000000bff077c10 */ /* 0x000fca00087fe4ff */
[----:B------:R-:W2:Y:S01]  /*1720*/  LDG.E.U16 R6, desc[UR6][R6.64] ;  /* 0x0000000606067981 */ /* 0x000ea2000c1e1500 */
[----:B------:R-:W-:Y:S01]  /*1730*/  IADD3 R3, PT, PT, R3, 0x80, RZ ;  /* 0x0000008003037810 */ /* 0x000fe20007ffe0ff */
[----:B--2---:R-:W-:-:S05]  /*1740*/  HADD2.F32 R4, -RZ, R6.H0_H0 ;  /* 0x20000006ff047230 */ /* 0x004fca0000004100 */
[----:B------:R-:W-:Y:S01]  /*1750*/  FMUL.RZ R9, R4, 0.15915493667125701904 ;  /* 0x3e22f98304097820 */ /* 0x000fe2000040c000 */
[----:B------:R-:W-:-:S03]  /*1760*/  IADD3 R4, P0, PT, R5, UR8, RZ ;  /* 0x0000000805047c10 */ /* 0x000fc6000ff1e0ff */
[----:B------:R-:W0:Y:S01]  /*1770*/  MUFU.COS R8, R9 ;  /* 0x0000000900087308 */ /* 0x000e220000000000 */
[----:B------:R-:W-:Y:S02]  /*1780*/  IADD3.X R5, PT, PT, RZ, UR9, RZ, P0, !PT ;  /* 0x00000009ff057c10 */ /* 0x000fe400087fe4ff */
[----:B------:R-:W-:-:S13]  /*1790*/  ISETP.GE.AND P0, PT, R3, UR4, PT ;  /* 0x0000000403007c0c */ /* 0x000fda000bf06270 */
[----:B------:R-:W-:Y:S05]  /*17a0*/  @P0 BREAK.RELIABLE B1 ;  /* 0x0000000000010942 */ /* 0x000fea0003800100 */
[----:B0-----:R-:W-:-:S05]  /*17b0*/  F2FP.F16.F32.PACK_AB R8, RZ, R8 ;  /* 0x00000008ff08723e */ /* 0x001fca00000000ff */
[----:B------:R0:W-:Y:S01]  /*17c0*/  STG.E.U16 desc[UR6][R4.64], R8 ;  /* 0x0000000804007986 */ /* 0x0001e2000c101506 */
[----:B------:R-:W-:Y:S05]  /*17d0*/  @P0 BRA `(.L_x_1189) ;  /* 0x0000002400c00947 */ /* 0x000fea0003800000 */
[----:B------:R-:W1:Y:S01]  /*17e0*/  LDCU.64 UR8, c[0x0][0x390] ;  /* 0x00007200ff0877ac */ /* 0x000e620008000a00 */
[----:B0-----:R-:W-:Y:S02]  /*17f0*/  HFMA2 R4, -RZ, RZ, 0, 0 ;  /* 0x00000000ff047431 */ /* 0x001fe400000001ff */
[----:B------:R-:W-:Y:S01]  /*1800*/  IMAD.MOV.U32 R5, RZ, RZ, R3 ;  /* 0x000000ffff057224 */ /* 0x000fe200078e0003 */
        /* <DEDUP_REMOVED lines=283> */
[----:B------:R-:W-:-:S05]  /*29c0*/  @P0 MOV R10, RZ ;  /* 0x000000ff000a0202 */ /* 0x000fca0000000f00 */
[----:B------:R-:W1:Y:S01]  /*29d0*/  @P0 LDC.64 R8, c[0x0][0x578] ;  /* 0x00015e00ff080b82 */ /* 0x000e620000000a00 */
[--C-:B------:R-:W-:Y:S02]  /*29e0*/  IMAD.MOV R13, RZ, RZ, -R11.reuse ;  /* 0x000000ffff0d7224 */ /* 0x100fe400078e0a0b */
        /* <DEDUP_REMOVED lines=9> */
.L_x_1190:
        /* <DEDUP_REMOVED lines=10> */
[----:B0-----:R-:W-:-:S05]  /*2b20*/  F2FP.F16.F32.PACK_AB R8, RZ, R8 ;  /* 0x00000008ff08723e */ /* 0x001fca00000000ff */
[----:B------:R0:W-:Y:S02]  /*2b30*/  STG.E.U16 desc[UR6][R4.64], R8 ;  /* 0x0000000804007986 */ /* 0x0001e4000c101506 */
.L_x_1187:
[----:B------:R-:W-:-:S13]  /*2b40*/  ISETP.GE.AND P0, PT, R3, UR4, PT ;  /* 0x0000000403007c0c */ /* 0x000fda000bf06270 */
[----:B------:R-:W-:Y:S05]  /*2b50*/  @P0 BREAK.RELIABLE B1 ;  /* 0x0000000000010942 */ /* 0x000fea0003800100 */
[----:B------:R-:W-:Y:S05]  /*2b60*/  @P0 BRA `(.L_x_1189) ;  /* 0x0000001000dc0947 */ /* 0x000fea0003800000 */
[----:B------:R-:W-:Y:S05]  /*2b70*/  BSYNC.RELIABLE B1 ;  /* 0x0000000000017941 */ /* 0x000fea0003800100 */
.L_x_1186:
[----:B------:R-:W1:Y:S01]  /*2b80*/  LDCU.64 UR8, c[0x0][0x390] ;  /* 0x00007200ff0877ac */ /* 0x000e620008000a00 */
[----:B0-----:R-:W-:Y:S01]  /*2b90*/  HFMA2 R4, -RZ, RZ, 0, 0 ;  /* 0x00000000ff047431 */ /* 0x001fe200000001ff */
        /* <DEDUP_REMOVED lines=296> */
.L_x_1191:
        /* <DEDUP_REMOVED lines=12> */
.L_x_1189:
[----:B------:R-:W-:Y:S05]  /*3ee0*/  BSYNC.RECONVERGENT B0 ;  /* 0x0000000000007941 */ /* 0x000fea0003800200 */
.L_x_1185:
[----:B------:R-:W-:Y:S05]  /*3ef0*/  WARPSYNC.ALL ;  /* 0x0000000000007948 */ /* 0x000fea0003800000 */
[----:B------:R-:W-:-:S13]  /*3f00*/  ISETP.GE.AND P0, PT, R3, UR4, PT ;  /* 0x0000000403007c0c */ /* 0x000fda000bf06270 */
[----:B------:R-:W-:Y:S05]  /*3f10*/  @P0 EXIT ;  /* 0x000000000000094d */ /* 0x000fea0003800000 */
[----:B------:R-:W2:Y:S01]  /*3f20*/  LDCU.64 UR4, c[0x0][0x390] ;  /* 0x00007200ff0477ac */ /* 0x000ea20008000a00 */
[----:B01----:R-:W-:Y:S02]  /*3f30*/  MOV R4, RZ ;  /* 0x000000ff00047202 */ /* 0x003fe40000000f00 */
        /* <DEDUP_REMOVED lines=296> */
.L_x_1192:
[----:B------:R-:W0:Y:S02]  /*51c0*/  LDCU.128 UR8, c[0x0][0x580] ;  /* 0x0000b000ff0877ac */ /* 0x000e240008000c00 */
[----:B0-----:R-:W-:-:S04]  /*51d0*/  IADD3 R4, P0, PT, R2, UR10, RZ ;  /* 0x0000000a02047c10 */ /* 0x001fc8000ff1e0ff */
[----:B------:R-:W-:-:S05]  /*51e0*/  IADD3.X R5, PT, PT, RZ, UR11, RZ, P0, !PT ;  /* 0x0000000bff057c10 */ /* 0x000fca00087fe4ff */
[----:B------:R-:W2:Y:S01]  /*51f0*/  LDG.E.U16 R4, desc[UR6][R4.64] ;  /* 0x0000000604047981 */ /* 0x000ea2000c1e1500 */
[----:B------:R-:W-:-:S04]  /*5200*/  IADD3 R2, P0, PT, R3, UR8, RZ ;  /* 0x0000000803027c10 */ /* 0x000fc8000ff1e0ff */
[----:B------:R-:W-:Y:S01]  /*5210*/  IADD3.X R3, PT, PT, RZ, UR9, RZ, P0, !PT ;  /* 0x00000009ff037c10 */ /* 0x000fe200087fe4ff */
[----:B--2---:R-:W-:-:S05]  /*5220*/  HADD2.F32 R0, -RZ, R4.H0_H0 ;  /* 0x20000004ff007230 */ /* 0x004fca0000004100 */
[----:B------:R-:W-:-:S04]  /*5230*/  FMUL.RZ R6, R0, 0.15915493667125701904 ;  /* 0x3e22f98300067820 */ /* 0x000fc8000040c000 */
[----:B------:R-:W0:Y:S02]  /*5240*/  MUFU.COS R0, R6 ;  /* 0x0000000600007308 */ /* 0x000e240000000000 */
[----:B0-----:R-:W-:-:S05]  /*5250*/  F2FP.F16.F32.PACK_AB R0, RZ, R0 ;  /* 0x00000000ff00723e */ /* 0x001fca00000000ff */
[----:B------:R-:W-:Y:S01]  /*5260*/  STG.E.U16 desc[UR6][R2.64], R0 ;  /* 0x0000000002007986 */ /* 0x000fe2000c101506 */
[----:B------:R-:W-:Y:S05]  /*5270*/  EXIT ;  /* 0x000000000000794d */ /* 0x000fea0003800000 */
.L_x_1193:
        /* <DEDUP_REMOVED lines=16> */
.L_x_2797:


//--------------------- .text._ZN2at6native27unrolled_elementwise_kernelIZZZNS0_15cos_kernel_cudaERNS_18TensorIteratorBaseEENKUlvE0_clEvENKUlvE1_clEvEUlN3c104HalfEE_St5arrayIPcLm2EELi4E23TrivialOffsetCalculatorILi1EjESD_NS0_6memory15LoadWithoutCastENSE_16StoreWithoutCastEEEviT_T0_T2_T3_T4_T5_ --------------------------
	.section	.text._ZN2at6native27unrolled_elementwise_kernelIZZZNS0_15cos_kernel_cudaERNS_18TensorIteratorBaseEENKUlvE0_clEvENKUlvE1_clEvEUlN3c104HalfEE_St5arrayIPcLm2EELi4E23TrivialOffsetCalculatorILi1EjESD_NS0_6memory15LoadWithoutCastENSE_16StoreWithoutCastEEEviT_T0_T2_T3_T4_T5_,"ax",@progbits
	.align	128
        .global         _ZN2at6native27unrolled_elementwise_kernelIZZZNS0_15cos_kernel_cudaERNS_18TensorIteratorBaseEENKUlvE0_clEvENKUlvE1_clEvEUlN3c104HalfEE_St5arrayIPcLm2EELi4E23TrivialOffsetCalculatorILi1EjESD_NS0_6memory15LoadWithoutCastENSE_16StoreWithoutCastEEEviT_T0_T2_T3_T4_T5_
        .type           _ZN2at6native27unrolled_elementwise_kernelIZZZNS0_15cos_kernel_cudaERNS_18TensorIteratorBaseEENKUlvE0_clEvENKUlvE1_clEvEUlN3c104HalfEE_St5arrayIPcLm2EELi4E23TrivialOffsetCalculatorILi1EjESD_NS0_6memory15LoadWithoutCastENSE_16StoreWithoutCastEEEviT_T0_T2_T3_T4_T5_,@function
        .size           _ZN2at6native27unrolled_elementwise_kernelIZZZNS0_15cos_kernel_cudaERNS_18TensorIteratorBaseEENKUlvE0_clEvENKUlvE1_clEvEUlN3c104HalfEE_St5arrayIPcLm2EELi4E23TrivialOffsetCalculatorILi1EjESD_NS0_6memory15LoadWithoutCastENSE_16StoreWithoutCastEEEviT_T0_T2_T3_T4_T5_,(.L_x_2798 - _ZN2at6native27unrolled_elementwise_kernelIZZZNS0_15cos_kernel_cudaERNS_18TensorIteratorBaseEENKUlvE0_clEvENKUlvE1_clEvEUlN3c104HalfEE_St5arrayIPcLm2EELi4E23TrivialOffsetCalculatorILi1EjESD_NS0_6memory15LoadWithoutCastENSE_16StoreWithoutCastEEEviT_T0_T2_T3_T4_T5_)
        .other          _ZN2at6native27unrolled_elementwise_kernelIZZZNS0_15cos_kernel_cudaERNS_18TensorIteratorBaseEENKUlvE0_clEvENKUlvE1_clEvEUlN3c104HalfEE_St5arrayIPcLm2EELi4E23TrivialOffsetCalculatorILi1EjESD_NS0_6memory15LoadWithoutCastENSE_16StoreWithoutCastEEEviT_T0_T2_T3_T4_T5_,@"STO_CUDA_ENTRY STV_DEFAULT"
_ZN2at6native27unrolled_elementwise_kernelIZZZNS0_15cos_kernel_cudaERNS_18TensorIteratorBaseEENKUlvE0_clEvENKUlvE1_clEvEUlN3c104HalfEE_St5arrayIPcLm2EELi4E23TrivialOffsetCalculatorILi1EjESD_NS0_6memory15LoadWithoutCastENSE_16StoreWithoutCastEEEviT_T0_T2_T3_T4_T5_:
.text._ZN2at6native27unrolled_elementwise_kernelIZZZNS0_15cos_kernel_cudaERNS_18TensorIteratorBaseEENKUlvE0_clEvENKUlvE1_clEvEUlN3c104HalfEE_St5arrayIPcLm2EELi4E23TrivialOffsetCalculatorILi1EjESD_NS0_6memory15LoadWithoutCastENSE_16StoreWithoutCastEEEviT_T0_T2_T3_T4_T5_:
        /* <DEDUP_REMOVED lines=11> */
[----:B------:R-:W-:-:S03]  /*00b0*/  @!P0 LEA R7, R3, R0, 0x9 ;  /* 0x0000000003078211 */ /* 0x000fc600078e48ff */
        /* <DEDUP_REMOVED lines=8> */
[----:B------:R-:W-:Y:S01]  /*0140*/  @!P2 IMAD R7, R3, 0x200, R18 ;  /* 0x000002000307a824 */ /* 0x000fe200078e0212 */
[----:B------:R-:W-:Y:S01]  /*0150*/  PRMT R19, RZ, 0x7610, R19 ;  /* 0x00007610ff137816 */ /* 0x000fe20000000013 */
[----:B--2---:R-:W-:Y:S01]  /*0160*/  @!P1 IMAD.WIDE.U32 R14, R11, 0x2, R14 ;  /* 0x000000020b0e9825 */ /* 0x004fe200078e000e */
[----:B------:R-:W-:-:S06]  /*0170*/  PRMT R11, RZ, 0x7610, R11 ;  /* 0x00007610ff0b7816 */ /* 0x000fcc000000000b */
[----:B------:R2:W4:Y:S01]  /*0180*/  @!P1 LDG.E.U16 R11, desc[UR4][R14.64] ;  /* 0x000000040e0b9981 */ /* 0x000522000c1e1500 */
[----:B-1----:R-:W-:-:S05]  /*0190*/  @!P2 IMAD.WIDE.U32 R8, R7, 0x2, R8 ;  /* 0x000000020708a825 */ /* 0x002fca00078e0008 */
[----:B------:R1:W4:Y:S01]  /*01a0*/  @!P2 LDG.E.U16 R19, desc[UR4][R8.64] ;  /* 0x000000040813a981 */ /* 0x000322000c1e1500 */
[----:B------:R-:W-:-:S04]  /*01b0*/  @!P2 IADD3 R18, PT, PT, R18, 0x80, RZ ;  /* 0x000000801212a810 */ /* 0x000fc80007ffe0ff */
        /* <DEDUP_REMOVED lines=19> */
[----:B---3--:R-:W-:-:S05]  /*02f0*/  @!P1 HADD2.F32 R10, -RZ, R10.H0_H0 ;  /* 0x2000000aff0a9230 */ /* 0x008fca0000004100 */
[----:B------:R-:W-:-:S06]  /*0300*/  @!P1 FMUL.RZ R10, R10, 0.15915493667125701904 ;  /* 0x3e22f9830a0a9820 */ /* 0x000fcc000040c000 */
[----:B------:R-:W0:Y:S01]  /*0310*/  @!P1 MUFU.COS R10, R10 ;  /* 0x0000000a000a9308 */ /* 0x000e220000000000 */
[----:B----4-:R-:W-:-:S05]  /*0320*/  @!P2 HADD2.F32 R11, -RZ, R11.H0_H0 ;  /* 0x2000000bff0ba230 */ /* 0x010fca0000004100 */
[----:B------:R-:W-:Y:S01]  /*0330*/  @!P2 FMUL.RZ R11, R11, 0.15915493667125701904 ;  /* 0x3e22f9830b0ba820 */ /* 0x000fe2000040c000 */
[----:B0-----:R-:W-:Y:S01]  /*0340*/  @!P1 F2FP.F16.F32.PACK_AB R6, RZ, R10 ;  /* 0x0000000aff06923e */ /* 0x001fe200000000ff */
[----:B------:R-:W-:-:S04]  /*0350*/  @!P3 HADD2.F32 R19, -RZ, R19.H0_H0 ;  /* 0x20000013ff13b230 */ /* 0x000fc80000004100 */
[----:B------:R0:W-:Y:S01]  /*0360*/  @!P1 STG.E.U16 desc[UR4][R8.64], R6 ;  /* 0x0000000608009986 */ /* 0x0001e2000c101504 */
[----:B------:R-:W-:Y:S01]  /*0370*/  @!P3 FMUL.RZ R12, R19, 0.15915493667125701904 ;  /* 0x3e22f983130cb820 */ /* 0x000fe2000040c000 */
[----:B------:R-:W1:Y:S08]  /*0380*/  @!P2 MUFU.COS R11, R11 ;  /* 0x0000000b000ba308 */ /* 0x000e700000000000 */
[----:B------:R-:W2:Y:S01]  /*0390*/  @!P3 MUFU.COS R12, R12 ;  /* 0x0000000c000cb308 */ /* 0x000ea20000000000 */
[----:B-1----:R-:W-:-:S02]  /*03a0*/  @!P2 F2FP.F16.F32.PACK_AB R2, RZ, R11 ;  /* 0x0000000bff02a23e */ /* 0x002fc400000000ff */
[----:B--2---:R-:W-:Y:S01]  /*03b0*/  @!P3 F2FP.F16.F32.PACK_AB R4, RZ, R12 ;  /* 0x0000000cff04b23e */ /* 0x004fe200000000ff */
        /* <DEDUP_REMOVED lines=11> */
.L_x_1195:
[----:B------:R-:W-:Y:S05]  /*0470*/  BSYNC.RECONVERGENT B0 ;  /* 0x0000000000007941 */ /* 0x000fea0003800200 */
.L_x_1194:
[----:B------:R-:W-:Y:S01]  /*0480*/  ISETP.GE.AND P1, PT, R0, R5, PT ;  /* 0x000000050000720c */ /* 0x000fe20003f26270 */
[----:B-----5:R-:W-:-:S05]  /*0490*/  @!P0 HADD2.F32 R7, -RZ, R7.H0_H0 ;  /* 0x20000007ff078230 */ /* 0x020fca0000004100 */
[----:B------:R-:W-:-:S07]  /*04a0*/  @!P0 FMUL.RZ R7, R7, 0.15915493667125701904 ;  /* 0x3e22f98307078820 */ /* 0x000fce000040c000 */
[----:B------:R-:W-:Y:S05]  /*04b0*/  @P1 EXIT ;  /* 0x000000000000194d */ /* 0x000fea0003800000 */
[----:B0-----:R-:W0:Y:S01]  /*04c0*/  LDC.64 R4, c[0x0][0x388] ;  /* 0x0000e200ff047b82 */ /* 0x001e220000000a00 */
[----:B------:R-:W1:Y:S01]  /*04d0*/  @!P0 MUFU.COS R2, R7 ;  /* 0x0000000700028308 */ /* 0x000e620000000000 */
[----:B------:R-:W-:Y:S01]  /*04e0*/  IMAD R3, R3, 0x200, R0 ;  /* 0x0000020003037824 */ /* 0x000fe200078e0200 */
[----:B-1----:R-:W-:-:S03]  /*04f0*/  @!P0 F2FP.F16.F32.PACK_AB R6, RZ, R2 ;  /* 0x00000002ff06823e */ /* 0x002fc600000000ff */
[----:B0-----:R-:W-:-:S05]  /*0500*/  IMAD.WIDE.U32 R2, R3, 0x2, R4 ;  /* 0x0000000203027825 */ /* 0x001fca00078e0004 */
[----:B------:R-:W-:Y:S01]  /*0510*/  STG.E.U16 desc[UR4][R2.64], R6 ;  /* 0x0000000602007986 */ /* 0x000fe2000c101504 */
[----:B------:R-:W-:Y:S05]  /*0520*/  EXIT ;  /* 0x000000000000794d */ /* 0x000fea0003800000 */
.L_x_1196:
        /* <DEDUP_REMOVED lines=13> */
.L_x_2798:


//--------------------- .text._ZN2at6native29vectorized_elementwise_kernelILi2EZZZNS0_15cos_kernel_cudaERNS_18TensorIteratorBaseEENKUlvE0_clEvENKUlvE1_clEvEUlN3c104HalfEE_St5arrayIPcLm2EEEEviT0_T1_ --------------------------
	.section	.text._ZN2at6native29vectorized_elementwise_kernelILi2EZZZNS0_15cos_kernel_cudaERNS_18TensorIteratorBaseEENKUlvE0_clEvENKUlvE1_clEvEUlN3c104HalfEE_St5arrayIPcLm2EEEEviT0_T1_,"ax",@progbits
	.align	128
        .global         _ZN2at6native29vectorized_elementwise_kernelILi2EZZZNS0_15cos_kernel_cudaERNS_18TensorIteratorBaseEENKUlvE0_clEvENKUlvE1_clEvEUlN3c104HalfEE_St5arrayIPcLm2EEEEviT0_T1_
        .type           _ZN2at6native29vectorized_elementwise_kernelILi2EZZZNS0_15cos_kernel_cudaERNS_18TensorIteratorBaseEENKUlvE0_clEvENKUlvE1_clEvEUlN3c104HalfEE_St5arrayIPcLm2EEEEviT0_T1_,@function
        .size           _ZN2at6native29vectorized_elementwise_kernelILi2EZZZNS0_15cos_kernel_cudaERNS_18TensorIteratorBaseEENKUlvE0_clEvENKUlvE1_clEvEUlN3c104HalfEE_St5arrayIPcLm2EEEEviT0_T1_,(.L_x_2799 - _ZN2at6native29vectorized_elementwise_kernelILi2EZZZNS0_15cos_kernel_cudaERNS_18TensorIteratorBaseEENKUlvE0_clEvENKUlvE1_clEvEUlN3c104HalfEE_St5arrayIPcLm2EEEEviT0_T1_)
        .other          _ZN2at6native29vectorized_elementwise_kernelILi2EZZZNS0_15cos_kernel_cudaERNS_18TensorIteratorBaseEENKUlvE0_clEvENKUlvE1_clEvEUlN3c104HalfEE_St5arrayIPcLm2EEEEviT0_T1_,@"STO_CUDA_ENTRY STV_DEFAULT"
_ZN2at6native29vectorized_elementwise_kernelILi2EZZZNS0_15cos_kernel_cudaERNS_18TensorIteratorBaseEENKUlvE0_clEvENKUlvE1_clEvEUlN3c104HalfEE_St5arrayIPcLm2EEEEviT0_T1_:
.text._ZN2at6native29vectorized_elementwise_kernelILi2EZZZNS0_15cos_kernel_cudaERNS_18TensorIteratorBaseEENKUlvE0_clEvENKUlvE1_clEvEUlN3c104HalfEE_St5arrayIPcLm2EEEEviT0_T1_:
[----:B------:R-:W-:Y:S01]  /*0000*/  LDC R1, c[0x0][0x37c] ;  /* 0x0000df00ff017b82 */ /* 0x000fe20000000800 */
[----:B------:R-:W0:Y:S01]  /*0010*/  S2R R0, SR_CTAID.X ;  /* 0x0000000000007919 */ /* 0x000e220000002500 */
[----:B------:R-:W1:Y:S01]  /*0020*/  LDCU UR6, c[0x0][0x380] ;  /* 0x00007000ff0677ac */ /* 0x000e620008000800 */
[----:B------:R-:W2:Y:S01]  /*0030*/  LDCU.64 UR4, c[0x0][0x358] ;  /* 0x00006b00ff0477ac */ /* 0x000ea20008000a00 */
[----:B0-----:R-:W-:-:S04]  /*0040*/  SHF.L.U32 R0, R0, 0xa, RZ ;  /* 0x0000000a00007819 */ /* 0x001fc800000006ff */
        /* <DEDUP_REMOVED lines=12> */
[----:B------:R-:W-:Y:S01]  /*0110*/  @!P0 IADD3 R21, PT, PT, R21, 0x80, RZ ;  /* 0x0000008015158810 */ /* 0x000fe20007ffe0ff */
[----:B------:R-:W1:Y:S03]  /*0120*/  @!P0 LDC.64 R12, c[0x0][0x390] ;  /* 0x0000e400ff0c8b82 */ /* 0x000e660000000a00 */
[----:B------:R-:W-:Y:S01]  /*0130*/  ISETP.GE.U32.AND P6, PT, R21, R2, PT ;  /* 0x000000021500720c */ /* 0x000fe20003fc6070 */
[----:B0-----:R-:W-:Y:S01]  /*0140*/  @!P5 IMAD.WIDE.U32 R24, R11, 0x2, R24 ;  /* 0x000000020b18d825 */ /* 0x001fe200078e0018 */
[----:B------:R-:W-:-:S04]  /*0150*/  PRMT R11, RZ, 0x7610, R11 ;  /* 0x00007610ff0b7816 */ /* 0x000fc8000000000b */
[----:B------:R-:W2:Y:S07]  /*0160*/  @!P5 LDG.E.U16 R20, desc[UR4][R24.64] ;  /* 0x000000041814d981 */ /* 0x000eae000c1e1500 */
[----:B------:R-:W-:Y:S01]  /*0170*/  @!P6 IMAD.IADD R19, R0, 0x1, R21 ;  /* 0x000000010013e824 */ /* 0x000fe200078e0215 */
[----:B------:R-:W-:Y:S01]  /*0180*/  @!P6 IADD3 R21, PT, PT, R21, 0x80, RZ ;  /* 0x000000801515e810 */ /* 0x000fe20007ffe0ff */
[----:B------:R-:W0:Y:S03]  /*0190*/  @!P6 LDC.64 R16, c[0x0][0x390] ;  /* 0x0000e400ff10eb82 */ /* 0x000e260000000a00 */
        /* <DEDUP_REMOVED lines=8> */
[----:B------:R-:W-:Y:S01]  /*0220*/  @!P2 IADD3 R21, PT, PT, R21, 0x80, RZ ;  /* 0x000000801515a810 */ /* 0x000fe20007ffe0ff */
[----:B-1----:R-:W-:Y:S01]  /*0230*/  @!P0 IMAD.WIDE.U32 R12, R23, 0x2, R12 ;  /* 0x00000002170c8825 */ /* 0x002fe200078e000c */
[----:B------:R-:W1:Y:S02]  /*0240*/  @!P2 LDC.64 R18, c[0x0][0x390] ;  /* 0x0000e400ff12ab82 */ /* 0x000e640000000a00 */
[----:B------:R-:W-:-:S13]  /*0250*/  ISETP.GE.U32.AND P3, PT, R21, R2, PT ;  /* 0x000000021500720c */ /* 0x000fda0003f66070 */
[----:B------:R-:W-:Y:S01]  /*0260*/  @!P3 IMAD.IADD R27, R0, 0x1, R21 ;  /* 0x00000001001bb824 */ /* 0x000fe200078e0215 */
[----:B------:R-:W-:Y:S01]  /*0270*/  @!P3 IADD3 R21, PT, PT, R21, 0x80, RZ ;  /* 0x000000801515b810 */ /* 0x000fe20007ffe0ff */
[----:B---3--:R-:W-:Y:S01]  /*0280*/  @!P1 IMAD.WIDE.U32 R28, R15, 0x2, R28 ;  /* 0x000000020f1c9825 */ /* 0x008fe200078e001c */
[----:B------:R-:W-:Y:S01]  /*0290*/  PRMT R23, RZ, 0x7610, R23 ;  /* 0x00007610ff177816 */ /* 0x000fe20000000017 */
[----:B0-----:R-:W0:Y:S01]  /*02a0*/  @!P3 LDC.64 R16, c[0x0][0x390] ;  /* 0x0000e400ff10bb82 */ /* 0x001e220000000a00 */
[----:B------:R-:W-:-:S04]  /*02b0*/  ISETP.GE.U32.AND P4, PT, R21, R2, PT ;  /* 0x000000021500720c */ /* 0x000fc80003f86070 */
[----:B------:R3:W5:Y:S09]  /*02c0*/  @!P0 LDG.E.U16 R23, desc[UR4][R12.64] ;  /* 0x000000040c178981 */ /* 0x000772000c1e1500 */
[----:B------:R-:W-:Y:S01]  /*02d0*/  @!P4 IADD3 R25, PT, PT, R0, R21, RZ ;  /* 0x000000150019c210 */ /* 0x000fe20007ffe0ff */
[----:B------:R-:W-:Y:S01]  /*02e0*/  @!P4 VIADD R21, R21, 0x80 ;  /* 0x000000801515c836 */ /* 0x000fe20000000000 */
[----:B---3--:R-:W3:Y:S04]  /*02f0*/  @!P4 LDC.64 R12, c[0x0][0x390] ;  /* 0x0000e400ff0ccb82 */ /* 0x008ee80000000a00 */
[----:B------:R-:W-:-:S13]  /*0300*/  ISETP.GE.U32.AND P5, PT, R21, R2, PT ;  /* 0x000000021500720c */ /* 0x000fda0003fa6070 */
[----:B------:R-:W3:Y:S01]  /*0310*/  @!P5 LDC.64 R14, c[0x0][0x390] ;  /* 0x0000e400ff0edb82 */ /* 0x000ee20000000a00 */
[----:B------:R-:W-:Y:S01]  /*0320*/  @!P5 IADD3 R21, PT, PT, R0, R21, RZ ;  /* 0x000000150015d210 */ /* 0x000fe20007ffe0ff */
[----:B-1----:R-:W-:Y:S01]  /*0330*/  @!P2 IMAD.WIDE.U32 R18, R26, 0x2, R18 ;  /* 0x000000021a12a825 */ /* 0x002fe200078e0012 */
[----:B------:R-:W-:-:S03]  /*0340*/  PRMT R26, RZ, 0x7610, R26 ;  /* 0x00007610ff1a7816 */ /* 0x000fc6000000001a */
[----:B0-----:R-:W-:Y:S01]  /*0350*/  @!P3 IMAD.WIDE.U32 R16, R27, 0x2, R16 ;  /* 0x000000021b10b825 */ /* 0x001fe200078e0010 */
[----:B------:R-:W-:Y:S02]  /*0360*/  PRMT R27, RZ, 0x7610, R27 ;  /* 0x00007610ff1b7816 */ /* 0x000fe4000000001b */
[----:B------:R-:W-:Y:S01]  /*0370*/  PRMT R24, RZ, 0x7610, R24 ;  /* 0x00007610ff187816 */ /* 0x000fe20000000018 */
[----:B---3--:R-:W-:Y:S01]  /*0380*/  @!P4 IMAD.WIDE.U32 R12, R25, 0x2, R12 ;  /* 0x00000002190cc825 */ /* 0x008fe200078e000c */
[----:B------:R-:W-:Y:S01]  /*0390*/  PRMT R25, RZ, 0x7610, R25 ;  /* 0x00007610ff197816 */ /* 0x000fe20000000019 */
[----:B------:R0:W3:Y:S04]  /*03a0*/  @!P2 LDG.E.U16 R26, desc[UR4][R18.64] ;  /* 0x00000004121aa981 */ /* 0x0000e8000c1e1500 */
[----:B------:R-:W3:Y:S04]  /*03b0*/  @!P3 LDG.E.U16 R27, desc[UR4][R16.64] ;  /* 0x00000004101bb981 */ /* 0x000ee8000c1e1500 */
[----:B------:R-:W3:Y:S01]  /*03c0*/  @!P1 LDG.E.U16 R24, desc[UR4][R28.64] ;  /* 0x000000041c189981 */ /* 0x000ee2000c1e1500 */
[----:B------:R-:W-:Y:S01]  /*03d0*/  @!P5 IMAD.WIDE.U32 R14, R21, 0x2, R14 ;  /* 0x00000002150ed825 */ /* 0x000fe200078e000e */
[----:B------:R-:W-:-:S02]  /*03e0*/  PRMT R21, RZ, 0x7610, R21 ;  /* 0x00007610ff157816 */ /* 0x000fc40000000015 */
[----:B------:R1:W3:Y:S04]  /*03f0*/  @!P4 LDG.E.U16 R25, desc[UR4][R12.64] ;  /* 0x000000040c19c981 */ /* 0x0002e8000c1e1500 */
[----:B------:R1:W3:Y:S01]  /*0400*/  @!P5 LDG.E.U16 R21, desc[UR4][R14.64] ;  /* 0x000000040e15d981 */ /* 0x0002e2000c1e1500 */
[----:B0-----:R-:W-:-:S05]  /*0410*/  VIADD R19, R3, 0x100 ;  /* 0x0000010003137836 */ /* 0x001fca0000000000 */
[-C--:B------:R-:W-:Y:S02]  /*0420*/  ISETP.GE.U32.AND P5, PT, R19, R2.reuse, PT ;  /* 0x000000021300720c */ /* 0x080fe40003fa6070 */
[C---:B------:R-:W-:Y:S02]  /*0430*/  ISETP.GE.U32.AND P0, PT, R3.reuse, R2, PT ;  /* 0x000000020300720c */ /* 0x040fe40003f06070 */
[----:B-1----:R-:W-:-:S04]  /*0440*/  IADD3 R13, PT, PT, R3, 0x200, RZ ;  /* 0x00000200030d7810 */ /* 0x002fc80007ffe0ff */
[----:B------:R-:W-:Y:S01]  /*0450*/  ISETP.GE.U32.AND P3, PT, R13, R2, PT ;  /* 0x000000020d00720c */ /* 0x000fe20003f66070 */
[C---:B------:R-:W-:Y:S01]  /*0460*/  VIADD R13, R3.reuse, 0x280 ;  /* 0x00000280030d7836 */ /* 0x040fe20000000000 */
[----:B------:R-:W-:-:S04]  /*0470*/  IADD3 R17, PT, PT, R3, 0x80, RZ ;  /* 0x0000008003117810 */ /* 0x000fc80007ffe0ff */
[-C--:B------:R-:W-:Y:S02]  /*0480*/  ISETP.GE.U32.AND P4, PT, R13, R2.reuse, PT ;  /* 0x000000020d00720c */ /* 0x080fe40003f86070 */
[C---:B------:R-:W-:Y:S02]  /*0490*/  IADD3 R19, PT, PT, R3.reuse, 0x380, RZ ;  /* 0x0000038003137810 */ /* 0x040fe40007ffe0ff */
[----:B------:R-:W-:Y:S02]  /*04a0*/  IADD3 R15, PT, PT, R3, 0x300, RZ ;  /* 0x00000300030f7810 */ /* 0x000fe40007ffe0ff */
[-C--:B------:R-:W-:Y:S02]  /*04b0*/  ISETP.GE.U32.AND P1, PT, R17, R2.reuse, PT ;  /* 0x000000021100720c */ /* 0x080fe40003f26070 */
[----:B------:R-:W-:Y:S01]  /*04c0*/  ISETP.GE.U32.AND P6, PT, R15, R2, PT ;  /* 0x000000020f00720c */ /* 0x000fe20003fc6070 */
[----:B------:R-:W-:Y:S04]  /*04d0*/  BSSY.RECONVERGENT B0, `(.L_x_1198) ;  /* 0x0000055000007945 */ /* 0x000fe80003800200 */
[----:B------:R-:W-:Y:S01]  /*04e0*/  BSSY.RELIABLE B1, `(.L_x_1199) ;  /* 0x000004d000017945 */ /* 0x000fe20003800100 */
[----:B--2---:R-:W-:-:S02]  /*04f0*/  @!P0 HADD2.F32 R20, -RZ, R20.H0_H0 ;  /* 0x20000014ff148230 */ /* 0x004fc40000004100 */
[----:B----4-:R-:W-:-:S05]  /*0500*/  @!P5 HADD2.F32 R11, -RZ, R11.H0_H0 ;  /* 0x2000000bff0bd230 */ /* 0x010fca0000004100 */
[----:B------:R-:W-:-:S04]  /*0510*/  @!P5 FMUL.RZ R16, R11, 0.15915493667125701904 ;  /* 0x3e22f9830b10d820 */ /* 0x000fc8000040c000 */
[----:B------:R-:W0:Y:S01]  /*0520*/  @!P5 MUFU.COS R12, R16 ;  /* 0x00000010000cd308 */ /* 0x000e220000000000 */
[----:B------:R-:W-:-:S05]  /*0530*/  VIADD R11, R3, 0x180 ;  /* 0x00000180030b7836 */ /* 0x000fca0000000000 */
[----:B------:R-:W-:Y:S01]  /*0540*/  ISETP.GE.U32.AND P2, PT, R11, R2, PT ;  /* 0x000000020b00720c */ /* 0x000fe20003f46070 */
[----:B------:R-:W-:Y:S01]  /*0550*/  @!P0 FMUL.RZ R11, R20, 0.15915493667125701904 ;  /* 0x3e22f983140b8820 */ /* 0x000fe2000040c000 */
[----:B0-----:R-:W-:Y:S02]  /*0560*/  @!P5 F2FP.F16.F32.PACK_AB R4, RZ, R12 ;  /* 0x0000000cff04d23e */ /* 0x001fe400000000ff */
[----:B------:R-:W0:Y:S01]  /*0570*/  @!P0 LDC.64 R12, c[0x0][0x388] ;  /* 0x0000e200ff0c8b82 */ /* 0x000e220000000a00 */
[----:B------:R-:W-:Y:S02]  /*0580*/  ISETP.GE.U32.AND P5, PT, R19, R2, PT ;  /* 0x000000021300720c */ /* 0x000fe40003fa6070 */
[----:B------:R-:W1:Y:S01]  /*0590*/  @!P0 MUFU.COS R11, R11 ;  /* 0x0000000b000b8308 */ /* 0x000e620000000000 */
[----:B------:R-:W-:Y:S02]  /*05a0*/  @!P0 IMAD.IADD R19, R0, 0x1, R3 ;  /* 0x0000000100138824 */ /* 0x000fe400078e0203 */
[----:B-----5:R-:W-:Y:S01]  /*05b0*/  @!P1 HADD2.F32 R23, -RZ, R23.H0_H0 ;  /* 0x20000017ff179230 */ /* 0x020fe20000004100 */
[----:B------:R-:W-:-:S04]  /*05c0*/  @!P0 MOV R3, R17 ;  /* 0x0000001100038202 */ /* 0x000fc80000000f00 */
[----:B------:R-:W-:Y:S01]  /*05d0*/  @!P1 FMUL.RZ R14, R23, 0.15915493667125701904 ;  /* 0x3e22f983170e9820 */ /* 0x000fe2000040c000 */
[----:B-1----:R-:W-:Y:S01]  /*05e0*/  @!P0 F2FP.F16.F32.PACK_AB R22, RZ, R11 ;  /* 0x0000000bff16823e */ /* 0x002fe200000000ff */
[----:B0-----:R-:W-:-:S04]  /*05f0*/  @!P0 IMAD.WIDE.U32 R12, R19, 0x2, R12 ;  /* 0x00000002130c8825 */ /* 0x001fc800078e000c */
[----:B------:R-:W0:Y:S01]  /*0600*/  @!P1 MUFU.COS R14, R14 ;  /* 0x0000000e000e9308 */ /* 0x000e220000000000 */
[----:B------:R1:W-:Y:S01]  /*0610*/  @!P0 STG.E.U16 desc[UR4][R12.64], R22 ;  /* 0x000000160c008986 */ /* 0x0003e2000c101504 */
[----:B------:R-:W-:Y:S01]  /*0620*/  ISETP.GE.U32.AND P0, PT, R3, R2, PT ;  /* 0x000000020300720c */ /* 0x000fe20003f06070 */
[----:B---3--:R-:W-:Y:S02]  /*0630*/  @!P3 HADD2.F32 R26, -RZ, R26.H0_H0 ;  /* 0x2000001aff1ab230 */ /* 0x008fe40000004100 */
[----:B------:R-:W-:-:S03]  /*0640*/  @!P4 HADD2.F32 R27, -RZ, R27.H0_H0 ;  /* 0x2000001bff1bc230 */ /* 0x000fc60000004100 */
[----:B------:R-:W-:Y:S01]  /*0650*/  @!P3 FMUL.RZ R16, R26, 0.15915493667125701904 ;  /* 0x3e22f9831a10b820 */ /* 0x000fe2000040c000 */
[----:B------:R-:W-:Y:S02]  /*0660*/  @!P2 HADD2.F32 R24, -RZ, R24.H0_H0 ;  /* 0x20000018ff18a230 */ /* 0x000fe40000004100 */
[----:B------:R-:W-:Y:S01]  /*0670*/  @!P4 FMUL.RZ R18, R27, 0.15915493667125701904 ;  /* 0x3e22f9831b12c820 */ /* 0x000fe2000040c000 */
[----:B------:R-:W-:Y:S02]  /*0680*/  @!P6 HADD2.F32 R25, -RZ, R25.H0_H0 ;  /* 0x20000019ff19e230 */ /* 0x000fe40000004100 */
[----:B------:R-:W-:Y:S02]  /*0690*/  @!P5 HADD2.F32 R21, -RZ, R21.H0_H0 ;  /* 0x20000015ff15d230 */ /* 0x000fe40000004100 */
[----:B------:R-:W-:Y:S01]  /*06a0*/  @!P2 FMUL.RZ R24, R24, 0.15915493667125701904 ;  /* 0x3e22f9831818a820 */ /* 0x000fe2000040c000 */
[----:B------:R-:W-:Y:S02]  /*06b0*/  @!P6 FMUL.RZ R25, R25, 0.15915493667125701904 ;  /* 0x3e22f9831919e820 */ /* 0x000fe4000040c000 */
[----:B------:R-:W-:Y:S01]  /*06c0*/  @!P5 FMUL.RZ R19, R21, 0.15915493667125701904 ;  /* 0x3e22f9831513d820 */ /* 0x000fe2000040c000 */
[----:B------:R-:W2:Y:S08]  /*06d0*/  @!P2 MUFU.COS R15, R24 ;  /* 0x00000018000fa308 */ /* 0x000eb00000000000 */
[----:B------:R-:W3:Y:S08]  /*06e0*/  @!P3 MUFU.COS R16, R16 ;  /* 0x000000100010b308 */ /* 0x000ef00000000000 */
[----:B------:R-:W4:Y:S08]  /*06f0*/  @!P4 MUFU.COS R18, R18 ;  /* 0x000000120012c308 */ /* 0x000f300000000000 */
[----:B------:R-:W5:Y:S08]  /*0700*/  @!P6 MUFU.COS R11, R25 ;  /* 0x00000019000be308 */ /* 0x000f700000000000 */
[----:B------:R-:W1:Y:S01]  /*0710*/  @!P5 MUFU.COS R19, R19 ;  /* 0x000000130013d308 */ /* 0x000e620000000000 */
[----:B0-----:R-:W-:-:S02]  /*0720*/  @!P1 F2FP.F16.F32.PACK_AB R5, RZ, R14 ;  /* 0x0000000eff05923e */ /* 0x001fc400000000ff */
[----:B--2---:R-:W-:Y:S02]  /*0730*/  @!P2 F2FP.F16.F32.PACK_AB R6, RZ, R15 ;  /* 0x0000000fff06a23e */ /* 0x004fe400000000ff */
[----:B---3--:R-:W-:Y:S02]  /*0740*/  @!P3 F2FP.F16.F32.PACK_AB R7, RZ, R16 ;  /* 0x00000010ff07b23e */ /* 0x008fe400000000ff */
[----:B----4-:R-:W-:Y:S02]  /*0750*/  @!P4 F2FP.F16.F32.PACK_AB R8, RZ, R18 ;  /* 0x00000012ff08c23e */ /* 0x010fe400000000ff */
[----:B-----5:R-:W-:Y:S02]  /*0760*/  @!P6 F2FP.F16.F32.PACK_AB R9, RZ, R11 ;  /* 0x0000000bff09e23e */ /* 0x020fe400000000ff */
[----:B-1----:R-:W-:Y:S01]  /*0770*/  @!P5 F2FP.F16.F32.PACK_AB R10, RZ, R19 ;  /* 0x00000013ff0ad23e */ /* 0x002fe200000000ff */
        /* <DEDUP_REMOVED lines=9> */
[----:B------:R-:W-:Y:S02]  /*0810*/  IADD3 R5, PT, PT, R0, R3, RZ ;  /* 0x0000000300057210 */ /* 0x000fe40007ffe0ff */
[----:B------:R-:W-:-:S03]  /*0820*/  IADD3 R3, PT, PT, R3, 0x80, RZ ;  /* 0x0000008003037810 */ /* 0x000fc60007ffe0ff */
[----:B0-----:R-:W-:-:S05]  /*0830*/  IMAD.WIDE.U32 R12, R5, 0x2, R12 ;  /* 0x00000002050c7825 */ /* 0x001fca00078e000c */
[----:B------:R0:W-:Y:S02]  /*0840*/  STG.E.U16 desc[UR4][R12.64], R4 ;  /* 0x000000040c007986 */ /* 0x0001e4000c101504 */
.L_x_1200:
[----:B------:R-:W-:-:S13]  /*0850*/  ISETP.GE.U32.AND P0, PT, R3, R2, PT ;  /* 0x000000020300720c */ /* 0x000fda0003f06070 */
[----:B------:R-:W-:Y:S05]  /*0860*/  @P0 BRA `(.L_x_1202) ;  /* 0x0000000000300947 */ /* 0x000fea0003800000 */
[----:B0-----:R-:W0:Y:S01]  /*0870*/  LDC.64 R4, c[0x0][0x388] ;  /* 0x0000e200ff047b82 */ /* 0x001e220000000a00 */
[----:B------:R-:W-:Y:S01]  /*0880*/  IMAD.IADD R11, R0, 0x1, R3 ;  /* 0x00000001000b7824 */ /* 0x000fe200078e0203 */
[----:B------:R-:W-:-:S03]  /*0890*/  IADD3 R3, PT, PT, R3, 0x80, RZ ;  /* 0x0000008003037810 */ /* 0x000fc60007ffe0ff */
[----:B0-----:R-:W-:-:S05]  /*08a0*/  IMAD.WIDE.U32 R4, R11, 0x2, R4 ;  /* 0x000000020b047825 */ /* 0x001fca00078e0004 */
[----:B------:R1:W-:Y:S02]  /*08b0*/  STG.E.U16 desc[UR4][R4.64], R6 ;  /* 0x0000000604007986 */ /* 0x0003e4000c101504 */
.L_x_1201:
[----:B------:R-:W-:-:S13]  /*08c0*/  ISETP.GE.U32.AND P0, PT, R3, R2, PT ;  /* 0x000000020300720c */ /* 0x000fda0003f06070 */
[----:B------:R-:W-:Y:S05]  /*08d0*/  @P0 BRA `(.L_x_1203) ;  /* 0x0000000000340947 */ /* 0x000fea0003800000 */
[----:B01----:R-:W0:Y:S01]  /*08e0*/  LDC.64 R4, c[0x0][0x388] ;  /* 0x0000e200ff047b82 */ /* 0x003e220000000a00 */
[----:B------:R-:W-:Y:S01]  /*08f0*/  IADD3 R11, PT, PT, R0, R3, RZ ;  /* 0x00000003000b7210 */ /* 0x000fe20007ffe0ff */
[----:B------:R-:W-:-:S04]  /*0900*/  VIADD R3, R3, 0x80 ;  /* 0x0000008003037836 */ /* 0x000fc80000000000 */
[----:B0-----:R-:W-:-:S05]  /*0910*/  IMAD.WIDE.U32 R4, R11, 0x2, R4 ;  /* 0x000000020b047825 */ /* 0x001fca00078e0004 */
[----:B------:R1:W-:Y:S02]  /*0920*/  STG.E.U16 desc[UR4][R4.64], R7 ;  /* 0x0000000704007986 */ /* 0x0003e4000c101504 */
.L_x_1202:
[----:B------:R-:W-:-:S13]  /*0930*/  ISETP.GE.U32.AND P0, PT, R3, R2, PT ;  /* 0x000000020300720c */ /* 0x000fda0003f06070 */
[----:B------:R-:W-:Y:S05]  /*0940*/  @P0 BREAK.RELIABLE B1 ;  /* 0x0000000000010942 */ /* 0x000fea0003800100 */
[----:B------:R-:W-:Y:S05]  /*0950*/  @P0 BRA `(.L_x_1204) ;  /* 0x0000000000300947 */ /* 0x000fea0003800000 */
[----:B01----:R-:W0:Y:S01]  /*0960*/  LDC.64 R4, c[0x0][0x388] ;  /* 0x0000e200ff047b82 */ /* 0x003e220000000a00 */
[----:B------:R-:W-:Y:S02]  /*0970*/  IADD3 R7, PT, PT, R0, R3, RZ ;  /* 0x0000000300077210 */ /* 0x000fe40007ffe0ff */
[----:B------:R-:W-:-:S03]  /*0980*/  IADD3 R3, PT, PT, R3, 0x80, RZ ;  /* 0x0000008003037810 */ /* 0x000fc60007ffe0ff */
[----:B0-----:R-:W-:-:S05]  /*0990*/  IMAD.WIDE.U32 R4, R7, 0x2, R4 ;  /* 0x0000000207047825 */ /* 0x001fca00078e0004 */
[----:B------:R2:W-:Y:S02]  /*09a0*/  STG.E.U16 desc[UR4][R4.64], R8 ;  /* 0x0000000804007986 */ /* 0x0005e4000c101504 */
.L_x_1203:
[----:B------:R-:W-:Y:S05]  /*09b0*/  BSYNC.RELIABLE B1 ;  /* 0x0000000000017941 */ /* 0x000fea0003800100 */
.L_x_1199:
[----:B------:R-:W-:-:S13]  /*09c0*/  ISETP.GE.U32.AND P0, PT, R3, R2, PT ;  /* 0x000000020300720c */ /* 0x000fda0003f06070 */
[----:B012---:R-:W0:Y:S01]  /*09d0*/  @!P0 LDC.64 R4, c[0x0][0x388] ;  /* 0x0000e200ff048b82 */ /* 0x007e220000000a00 */
[----:B------:R-:W-:Y:S01]  /*09e0*/  @!P0 IMAD.IADD R7, R0, 0x1, R3 ;  /* 0x0000000100078824 */ /* 0x000fe200078e0203 */
[----:B------:R-:W-:-:S03]  /*09f0*/  @!P0 IADD3 R3, PT, PT, R3, 0x80, RZ ;  /* 0x0000008003038810 */ /* 0x000fc60007ffe0ff */
[----:B0-----:R-:W-:-:S05]  /*0a00*/  @!P0 IMAD.WIDE.U32 R4, R7, 0x2, R4 ;  /* 0x0000000207048825 */ /* 0x001fca00078e0004 */
[----:B------:R2:W-:Y:S02]  /*0a10*/  @!P0 STG.E.U16 desc[UR4][R4.64], R9 ;  /* 0x0000000904008986 */ /* 0x0005e4000c101504 */
.L_x_1204:
[----:B------:R-:W-:Y:S05]  /*0a20*/  BSYNC.RECONVERGENT B0 ;  /* 0x0000000000007941 */ /* 0x000fea0003800200 */
.L_x_1198:
        /* <DEDUP_REMOVED lines=8> */
.L_x_1197:
        /* <DEDUP_REMOVED lines=8> */
[----:B--2---:R-:W-:-:S02]  /*0b30*/  HADD2.F32 R10, -RZ, R7.H0_H0 ;  /* 0x20000007ff0a7230 */ /* 0x004fc40000004100 */
[----:B---3--:R-:W-:-:S03]  /*0b40*/  HADD2.F32 R6, -RZ, R3.H0_H0 ;  /* 0x20000003ff067230 */ /* 0x008fc60000004100 */
[----:B------:R-:W-:Y:S01]  /*0b50*/  FMUL.RZ R13, R10, 0.15915493667125701904 ;  /* 0x3e22f9830a0d7820 */ /* 0x000fe2000040c000 */
[----:B----4-:R-:W-:Y:S02]  /*0b60*/  HADD2.F32 R4, -RZ, R8.H0_H0 ;  /* 0x20000008ff047230 */ /* 0x010fe40000004100 */
[----:B------:R-:W-:Y:S01]  /*0b70*/  FMUL.RZ R11, R6, 0.15915493667125701904 ;  /* 0x3e22f983060b7820 */ /* 0x000fe2000040c000 */
[----:B------:R-:W-:Y:S02]  /*0b80*/  HADD2.F32 R10, -RZ, R7.H1_H1 ;  /* 0x30000007ff0a7230 */ /* 0x000fe40000004100 */
[----:B------:R-:W-:Y:S01]  /*0b90*/  FMUL.RZ R14, R4, 0.15915493667125701904 ;  /* 0x3e22f983040e7820 */ /* 0x000fe2000040c000 */
[----:B------:R0:W-:Y:S01]  /*0ba0*/  MUFU.COS R7, R13 ;  /* 0x0000000d00077308 */ /* 0x0001e20000000000 */
[----:B------:R-:W1:Y:S01]  /*0bb0*/  LDC.64 R4, c[0x0][0x388] ;  /* 0x0000e200ff047b82 */ /* 0x000e620000000a00 */
[----:B-----5:R-:W-:Y:S02]  /*0bc0*/  HADD2.F32 R12, -RZ, R9.H0_H0 ;  /* 0x20000009ff0c7230 */ /* 0x020fe40000004100 */
[----:B------:R-:W-:-:S04]  /*0bd0*/  HADD2.F32 R6, -RZ, R3.H1_H1 ;  /* 0x30000003ff067230 */ /* 0x000fc80000004100 */
[----:B------:R2:W-:Y:S01]  /*0be0*/  MUFU.COS R3, R11 ;  /* 0x0000000b00037308 */ /* 0x0005e20000000000 */
[----:B0-----:R-:W-:Y:S02]  /*0bf0*/  HADD2.F32 R13, -RZ, R9.H1_H1 ;  /* 0x30000009ff0d7230 */ /* 0x001fe40000004100 */
[----:B------:R-:W-:Y:S01]  /*0c00*/  FMUL.RZ R16, R12, 0.15915493667125701904 ;  /* 0x3e22f9830c107820 */ /* 0x000fe2000040c000 */
[----:B------:R-:W-:Y:S01]  /*0c10*/  FMUL.RZ R6, R6, 0.15915493667125701904 ;  /* 0x3e22f98306067820 */ /* 0x000fe2000040c000 */
[----:B------:R-:W-:Y:S01]  /*0c20*/  FMUL.RZ R10, R10, 0.15915493667125701904 ;  /* 0x3e22f9830a0a7820 */ /* 0x000fe2000040c000 */
[----:B------:R-:W-:Y:S01]  /*0c30*/  FMUL.RZ R12, R13, 0.15915493667125701904 ;  /* 0x3e22f9830d0c7820 */ /* 0x000fe2000040c000 */
[----:B--2---:R-:W-:-:S03]  /*0c40*/  HADD2.F32 R11, -RZ, R8.H1_H1 ;  /* 0x30000008ff0b7230 */ /* 0x004fc60000004100 */
[----:B------:R-:W0:Y:S02]  /*0c50*/  MUFU.COS R6, R6 ;  /* 0x0000000600067308 */ /* 0x000e240000000000 */
[----:B------:R-:W-:-:S06]  /*0c60*/  FMUL.RZ R15, R11, 0.15915493667125701904 ;  /* 0x3e22f9830b0f7820 */ /* 0x000fcc000040c000 */
[----:B------:R-:W2:Y:S08]  /*0c70*/  MUFU.COS R10, R10 ;  /* 0x0000000a000a7308 */ /* 0x000eb00000000000 */
[----:B------:R-:W-:Y:S08]  /*0c80*/  MUFU.COS R8, R14 ;  /* 0x0000000e00087308 */ /* 0x000ff00000000000 */
[----:B------:R-:W3:Y:S08]  /*0c90*/  MUFU.COS R11, R15 ;  /* 0x0000000f000b7308 */ /* 0x000ef00000000000 */
[----:B------:R-:W-:Y:S08]  /*0ca0*/  MUFU.COS R9, R16 ;  /* 0x0000001000097308 */ /* 0x000ff00000000000 */
[----:B------:R-:W4:Y:S01]  /*0cb0*/  MUFU.COS R12, R12 ;  /* 0x0000000c000c7308 */ /* 0x000f220000000000 */
[----:B-1----:R-:W-:Y:S01]  /*0cc0*/  IMAD.WIDE.U32 R4, R0, 0x2, R4 ;  /* 0x0000000200047825 */ /* 0x002fe200078e0004 */
[----:B0-----:R-:W-:-:S02]  /*0cd0*/  F2FP.F16.F32.PACK_AB R3, R6, R3 ;  /* 0x000000030603723e */ /* 0x001fc400000000ff */
[----:B--2---:R-:W-:Y:S02]  /*0ce0*/  F2FP.F16.F32.PACK_AB R7, R10, R7 ;  /* 0x000000070a07723e */ /* 0x004fe400000000ff */
[----:B---3--:R-:W-:Y:S01]  /*0cf0*/  F2FP.F16.F32.PACK_AB R11, R11, R8 ;  /* 0x000000080b0b723e */ /* 0x008fe200000000ff */
[----:B------:R-:W-:-:S05]  /*0d00*/  IMAD.WIDE.U32 R4, R2, 0x4, R4 ;  /* 0x0000000402047825 */ /* 0x000fca00078e0004 */
[----:B------:R-:W-:Y:S01]  /*0d10*/  STG.E desc[UR4][R4.64], R3 ;  /* 0x0000000304007986 */ /* 0x000fe2000c101904 */
[----:B----4-:R-:W-:-:S03]  /*0d20*/  F2FP.F16.F32.PACK_AB R9, R12, R9 ;  /* 0x000000090c09723e */ /* 0x010fc600000000ff */
[----:B------:R-:W-:Y:S04]  /*0d30*/  STG.E desc[UR4][R4.64+0x200], R7 ;  /* 0x0002000704007986 */ /* 0x000fe8000c101904 */
[----:B------:R-:W-:Y:S04]  /*0d40*/  STG.E desc[UR4][R4.64+0x400], R11 ;  /* 0x0004000b04007986 */ /* 0x000fe8000c101904 */
[----:B------:R-:W-:Y:S01]  /*0d50*/  STG.E desc[UR4][R4.64+0x600], R9 ;  /* 0x0006000904007986 */ /* 0x000fe2000c101904 */
[----:B------:R-:W-:Y:S05]  /*0d60*/  EXIT ;  /* 0x000000000000794d */ /* 0x000fea0003800000 */
.L_x_1205:
        /* <DEDUP_REMOVED lines=9> */
.L_x_2799:


//--------------------- .text._ZN2at6native29vectorized_elementwise_kernelILi4EZZZNS0_15cos_kernel_cudaERNS_18TensorIteratorBaseEENKUlvE0_clEvENKUlvE1_clEvEUlN3c104HalfEE_St5arrayIPcLm2EEEEviT0_T1_ --------------------------
	.section	.text._ZN2at6native29vectorized_elementwise_kernelILi4EZZZNS0_15cos_kernel_cudaERNS_18TensorIteratorBaseEENKUlvE0_clEvENKUlvE1_clEvEUlN3c104HalfEE_St5arrayIPcLm2EEEEviT0_T1_,"ax",@progbits
	.align	128
        .global         _ZN2at6native29vectorized_elementwise_kernelILi4EZZZNS0_15cos_kernel_cudaERNS_18TensorIteratorBaseEENKUlvE0_clEvENKUlvE1_clEvEUlN3c104HalfEE_St5arrayIPcLm2EEEEviT0_T1_
        .type           _ZN2at6native29vectorized_elementwise_kernelILi4EZZZNS0_15cos_kernel_cudaERNS_18TensorIteratorBaseEENKUlvE0_clEvENKUlvE1_clEvEUlN3c104HalfEE_St5arrayIPcLm2EEEEviT0_T1_,@function
        .size           _ZN2at6native29vectorized_elementwise_kernelILi4EZZZNS0_15cos_kernel_cudaERNS_18TensorIteratorBaseEENKUlvE0_clEvENKUlvE1_clEvEUlN3c104HalfEE_St5arrayIPcLm2EEEEviT0_T1_,(.L_x_2800 - _ZN2at6native29vectorized_elementwise_kernelILi4EZZZNS0_15cos_kernel_cudaERNS_18TensorIteratorBaseEENKUlvE0_clEvENKUlvE1_clEvEUlN3c104HalfEE_St5arrayIPcLm2EEEEviT0_T1_)
        .other          _ZN2at6native29vectorized_elementwise_kernelILi4EZZZNS0_15cos_kernel_cudaERNS_18TensorIteratorBaseEENKUlvE0_clEvENKUlvE1_clEvEUlN3c104HalfEE_St5arrayIPcLm2EEEEviT0_T1_,@"STO_CUDA_ENTRY STV_DEFAULT"
_ZN2at6native29vectorized_elementwise_kernelILi4EZZZNS0_15cos_kernel_cudaERNS_18TensorIteratorBaseEENKUlvE0_clEvENKUlvE1_clEvEUlN3c104HalfEE_St5arrayIPcLm2EEEEviT0_T1_:
.text._ZN2at6native29vectorized_elementwise_kernelILi4EZZZNS0_15cos_kernel_cudaERNS_18TensorIteratorBaseEENKUlvE0_clEvENKUlvE1_clEvEUlN3c104HalfEE_St5arrayIPcLm2EEEEviT0_T1_:
        /* <DEDUP_REMOVED lines=133> */
.L_x_1209:
[----:B------:R-:W-:-:S13]  /*0850*/  ISETP.GE.U32.AND P0, PT, R3, R2, PT ;  /* 0x000000020300720c */ /* 0x000fda0003f06070 */
[----:B------:R-:W-:Y:S05]  /*0860*/  @P0 BRA `(.L_x_1211) ;  /* 0x0000000000300947 */ /* 0x000fea0003800000 */
[----:B0-----:R-:W0:Y:S01]  /*0870*/  LDC.64 R4, c[0x0][0x388] ;  /* 0x0000e200ff047b82 */ /* 0x001e220000000a00 */
[----:B------:R-:W-:Y:S01]  /*0880*/  IMAD.IADD R11, R0, 0x1, R3 ;  /* 0x00000001000b7824 */ /* 0x000fe200078e0203 */
[----:B------:R-:W-:-:S03]  /*0890*/  IADD3 R3, PT, PT, R3, 0x80, RZ ;  /* 0x0000008003037810 */ /* 0x000fc60007ffe0ff */
[----:B0-----:R-:W-:-:S05]  /*08a0*/  IMAD.WIDE.U32 R4, R11, 0x2, R4 ;  /* 0x000000020b047825 */ /* 0x001fca00078e0004 */
[----:B------:R1:W-:Y:S02]  /*08b0*/  STG.E.U16 desc[UR4][R4.64], R6 ;  /* 0x0000000604007986 */ /* 0x0003e4000c101504 */
.L_x_1210:
[----:B------:R-:W-:-:S13]  /*08c0*/  ISETP.GE.U32.AND P0, PT, R3, R2, PT ;  /* 0x000000020300720c */ /* 0x000fda0003f06070 */
[----:B------:R-:W-:Y:S05]  /*08d0*/  @P0 BRA `(.L_x_1212) ;  /* 0x0000000000340947 */ /* 0x000fea0003800000 */
[----:B01----:R-:W0:Y:S01]  /*08e0*/  LDC.64 R4, c[0x0][0x388] ;  /* 0x0000e200ff047b82 */ /* 0x003e220000000a00 */
[----:B------:R-:W-:Y:S01]  /*08f0*/  IADD3 R11, PT, PT, R0, R3, RZ ;  /* 0x00000003000b7210 */ /* 0x000fe20007ffe0ff */
[----:B------:R-:W-:-:S04]  /*0900*/  VIADD R3, R3, 0x80 ;  /* 0x0000008003037836 */ /* 0x000fc80000000000 */
[----:B0-----:R-:W-:-:S05]  /*0910*/  IMAD.WIDE.U32 R4, R11, 0x2, R4 ;  /* 0x000000020b047825 */ /* 0x001fca00078e0004 */
[----:B------:R1:W-:Y:S02]  /*0920*/  STG.E.U16 desc[UR4][R4.64], R7 ;  /* 0x0000000704007986 */ /* 0x0003e4000c101504 */
.L_x_1211:
        /* <DEDUP_REMOVED lines=8> */
.L_x_1212:
[----:B------:R-:W-:Y:S05]  /*09b0*/  BSYNC.RELIABLE B1 ;  /* 0x0000000000017941 */ /* 0x000fea0003800100 */
.L_x_1208:
[----:B------:R-:W-:-:S13]  /*09c0*/  ISETP.GE.U32.AND P0, PT, R3, R2, PT ;  /* 0x000000020300720c */ /* 0x000fda0003f06070 */
[----:B012---:R-:W0:Y:S01]  /*09d0*/  @!P0 LDC.64 R4, c[0x0][0x388] ;  /* 0x0000e200ff048b82 */ /* 0x007e220000000a00 */
[----:B------:R-:W-:Y:S01]  /*09e0*/  @!P0 IMAD.IADD R7, R0, 0x1, R3 ;  /* 0x0000000100078824 */ /* 0x000fe200078e0203 */
[----:B------:R-:W-:-:S03]  /*09f0*/  @!P0 IADD3 R3, PT, PT, R3, 0x80, RZ ;  /* 0x0000008003038810 */ /* 0x000fc60007ffe0ff */
[----:B0-----:R-:W-:-:S05]  /*0a00*/  @!P0 IMAD.WIDE.U32 R4, R7, 0x2, R4 ;  /* 0x0000000207048825 */ /* 0x001fca00078e0004 */
[----:B------:R2:W-:Y:S02]  /*0a10*/  @!P0 STG.E.U16 desc[UR4][R4.64], R9 ;  /* 0x0000000904008986 */ /* 0x0005e4000c101504 */
.L_x_1213:
[----:B------:R-:W-:Y:S05]  /*0a20*/  BSYNC.RECONVERGENT B0 ;  /* 0x0000000000007941 */ /* 0x000fea0003800200 */
.L_x_1207:
        /* <DEDUP_REMOVED lines=8> */
.L_x_1206:
[----:B------:R-:W0:Y:S01]  /*0ab0*/  S2R R4, SR_TID.X ;  /* 0x0000000000047919 */ /* 0x000e220000002100 */
[----:B------:R-:W1:Y:S02]  /*0ac0*/  LDC.64 R2, c[0x0][0x390] ;  /* 0x0000e400ff027b82 */ /* 0x000e640000000a00 */
[----:B-1----:R-:W-:-:S04]  /*0ad0*/  IMAD.WIDE.U32 R2, R0, 0x2, R2 ;  /* 0x0000000200027825 */ /* 0x002fc800078e0002 */
[----:B0-----:R-:W-:-:S05]  /*0ae0*/  IMAD.WIDE.U32 R6, R4, 0x8, R2 ;  /* 0x0000000804067825 */ /* 0x001fca00078e0002 */
[----:B------:R-:W2:Y:S04]  /*0af0*/  LDG.E.64 R2, desc[UR4][R6.64+0x400] ;  /* 0x0004000406027981 */ /* 0x000ea8000c1e1b00 */
[----:B------:R2:W3:Y:S02]  /*0b00*/  LDG.E.64 R10, desc[UR4][R6.64] ;  /* 0x00000004060a7981 */ /* 0x0004e4000c1e1b00 */
[----:B--2---:R-:W-:Y:S02]  /*0b10*/  HADD2.F32 R6, -RZ, R2.H0_H0 ;  /* 0x20000002ff067230 */ /* 0x004fe40000004100 */
[----:B------:R-:W-:Y:S02]  /*0b20*/  HADD2.F32 R12, -RZ, R3.H0_H0 ;  /* 0x20000003ff0c7230 */ /* 0x000fe40000004100 */
[----:B---3--:R-:W-:-:S02]  /*0b30*/  HADD2.F32 R5, -RZ, R10.H0_H0 ;  /* 0x2000000aff057230 */ /* 0x008fc40000004100 */
[----:B------:R-:W-:Y:S01]  /*0b40*/  FMUL.RZ R14, R6, 0.15915493667125701904 ;  /* 0x3e22f983060e7820 */ /* 0x000fe2000040c000 */
[----:B------:R-:W-:Y:S01]  /*0b50*/  HADD2.F32 R8, -RZ, R10.H1_H1 ;  /* 0x3000000aff087230 */ /* 0x000fe20000004100 */
[----:B------:R-:W0:Y:S01]  /*0b60*/  LDC.64 R6, c[0x0][0x388] ;  /* 0x0000e200ff067b82 */ /* 0x000e220000000a00 */
[--C-:B------:R-:W-:Y:S02]  /*0b70*/  HADD2.F32 R9, -RZ, R11.reuse.H0_H0 ;  /* 0x2000000bff097230 */ /* 0x100fe40000004100 */
[----:B------:R-:W-:Y:S02]  /*0b80*/  HADD2.F32 R10, -RZ, R11.H1_H1 ;  /* 0x3000000bff0a7230 */ /* 0x000fe40000004100 */
[----:B------:R-:W-:Y:S02]  /*0b90*/  HADD2.F32 R11, -RZ, R2.H1_H1 ;  /* 0x30000002ff0b7230 */ /* 0x000fe40000004100 */
[----:B------:R-:W-:Y:S02]  /*0ba0*/  HADD2.F32 R13, -RZ, R3.H1_H1 ;  /* 0x30000003ff0d7230 */ /* 0x000fe40000004100 */
[----:B------:R-:W-:Y:S01]  /*0bb0*/  FMUL.RZ R15, R12, 0.15915493667125701904 ;  /* 0x3e22f9830c0f7820 */ /* 0x000fe2000040c000 */
[----:B------:R-:W-:Y:S01]  /*0bc0*/  FMUL.RZ R5, R5, 0.15915493667125701904 ;  /* 0x3e22f98305057820 */ /* 0x000fe2000040c000 */
[----:B------:R-:W-:Y:S01]  /*0bd0*/  FMUL.RZ R8, R8, 0.15915493667125701904 ;  /* 0x3e22f98308087820 */ /* 0x000fe2000040c000 */
[----:B------:R-:W-:Y:S01]  /*0be0*/  FMUL.RZ R9, R9, 0.15915493667125701904 ;  /* 0x3e22f98309097820 */ /* 0x000fe2000040c000 */
[----:B------:R-:W-:Y:S01]  /*0bf0*/  FMUL.RZ R10, R10, 0.15915493667125701904 ;  /* 0x3e22f9830a0a7820 */ /* 0x000fe2000040c000 */
[----:B------:R-:W-:Y:S01]  /*0c00*/  FMUL.RZ R11, R11, 0.15915493667125701904 ;  /* 0x3e22f9830b0b7820 */ /* 0x000fe2000040c000 */
[----:B------:R-:W-:Y:S01]  /*0c10*/  FMUL.RZ R12, R13, 0.15915493667125701904 ;  /* 0x3e22f9830d0c7820 */ /* 0x000fe2000040c000 */
[----:B------:R-:W-:Y:S08]  /*0c20*/  MUFU.COS R5, R5 ;  /* 0x0000000500057308 */ /* 0x000ff00000000000 */
[----:B------:R-:W1:Y:S08]  /*0c30*/  MUFU.COS R8, R8 ;  /* 0x0000000800087308 */ /* 0x000e700000000000 */
[----:B------:R-:W-:Y:S08]  /*0c40*/  MUFU.COS R9, R9 ;  /* 0x0000000900097308 */ /* 0x000ff00000000000 */
[----:B------:R-:W2:Y:S08]  /*0c50*/  MUFU.COS R10, R10 ;  /* 0x0000000a000a7308 */ /* 0x000eb00000000000 */
[----:B------:R-:W-:Y:S08]  /*0c60*/  MUFU.COS R2, R14 ;  /* 0x0000000e00027308 */ /* 0x000ff00000000000 */
[----:B------:R-:W3:Y:S08]  /*0c70*/  MUFU.COS R11, R11 ;  /* 0x0000000b000b7308 */ /* 0x000ef00000000000 */
[----:B------:R-:W-:Y:S08]  /*0c80*/  MUFU.COS R3, R15 ;  /* 0x0000000f00037308 */ /* 0x000ff00000000000 */
[----:B------:R-:W4:Y:S01]  /*0c90*/  MUFU.COS R12, R12 ;  /* 0x0000000c000c7308 */ /* 0x000f220000000000 */
[----:B0-----:R-:W-:Y:S01]  /*0ca0*/  IMAD.WIDE.U32 R6, R0, 0x2, R6 ;  /* 0x0000000200067825 */ /* 0x001fe200078e0006 */
[----:B-1----:R-:W-:-:S02]  /*0cb0*/  F2FP.F16.F32.PACK_AB R8, R8, R5 ;  /* 0x000000050808723e */ /* 0x002fc400000000ff */
[----:B--2---:R-:W-:Y:S02]  /*0cc0*/  F2FP.F16.F32.PACK_AB R9, R10, R9 ;  /* 0x000000090a09723e */ /* 0x004fe400000000ff */
[----:B---3--:R-:W-:Y:S01]  /*0cd0*/  F2FP.F16.F32.PACK_AB R2, R11, R2 ;  /* 0x000000020b02723e */ /* 0x008fe200000000ff */
[----:B------:R-:W-:-:S05]  /*0ce0*/  IMAD.WIDE.U32 R6, R4, 0x8, R6 ;  /* 0x0000000804067825 */ /* 0x000fca00078e0006 */
[----:B------:R-:W-:Y:S01]  /*0cf0*/  STG.E.64 desc[UR4][R6.64], R8 ;  /* 0x0000000806007986 */ /* 0x000fe2000c101b04 */
[----:B----4-:R-:W-:-:S05]  /*0d00*/  F2FP.F16.F32.PACK_AB R3, R12, R3 ;  /* 0x000000030c03723e */ /* 0x010fca00000000ff */
[----:B------:R-:W-:Y:S01]  /*0d10*/  STG.E.64 desc[UR4][R6.64+0x400], R2 ;  /* 0x0004000206007986 */ /* 0x000fe2000c101b04 */
[----:B------:R-:W-:Y:S05]  /*0d20*/  EXIT ;  /* 0x000000000000794d */ /* 0x000fea0003800000 */
.L_x_1214:
        /* <DEDUP_REMOVED lines=13> */
.L_x_2800:


//--------------------- .text._ZN2at6native29vectorized_elementwise_kernelILi8EZZZNS0_15cos_kernel_cudaERNS_18TensorIteratorBaseEENKUlvE0_clEvENKUlvE1_clEvEUlN3c104HalfEE_St5arrayIPcLm2EEEEviT0_T1_ --------------------------
	.section	.text._ZN2at6native29vectorized_elementwise_kernelILi8EZZZNS0_15cos_kernel_cudaERNS_18TensorIteratorBaseEENKUlvE0_clEvENKUlvE1_clEvEUlN3c104HalfEE_St5arrayIPcLm2EEEEviT0_T1_,"ax",@progbits
	.align	128
        .global         _ZN2at6native29vectorized_elementwise_kernelILi8EZZZNS0_15cos_kernel_cudaERNS_18TensorIteratorBaseEENKUlvE0_clEvENKUlvE1_clEvEUlN3c104HalfEE_St5arrayIPcLm2EEEEviT0_T1_
        .type           _ZN2at6native29vectorized_elementwise_kernelILi8EZZZNS0_15cos_kernel_cudaERNS_18TensorIteratorBaseEENKUlvE0_clEvENKUlvE1_clEvEUlN3c104HalfEE_St5arrayIPcLm2EEEEviT0_T1_,@function
        .size           _ZN2at6native29vectorized_elementwise_kernelILi8EZZZNS0_15cos_kernel_cudaERNS_18TensorIteratorBaseEENKUlvE0_clEvENKUlvE1_clEvEUlN3c104HalfEE_St5arrayIPcLm2EEEEviT0_T1_,(.L_x_2801 - _ZN2at6native29vectorized_elementwise_kernelILi8EZZZNS0_15cos_kernel_cudaERNS_18TensorIteratorBaseEENKUlvE0_clEvENKUlvE1_clEvEUlN3c104HalfEE_St5arrayIPcLm2EEEEviT0_T1_)
        .other          _ZN2at6native29vectorized_elementwise_kernelILi8EZZZNS0_15cos_kernel_cudaERNS_18TensorIteratorBaseEENKUlvE0_clEvENKUlvE1_clEvEUlN3c104HalfEE_St5arrayIPcLm2EEEEviT0_T1_,@"STO_CUDA_ENTRY STV_DEFAULT"
_ZN2at6native29vectorized_elementwise_kernelILi8EZZZNS0_15cos_kernel_cudaERNS_18TensorIteratorBaseEENKUlvE0_clEvENKUlvE1_clEvEUlN3c104HalfEE_St5arrayIPcLm2EEEEviT0_T1_:
.text._ZN2at6native29vectorized_elementwise_kernelILi8EZZZNS0_15cos_kernel_cudaERNS_18TensorIteratorBaseEENKUlvE0_clEvENKUlvE1_clEvEUlN3c104HalfEE_St5arrayIPcLm2EEEEviT0_T1_:
        /* <DEDUP_REMOVED lines=133> */
.L_x_1218:
[----:B------:R-:W-:-:S13]  /*0850*/  ISETP.GE.U32.AND P0, PT, R3, R2, PT ;  /* 0x000000020300720c */ /* 0x000fda0003f06070 */
[----:B------:R-:W-:Y:S05]  /*0860*/  @P0 BRA `(.L_x_1220) ;  /* 0x0000000000300947 */ /* 0x000fea0003800000 */
[----:B0-----:R-:W0:Y:S01]  /*0870*/  LDC.64 R4, c[0x0][0x388] ;  /* 0x0000e200ff047b82 */ /* 0x001e220000000a00 */
[----:B------:R-:W-:Y:S01]  /*0880*/  IMAD.IADD R11, R0, 0x1, R3 ;  /* 0x00000001000b7824 */ /* 0x000fe200078e0203 */
[----:B------:R-:W-:-:S03]  /*0890*/  IADD3 R3, PT, PT, R3, 0x80, RZ ;  /* 0x0000008003037810 */ /* 0x000fc60007ffe0ff */
[----:B0-----:R-:W-:-:S05]  /*08a0*/  IMAD.WIDE.U32 R4, R11, 0x2, R4 ;  /* 0x000000020b047825 */ /* 0x001fca00078e0004 */
[----:B------:R1:W-:Y:S02]  /*08b0*/  STG.E.U16 desc[UR4][R4.64], R6 ;  /* 0x0000000604007986 */ /* 0x0003e4000c101504 */
.L_x_1219:
[----:B------:R-:W-:-:S13]  /*08c0*/  ISETP.GE.U32.AND P0, PT, R3, R2, PT ;  /* 0x000000020300720c */ /* 0x000fda0003f06070 */
[----:B------:R-:W-:Y:S05]  /*08d0*/  @P0 BRA `(.L_x_1221) ;  /* 0x0000000000340947 */ /* 0x000fea0003800000 */
[----:B01----:R-:W0:Y:S01]  /*08e0*/  LDC.64 R4, c[0x0][0x388] ;  /* 0x0000e200ff047b82 */ /* 0x003e220000000a00 */
[----:B------:R-:W-:Y:S01]  /*08f0*/  IADD3 R11, PT, PT, R0, R3, RZ ;  /* 0x00000003000b7210 */ /* 0x000fe20007ffe0ff */
[----:B------:R-:W-:-:S04]  /*0900*/  VIADD R3, R3, 0x80 ;  /* 0x0000008003037836 */ /* 0x000fc80000000000 */
[----:B0-----:R-:W-:-:S05]  /*0910*/  IMAD.WIDE.U32 R4, R11, 0x2, R4 ;  /* 0x000000020b047825 */ /* 0x001fca00078e0004 */
[----:B------:R1:W-:Y:S02]  /*0920*/  STG.E.U16 desc[UR4][R4.64], R7 ;  /* 0x0000000704007986 */ /* 0x0003e4000c101504 */
.L_x_1220:
        /* <DEDUP_REMOVED lines=8> */
.L_x_1221:
[----:B------:R-:W-:Y:S05]  /*09b0*/  BSYNC.RELIABLE B1 ;  /* 0x0000000000017941 */ /* 0x000fea0003800100 */
.L_x_1217:
[----:B------:R-:W-:-:S13]  /*09c0*/  ISETP.GE.U32.AND P0, PT, R3, R2, PT ;  /* 0x000000020300720c */ /* 0x000fda0003f06070 */
[----:B012---:R-:W0:Y:S01]  /*09d0*/  @!P0 LDC.64 R4, c[0x0][0x388] ;  /* 0x0000e200ff048b82 */ /* 0x007e220000000a00 */
[----:B------:R-:W-:Y:S01]  /*09e0*/  @!P0 IMAD.IADD R7, R0, 0x1, R3 ;  /* 0x0000000100078824 */ /* 0x000fe200078e0203 */
[----:B------:R-:W-:-:S03]  /*09f0*/  @!P0 IADD3 R3, PT, PT, R3, 0x80, RZ ;  /* 0x0000008003038810 */ /* 0x000fc60007ffe0ff */
[----:B0-----:R-:W-:-:S05]  /*0a00*/  @!P0 IMAD.WIDE.U32 R4, R7, 0x2, R4 ;  /* 0x0000000207048825 */ /* 0x001fca00078e0004 */
[----:B------:R2:W-:Y:S02]  /*0a10*/  @!P0 STG.E.U16 desc[UR4][R4.64], R9 ;  /* 0x0000000904008986 */ /* 0x0005e4000c101504 */
.L_x_1222:
[----:B------:R-:W-:Y:S05]  /*0a20*/  BSYNC.RECONVERGENT B0 ;  /* 0x0000000000007941 */ /* 0x000fea0003800200 */
.L_x_1216:
        /* <DEDUP_REMOVED lines=8> */
.L_x_1215:
[----:B------:R-:W0:Y:S01]  /*0ab0*/  S2R R2, SR_TID.X ;  /* 0x0000000000027919 */ /* 0x000e220000002100 */
[----:B------:R-:W1:Y:S02]  /*0ac0*/  LDC.64 R4, c[0x0][0x390] ;  /* 0x0000e400ff047b82 */ /* 0x000e640000000a00 */
[----:B-1----:R-:W-:-:S04]  /*0ad0*/  IMAD.WIDE.U32 R4, R0, 0x2, R4 ;  /* 0x0000000200047825 */ /* 0x002fc800078e0004 */
[----:B0-----:R-:W-:-:S06]  /*0ae0*/  IMAD.WIDE.U32 R4, R2, 0x10, R4 ;  /* 0x0000001002047825 */ /* 0x001fcc00078e0004 */
[----:B------:R-:W2:Y:S02]  /*0af0*/  LDG.E.128 R4, desc[UR4][R4.64] ;  /* 0x0000000404047981 */ /* 0x000ea4000c1e1d00 */
[--C-:B--2---:R-:W-:Y:S02]  /*0b00*/  HADD2.F32 R3, -RZ, R4.reuse.H0_H0 ;  /* 0x20000004ff037230 */ /* 0x104fe40000004100 */
[----:B------:R-:W-:Y:S02]  /*0b10*/  HADD2.F32 R8, -RZ, R4.H1_H1 ;  /* 0x30000004ff087230 */ /* 0x000fe40000004100 */
[--C-:B------:R-:W-:Y:S02]  /*0b20*/  HADD2.F32 R10, -RZ, R5.reuse.H1_H1 ;  /* 0x30000005ff0a7230 */ /* 0x100fe40000004100 */
[----:B------:R-:W-:Y:S01]  /*0b30*/  FMUL.RZ R3, R3, 0.15915493667125701904 ;  /* 0x3e22f98303037820 */ /* 0x000fe2000040c000 */
[----:B------:R-:W-:Y:S02]  /*0b40*/  HADD2.F32 R4, -RZ, R6.H0_H0 ;  /* 0x20000006ff047230 */ /* 0x000fe40000004100 */
[----:B------:R-:W-:Y:S01]  /*0b50*/  FMUL.RZ R8, R8, 0.15915493667125701904 ;  /* 0x3e22f98308087820 */ /* 0x000fe2000040c000 */
[----:B------:R-:W-:-:S02]  /*0b60*/  HADD2.F32 R9, -RZ, R5.H0_H0 ;  /* 0x20000005ff097230 */ /* 0x000fc40000004100 */
[----:B------:R-:W-:Y:S01]  /*0b70*/  FMUL.RZ R12, R10, 0.15915493667125701904 ;  /* 0x3e22f9830a0c7820 */ /* 0x000fe2000040c000 */
[----:B------:R-:W-:Y:S02]  /*0b80*/  HADD2.F32 R10, -RZ, R6.H1_H1 ;  /* 0x30000006ff0a7230 */ /* 0x000fe40000004100 */
[----:B------:R-:W-:Y:S01]  /*0b90*/  FMUL.RZ R15, R4, 0.15915493667125701904 ;  /* 0x3e22f983040f7820 */ /* 0x000fe2000040c000 */
[--C-:B------:R-:W-:Y:S01]  /*0ba0*/  HADD2.F32 R11, -RZ, R7.reuse.H1_H1 ;  /* 0x30000007ff0b7230 */ /* 0x100fe20000004100 */
[----:B------:R-:W0:Y:S01]  /*0bb0*/  LDC.64 R4, c[0x0][0x388] ;  /* 0x0000e200ff047b82 */ /* 0x000e220000000a00 */
[----:B------:R-:W-:Y:S01]  /*0bc0*/  FMUL.RZ R9, R9, 0.15915493667125701904 ;  /* 0x3e22f98309097820 */ /* 0x000fe2000040c000 */
[----:B------:R-:W-:Y:S01]  /*0bd0*/  FMUL.RZ R13, R10, 0.15915493667125701904 ;  /* 0x3e22f9830a0d7820 */ /* 0x000fe2000040c000 */
[----:B------:R-:W-:Y:S02]  /*0be0*/  HADD2.F32 R10, -RZ, R7.H0_H0 ;  /* 0x20000007ff0a7230 */ /* 0x000fe40000004100 */
[----:B------:R-:W-:Y:S01]  /*0bf0*/  FMUL.RZ R14, R11, 0.15915493667125701904 ;  /* 0x3e22f9830b0e7820 */ /* 0x000fe2000040c000 */
[----:B------:R-:W-:Y:S02]  /*0c00*/  MUFU.COS R3, R3 ;  /* 0x0000000300037308 */ /* 0x000fe40000000000 */
[----:B------:R-:W-:-:S06]  /*0c10*/  FMUL.RZ R16, R10, 0.15915493667125701904 ;  /* 0x3e22f9830a107820 */ /* 0x000fcc000040c000 */
[----:B------:R-:W1:Y:S08]  /*0c20*/  MUFU.COS R8, R8 ;  /* 0x0000000800087308 */ /* 0x000e700000000000 */
[----:B------:R-:W-:Y:S01]  /*0c30*/  MUFU.COS R9, R9 ;  /* 0x0000000900097308 */ /* 0x000fe20000000000 */
[----:B0-----:R-:W-:-:S07]  /*0c40*/  IMAD.WIDE.U32 R4, R0, 0x2, R4 ;  /* 0x0000000200047825 */ /* 0x001fce00078e0004 */
[----:B------:R-:W0:Y:S01]  /*0c50*/  MUFU.COS R12, R12 ;  /* 0x0000000c000c7308 */ /* 0x000e220000000000 */
[----:B------:R-:W-:Y:S01]  /*0c60*/  IMAD.WIDE.U32 R10, R2, 0x10, R4 ;  /* 0x00000010020a7825 */ /* 0x000fe200078e0004 */
[----:B-1----:R-:W-:-:S06]  /*0c70*/  F2FP.F16.F32.PACK_AB R4, R8, R3 ;  /* 0x000000030804723e */ /* 0x002fcc00000000ff */
[----:B------:R-:W-:Y:S08]  /*0c80*/  MUFU.COS R6, R15 ;  /* 0x0000000f00067308 */ /* 0x000ff00000000000 */
[----:B------:R-:W1:Y:S01]  /*0c90*/  MUFU.COS R13, R13 ;  /* 0x0000000d000d7308 */ /* 0x000e620000000000 */
[----:B0-----:R-:W-:-:S07]  /*0ca0*/  F2FP.F16.F32.PACK_AB R5, R12, R9 ;  /* 0x000000090c05723e */ /* 0x001fce00000000ff */
[----:B------:R-:W-:Y:S08]  /*0cb0*/  MUFU.COS R7, R16 ;  /* 0x0000001000077308 */ /* 0x000ff00000000000 */
[----:B------:R-:W0:Y:S01]  /*0cc0*/  MUFU.COS R14, R14 ;  /* 0x0000000e000e7308 */ /* 0x000e220000000000 */
[----:B-1----:R-:W-:Y:S02]  /*0cd0*/  F2FP.F16.F32.PACK_AB R6, R13, R6 ;  /* 0x000000060d06723e */ /* 0x002fe400000000ff */
[----:B0-----:R-:W-:-:S05]  /*0ce0*/  F2FP.F16.F32.PACK_AB R7, R14, R7 ;  /* 0x000000070e07723e */ /* 0x001fca00000000ff */
[----:B------:R-:W-:Y:S01]  /*0cf0*/  STG.E.128 desc[UR4][R10.64], R4 ;  /* 0x000000040a007986 */ /* 0x000fe2000c101d04 */
[----:B------:R-:W-:Y:S05]  /*0d00*/  EXIT ;  /* 0x000000000000794d */ /* 0x000fea0003800000 */
.L_x_1223:
        /* <DEDUP_REMOVED lines=15> */
.L_x_2801:


//--------------------- .text._ZN2at6native18elementwise_kernelILi128ELi4EZNS0_15gpu_kernel_implIZZZNS0_15cos_kernel_cudaERNS_18TensorIteratorBaseEENKUlvE0_clEvENKUlvE0_clEvEUlfE_EEvS4_RKT_EUliE_EEviT1_ --------------------------
	.section	.text._ZN2at6native18elementwise_kernelILi128ELi4EZNS0_15gpu_kernel_implIZZZNS0_15cos_kernel_cudaERNS_18TensorIteratorBaseEENKUlvE0_clEvENKUlvE0_clEvEUlfE_EEvS4_RKT_EUliE_EEviT1_,"ax",@progbits
	.align	128
        .global         _ZN2at6native18elementwise_kernelILi128ELi4EZNS0_15gpu_kernel_implIZZZNS0_15cos_kernel_cudaERNS_18TensorIteratorBaseEENKUlvE0_clEvENKUlvE0_clEvEUlfE_EEvS4_RKT_EUliE_EEviT1_
        .type           _ZN2at6native18elementwise_kernelILi128ELi4EZNS0_15gpu_kernel_implIZZZNS0_15cos_kernel_cudaERNS_18TensorIteratorBaseEENKUlvE0_clEvENKUlvE0_clEvEUlfE_EEvS4_RKT_EUliE_EEviT1_,@function
        .size           _ZN2at6native18elementwise_kernelILi128ELi4EZNS0_15gpu_kernel_implIZZZNS0_15cos_kernel_cudaERNS_18TensorIteratorBaseEENKUlvE0_clEvENKUlvE0_clEvEUlfE_EEvS4_RKT_EUliE_EEviT1_,(.L_x_2802 - _ZN2at6native18elementwise_kernelILi128ELi4EZNS0_15gpu_kernel_implIZZZNS0_15cos_kernel_cudaERNS_18TensorIteratorBaseEENKUlvE0_clEvENKUlvE0_clEvEUlfE_EEvS4_RKT_EUliE_EEviT1_)
        .other          _ZN2at6native18elementwise_kernelILi128ELi4EZNS0_15gpu_kernel_implIZZZNS0_15cos_kernel_cudaERNS_18TensorIteratorBaseEENKUlvE0_clEvENKUlvE0_clEvEUlfE_EEvS4_RKT_EUliE_EEviT1_,@"STO_CUDA_ENTRY STV_DEFAULT"
_ZN2at6native18elementwise_kernelILi128ELi4EZNS0_15gpu_kernel_implIZZZNS0_15cos_kernel_cudaERNS_18TensorIteratorBaseEENKUlvE0_clEvENKUlvE0_clEvEUlfE_EEvS4_RKT_EUliE_EEviT1_:
.text._ZN2at6native18elementwise_kernelILi128ELi4EZNS0_15gpu_kernel_implIZZZNS0_15cos_kernel_cudaERNS_18TensorIteratorBaseEENKUlvE0_clEvENKUlvE0_clEvEUlfE_EEvS4_RKT_EUliE_EEviT1_:
        /* <DEDUP_REMOVED lines=319> */
.L_x_1226:
[----:B------:R-:W0:Y:S01]  /*13f0*/  LDCU.64 UR6, c[0x0][0x588] ;  /* 0x0000b100ff0677ac */ /* 0x000e220008000a00 */
[----:B------:R-:W-:Y:S01]  /*1400*/  BSSY.RECONVERGENT B6, `(.L_x_1227) ;  /* 0x00000dd000067945 */ /* 0x000fe20003800200 */
        /* <DEDUP_REMOVED lines=14> */
[----:B--2---:R0:W1:Y:S01]  /*14f0*/  I2F.S16 R0, R2 ;  /* 0x0000000200007306 */ /* 0x0040620000101400 */
[----:B------:R-:W-:Y:S05]  /*1500*/  BRA `(.L_x_1233) ;  /* 0x0000000c00307947 */ /* 0x000fea0003800000 */
.L_x_1231:
[----:B------:R-:W2:Y:S02]  /*1510*/  LDG.E.U8 R0, desc[UR36][R2.64] ;  /* 0x0000002402007981 */ /* 0x000ea4000c1e1100 */
[----:B--2---:R-:W-:Y:S01]  /*1520*/  I2FP.F32.U32 R0, R0 ;  /* 0x0000000000007245 */ /* 0x004fe20000201000 */
[----:B------:R-:W-:Y:S06]  /*1530*/  BRA `(.L_x_1233) ;  /* 0x0000000c00247947 */ /* 0x000fec0003800000 */
.L_x_1230:
[----:B------:R-:W-:-:S09]  /*1540*/  UISETP.NE.AND UP0, UPT, UR4, 0x2, UPT ;  /* 0x000000020400788c */ /* 0x000fd2000bf05270 */
[----:B------:R-:W-:Y:S05]  /*1550*/  BRA.U !UP0, `(.L_x_1234) ;  /* 0x0000000108287547 */ /* 0x000fea000b800000 */
[----:B------:R-:W-:-:S09]  /*1560*/  UISETP.NE.AND UP0, UPT, UR4, 0x3, UPT ;  /* 0x000000030400788c */ /* 0x000fd2000bf05270 */
[----:B------:R-:W-:Y:S05]  /*1570*/  BRA.U !UP0, `(.L_x_1235) ;  /* 0x0000000108147547 */ /* 0x000fea000b800000 */
[----:B------:R-:W-:-:S09]  /*1580*/  UISETP.NE.AND UP0, UPT, UR4, 0x4, UPT ;  /* 0x000000040400788c */ /* 0x000fd2000bf05270 */
[----:B------:R-:W-:Y:S05]  /*1590*/  BRA.U UP0, `(.L_x_1232) ;  /* 0x0000000900907547 */ /* 0x000fea000b800000 */
[----:B------:R-:W2:Y:S02]  /*15a0*/  LDG.E.64 R2, desc[UR36][R2.64] ;  /* 0x0000002402027981 */ /* 0x000ea4000c1e1b00 */
[----:B--2---:R4:W0:Y:S01]  /*15b0*/  I2F.S64 R0, R2 ;  /* 0x0000000200007312 */ /* 0x0048220000301400 */
[----:B------:R-:W-:Y:S05]  /*15c0*/  BRA `(.L_x_1233) ;  /* 0x0000000c00007947 */ /* 0x000fea0003800000 */
.L_x_1235:
[----:B------:R-:W2:Y:S02]  /*15d0*/  LDG.E R0, desc[UR36][R2.64] ;  /* 0x0000002402007981 */ /* 0x000ea4000c1e1900 */
[----:B--2---:R-:W-:Y:S01]  /*15e0*/  I2FP.F32.S32 R0, R0 ;  /* 0x0000000000007245 */ /* 0x004fe20000201400 */
[----:B------:R-:W-:Y:S06]  /*15f0*/  BRA `(.L_x_1233) ;  /* 0x0000000800f47947 */ /* 0x000fec0003800000 */
.L_x_1234:
[----:B------:R-:W2:Y:S02]  /*1600*/  LDG.E.U16 R0, desc[UR36][R2.64] ;  /* 0x0000002402007981 */ /* 0x000ea4000c1e1500 */
[----:B--2---:R-:W0:Y:S01]  /*1610*/  I2F.S16 R0, R0 ;  /* 0x0000000000007306 */ /* 0x004e220000101400 */
[----:B------:R-:W-:Y:S05]  /*1620*/  BRA `(.L_x_1233) ;  /* 0x0000000800e87947 */ /* 0x000fea0003800000 */
.L_x_1229:
[----:B------:R-:W-:-:S09]  /*1630*/  UISETP.GT.AND UP0, UPT, UR4, 0x6, UPT ;  /* 0x000000060400788c */ /* 0x000fd2000bf04270 */
[----:B------:R-:W-:Y:S05]  /*1640*/  BRA.U UP0, `(.L_x_1236) ;  /* 0x0000000100247547 */ /* 0x000fea000b800000 */
[----:B------:R-:W-:-:S09]  /*1650*/  UISETP.NE.AND UP0, UPT, UR4, 0x5, UPT ;  /* 0x000000050400788c */ /* 0x000fd2000bf05270 */
[----:B------:R-:W-:Y:S05]  /*1660*/  BRA.U !UP0, `(.L_x_1237) ;  /* 0x0000000108107547 */ /* 0x000fea000b800000 */
[----:B------:R-:W-:-:S09]  /*1670*/  UISETP.NE.AND UP0, UPT, UR4, 0x6, UPT ;  /* 0x000000060400788c */ /* 0x000fd2000bf05270 */
[----:B------:R-:W-:Y:S05]  /*1680*/  BRA.U UP0, `(.L_x_1232) ;  /* 0x0000000900547547 */ /* 0x000fea000b800000 */
[----:B------:R2:W5:Y:S01]  /*1690*/  LDG.E R0, desc[UR36][R2.64] ;  /* 0x0000002402007981 */ /* 0x000562000c1e1900 */
[----:B------:R-:W-:Y:S05]  /*16a0*/  BRA `(.L_x_1233) ;  /* 0x0000000800c87947 */ /* 0x000fea0003800000 */
.L_x_1237:
[----:B------:R-:W2:Y:S02]  /*16b0*/  LDG.E.U16 R0, desc[UR36][R2.64] ;  /* 0x0000002402007981 */ /* 0x000ea4000c1e1500 */
[----:B--2---:R-:W-:Y:S01]  /*16c0*/  HADD2.F32 R0, -RZ, R0.H0_H0 ;  /* 0x20000000ff007230 */ /* 0x004fe20000004100 */
[----:B------:R-:W-:Y:S06]  /*16d0*/  BRA `(.L_x_1233) ;  /* 0x0000000800bc7947 */ /* 0x000fec0003800000 */
.L_x_1236:
[----:B------:R-:W-:-:S09]  /*16e0*/  UISETP.NE.AND UP0, UPT, UR4, 0x7, UPT ;  /* 0x000000070400788c */ /* 0x000fd2000bf05270 */
[----:B------:R-:W-:Y:S05]  /*16f0*/  BRA.U !UP0, `(.L_x_1238) ;  /* 0x0000000108247547 */ /* 0x000fea000b800000 */
[----:B------:R-:W-:-:S09]  /*1700*/  UISETP.NE.AND UP0, UPT, UR4, 0x8, UPT ;  /* 0x000000080400788c */ /* 0x000fd2000bf05270 */
[----:B------:R-:W-:Y:S05]  /*1710*/  BRA.U !UP0, `(.L_x_1239) ;  /* 0x0000000108107547 */ /* 0x000fea000b800000 */
[----:B------:R-:W-:-:S09]  /*1720*/  UISETP.NE.AND UP0, UPT, UR4, 0x9, UPT ;  /* 0x000000090400788c */ /* 0x000fd2000bf05270 */
[----:B------:R-:W-:Y:S05]  /*1730*/  BRA.U UP0, `(.L_x_1232) ;  /* 0x0000000900287547 */ /* 0x000fea000b800000 */
[----:B------:R3:W5:Y:S01]  /*1740*/  LDG.E R0, desc[UR36][R2.64] ;  /* 0x0000002402007981 */ /* 0x000762000c1e1900 */
[----:B------:R-:W-:Y:S05]  /*1750*/  BRA `(.L_x_1233) ;  /* 0x00000008009c7947 */ /* 0x000fea0003800000 */
.L_x_1239:
[----:B------:R-:W2:Y:S02]  /*1760*/  LDG.E.U16 R0, desc[UR36][R2.64] ;  /* 0x0000002402007981 */ /* 0x000ea4000c1e1500 */
[----:B--2---:R-:W-:Y:S01]  /*1770*/  HADD2.F32 R0, -RZ, R0.H0_H0 ;  /* 0x20000000ff007230 */ /* 0x004fe20000004100 */
[----:B------:R-:W-:Y:S06]  /*1780*/  BRA `(.L_x_1233) ;  /* 0x0000000800907947 */ /* 0x000fec0003800000 */
.L_x_1238:
[----:B------:R-:W2:Y:S01]  /*1790*/  LDG.E.64 R2, desc[UR36][R2.64] ;  /* 0x0000002402027981 */ /* 0x000ea2000c1e1b00 */
[----:B------:R-:W-:Y:S01]  /*17a0*/  UMOV UR4, 0xf0000000 ;  /* 0xf000000000047882 */ /* 0x000fe20000000000 */
[----:B------:R-:W-:Y:S01]  /*17b0*/  UMOV UR5, 0x380fffff ;  /* 0x380fffff00057882 */ /* 0x000fe20000000000 */
[----:B--2---:R-:W0:Y:S01]  /*17c0*/  F2F.F32.F64 R0, R2 ;  /* 0x0000000200007310 */ /* 0x004e220000301000 */
[----:B------:R-:W-:-:S14]  /*17d0*/  DSETP.GEU.AND P0, PT, |R2|, UR4, PT ;  /* 0x0000000402007e2a */ /* 0x000fdc000bf0e200 */
[----:B0-----:R-:W-:Y:S01]  /*17e0*/  @!P0 FMUL R0, R0, 1.175494350822287508e-38 ;  /* 0x0080000000008820 */ /* 0x001fe20000400000 */
[----:B------:R-:W-:Y:S06]  /*17f0*/  BRA `(.L_x_1233) ;  /* 0x0000000800747947 */ /* 0x000fec0003800000 */
.L_x_1228:
        /* <DEDUP_REMOVED lines=10> */
[----:B------:R-:W-:Y:S01]  /*18a0*/  FSEL R0, RZ, 1, !P0 ;  /* 0x3f800000ff007808 */ /* 0x000fe20004000000 */
[----:B------:R-:W-:Y:S08]  /*18b0*/  BRA `(.L_x_1233) ;  /* 0x0000000800447947 */ /* 0x000ff00003800000 */
.L_x_1242:
[----:B------:R-:W2:Y:S01]  /*18c0*/  LDG.E.64 R2, desc[UR36][R2.64] ;  /* 0x0000002402027981 */ /* 0x000ea2000c1e1b00 */
[----:B------:R-:W-:Y:S01]  /*18d0*/  UMOV UR4, 0xf0000000 ;  /* 0xf000000000047882 */ /* 0x000fe20000000000 */
[----:B------:R-:W-:Y:S01]  /*18e0*/  UMOV UR5, 0x380fffff ;  /* 0x380fffff00057882 */ /* 0x000fe20000000000 */
[----:B--2---:R-:W0:Y:S01]  /*18f0*/  F2F.F32.F64 R0, R2 ;  /* 0x0000000200007310 */ /* 0x004e220000301000 */
[----:B------:R-:W-:-:S14]  /*1900*/  DSETP.GEU.AND P0, PT, |R2|, UR4, PT ;  /* 0x0000000402007e2a */ /* 0x000fdc000bf0e200 */
[----:B0-----:R-:W-:Y:S01]  /*1910*/  @!P0 FMUL R0, R0, 1.175494350822287508e-38 ;  /* 0x0080000000008820 */ /* 0x001fe20000400000 */
[----:B------:R-:W-:Y:S06]  /*1920*/  BRA `(.L_x_1233) ;  /* 0x0000000800287947 */ /* 0x000fec0003800000 */
.L_x_1241:
        /* <DEDUP_REMOVED lines=23> */
[----:B------:R-:W-:Y:S01]  /*1aa0*/  LOP3.LUT R0, R5, 0x80000000, R0, 0xf8, !PT ;  /* 0x8000000005007812 */ /* 0x000fe200078ef800 */
[----:B------:R-:W-:Y:S06]  /*1ab0*/  BRA `(.L_x_1233) ;  /* 0x0000000400c47947 */ /* 0x000fec0003800000 */
.L_x_1244:
        /* <DEDUP_REMOVED lines=10> */
[----:B------:R-:W-:Y:S01]  /*1b60*/  LOP3.LUT R0, R0, 0x80000000, R5, 0xf8, !PT ;  /* 0x8000000000007812 */ /* 0x000fe200078ef805 */
[----:B------:R-:W-:Y:S06]  /*1b70*/  BRA `(.L_x_1233) ;  /* 0x0000000400947947 */ /* 0x000fec0003800000 */
.L_x_1243:
[----:B------:R-:W2:Y:S02]  /*1b80*/  LDG.E.U16 R0, desc[UR36][R2.64] ;  /* 0x0000002402007981 */ /* 0x000ea4000c1e1500 */
[----:B--2---:R-:W-:Y:S01]  /*1b90*/  SHF.L.U32 R0, R0, 0x10, RZ ;  /* 0x0000001000007819 */ /* 0x004fe200000006ff */
[----:B------:R-:W-:Y:S06]  /*1ba0*/  BRA `(.L_x_1233) ;  /* 0x0000000400887947 */ /* 0x000fec0003800000 */
.L_x_1240:
        /* <DEDUP_REMOVED lines=9> */
[----:B--2---:R-:W-:Y:S01]  /*1c40*/  I2FP.F32.U32 R0, R0 ;  /* 0x0000000000007245 */ /* 0x004fe20000201000 */
[----:B------:R-:W-:Y:S06]  /*1c50*/  BRA `(.L_x_1233) ;  /* 0x00000004005c7947 */ /* 0x000fec0003800000 */
.L_x_1247:
[----:B------:R-:W2:Y:S01]  /*1c60*/  LDG.E.U8 R3, desc[UR36][R2.64] ;  /* 0x0000002402037981 */ /* 0x000ea2000c1e1100 */
        /* <DEDUP_REMOVED lines=19> */
.L_x_1249:
[----:B------:R-:W-:Y:S05]  /*1da0*/  BSYNC.RECONVERGENT B0 ;  /* 0x0000000000007941 */ /* 0x000fea0003800200 */
.L_x_1248:
[----:B------:R-:W-:Y:S01]  /*1db0*/  IMAD.SHL.U32 R0, R0, 0x100000, RZ ;  /* 0x0010000000007824 */ /* 0x000fe200078e00ff */
[----:B------:R-:W-:-:S04]  /*1dc0*/  LEA R2, R2, 0x3b800000, 0x17 ;  /* 0x3b80000002027811 */ /* 0x000fc800078eb8ff */
[----:B------:R-:W-:Y:S01]  /*1dd0*/  LOP3.LUT R0, R2, R0, R7, 0xfe, !PT ;  /* 0x0000000002007212 */ /* 0x000fe200078efe07 */
[----:B------:R-:W-:Y:S06]  /*1de0*/  BRA `(.L_x_1233) ;  /* 0x0000000000f87947 */ /* 0x000fec0003800000 */
.L_x_1246:
[----:B------:R-:W2:Y:S01]  /*1df0*/  LDG.E.U8 R3, desc[UR36][R2.64] ;  /* 0x0000002402037981 */ /* 0x000ea2000c1e1100 */
        /* <DEDUP_REMOVED lines=19> */
.L_x_1251:
[----:B------:R-:W-:Y:S05]  /*1f30*/  BSYNC.RECONVERGENT B0 ;  /* 0x0000000000007941 */ /* 0x000fea0003800200 */
.L_x_1250:
[----:B------:R-:W-:Y:S01]  /*1f40*/  IMAD.SHL.U32 R0, R0, 0x200000, RZ ;  /* 0x0020000000007824 */ /* 0x000fe200078e00ff */
[----:B------:R-:W-:-:S04]  /*1f50*/  LEA R2, R2, 0x37800000, 0x17 ;  /* 0x3780000002027811 */ /* 0x000fc800078eb8ff */
[----:B------:R-:W-:Y:S01]  /*1f60*/  LOP3.LUT R0, R2, R0, R7, 0xfe, !PT ;  /* 0x0000000002007212 */ /* 0x000fe200078efe07 */
[----:B------:R-:W-:Y:S06]  /*1f70*/  BRA `(.L_x_1233) ;  /* 0x0000000000947947 */ /* 0x000fec0003800000 */
.L_x_1245:
[----:B------:R-:W-:-:S09]  /*1f80*/  UISETP.NE.AND UP0, UPT, UR4, 0x1c, UPT ;  /* 0x0000001c0400788c */ /* 0x000fd2000bf05270 */
[----:B------:R-:W-:Y:S05]  /*1f90*/  BRA.U !UP0, `(.L_x_1252) ;  /* 0x0000000108847547 */ /* 0x000fea000b800000 */
[----:B------:R-:W-:-:S09]  /*1fa0*/  UISETP.NE.AND UP0, UPT, UR4, 0x1d, UPT ;  /* 0x0000001d0400788c */ /* 0x000fd2000bf05270 */
[----:B------:R-:W-:Y:S05]  /*1fb0*/  BRA.U !UP0, `(.L_x_1253) ;  /* 0x0000000108707547 */ /* 0x000fea000b800000 */
[----:B------:R-:W-:-:S09]  /*1fc0*/  UISETP.NE.AND UP0, UPT, UR4, 0x2c, UPT ;  /* 0x0000002c0400788c */ /* 0x000fd2000bf05270 */
[----:B------:R-:W-:Y:S05]  /*1fd0*/  BRA.U !UP0, `(.L_x_1254) ;  /* 0x0000000108487547 */ /* 0x000fea000b800000 */
.L_x_1232:
        /* <DEDUP_REMOVED lines=16> */
.L_x_1255:
[----:B------:R-:W-:Y:S01]  /*20e0*/  IMAD.MOV.U32 R0, RZ, RZ, RZ ;  /* 0x000000ffff007224 */ /* 0x000fe200078e00ff */
[----:B------:R-:W-:Y:S06]  /*20f0*/  BRA `(.L_x_1233) ;  /* 0x0000000000347947 */ /* 0x000fec0003800000 */
.L_x_1254:
[----:B------:R-:W2:Y:S01]  /*2100*/  LDG.E.U8 R2, desc[UR36][R2.64] ;  /* 0x0000002402027981 */ /* 0x000ea2000c1e1100 */
[----:B------:R-:W-:Y:S02]  /*2110*/  MOV R0, 0x400000 ;  /* 0x0040000000007802 */ /* 0x000fe40000000f00 */
[----:B--2---:R-:W-:-:S13]  /*2120*/  ISETP.NE.AND P0, PT, R2, RZ, PT ;  /* 0x000000ff0200720c */ /* 0x004fda0003f05270 */
[----:B------:R-:W-:Y:S05]  /*2130*/  @!P0 BRA `(.L_x_1233) ;  /* 0x0000000000248947 */ /* 0x000fea0003800000 */
[----:B------:R-:W-:-:S13]  /*2140*/  ISETP.NE.AND P0, PT, R2, 0xff, PT ;  /* 0x000000ff0200780c */ /* 0x000fda0003f05270 */
[----:B------:R-:W-:Y:S02]  /*2150*/  @!P0 IMAD.MOV.U32 R0, RZ, RZ, 0x7f800001 ;  /* 0x7f800001ff008424 */ /* 0x000fe400078e00ff */
[----:B------:R-:W-:Y:S01]  /*2160*/  @P0 IMAD.SHL.U32 R0, R2, 0x800000, RZ ;  /* 0x0080000002000824 */ /* 0x000fe200078e00ff */
[----:B------:R-:W-:Y:S06]  /*2170*/  BRA `(.L_x_1233) ;  /* 0x0000000000147947 */ /* 0x000fec0003800000 */
.L_x_1253:
[----:B------:R-:W2:Y:S02]  /*2180*/  LDG.E.64 R2, desc[UR36][R2.64] ;  /* 0x0000002402027981 */ /* 0x000ea4000c1e1b00 */
[----:B--2---:R0:W1:Y:S01]  /*2190*/  I2F.U64 R0, R2 ;  /* 0x0000000200007312 */ /* 0x0040620000301000 */
[----:B------:R-:W-:Y:S05]  /*21a0*/  BRA `(.L_x_1233) ;  /* 0x0000000000087947 */ /* 0x000fea0003800000 */
.L_x_1252:
[----:B------:R-:W2:Y:S02]  /*21b0*/  LDG.E R0, desc[UR36][R2.64] ;  /* 0x0000002402007981 */ /* 0x000ea4000c1e1900 */
[----:B--2---:R-:W-:-:S07]  /*21c0*/  I2FP.F32.U32 R0, R0 ;  /* 0x0000000000007245 */ /* 0x004fce0000201000 */
.L_x_1233:
[----:B------:R-:W-:Y:S05]  /*21d0*/  BSYNC.RECONVERGENT B6 ;  /* 0x0000000000067941 */ /* 0x000fea0003800200 */
.L_x_1227:
[----:B------:R-:W2:Y:S01]  /*21e0*/  LDCU.64 UR6, c[0x0][0x580] ;  /* 0x0000b000ff0677ac */ /* 0x000ea20008000a00 */
[----:B01---5:R-:W-:Y:S01]  /*21f0*/  FMUL.RZ R4, R0, 0.15915493667125701904 ;  /* 0x3e22f98300047820 */ /* 0x023fe2000040c000 */
[----:B------:R-:W-:-:S05]  /*2200*/  UPRMT UR4, UR42, 0x9910, URZ ;  /* 0x000099102a047896 */ /* 0x000fca00080000ff */
[----:B------:R-:W0:Y:S01]  /*2210*/  MUFU.COS R4, R4 ;  /* 0x0000000400047308 */ /* 0x000e220000000000 */
[----:B------:R-:W-:Y:S01]  /*2220*/  UISETP.GT.AND UP0, UPT, UR4, 0x9, UPT ;  /* 0x000000090400788c */ /* 0x000fe2000bf04270 */
[----:B--234-:R-:W-:-:S04]  /*2230*/  IADD3 R2, P0, PT, R16, UR6, RZ ;  /* 0x0000000610027c10 */ /* 0x01cfc8000ff1e0ff */
        /* <DEDUP_REMOVED lines=10> */
[----:B0-----:R-:W0:Y:S02]  /*22e0*/  F2I.FTZ.TRUNC.NTZ R5, R4 ;  /* 0x0000000400057305 */ /* 0x001e24000021f100 */
[----:B0-----:R0:W-:Y:S01]  /*22f0*/  STG.E.U8 desc[UR36][R2.64], R5 ;  /* 0x0000000502007986 */ /* 0x0011e2000c101124 */
[----:B------:R-:W-:Y:S05]  /*2300*/  BRA `(.L_x_1261) ;  /* 0x0000000c003c7947 */ /* 0x000fea0003800000 */
.L_x_1259:
[----:B0-----:R-:W0:Y:S02]  /*2310*/  F2I.S64.TRUNC R4, R4 ;  /* 0x0000000400047311 */ /* 0x001e24000020d900 */
[----:B0-----:R-:W-:-:S05]  /*2320*/  IMAD.MOV.U32 R7, RZ, RZ, R4 ;  /* 0x000000ffff077224 */ /* 0x001fca00078e0004 */
[----:B------:R0:W-:Y:S01]  /*2330*/  STG.E.U8 desc[UR36][R2.64], R7 ;  /* 0x0000000702007986 */ /* 0x0001e2000c101124 */
[----:B------:R-:W-:Y:S05]  /*2340*/  BRA `(.L_x_1261) ;  /* 0x0000000c002c7947 */ /* 0x000fea0003800000 */
.L_x_1258:
[----:B------:R-:W-:-:S09]  /*2350*/  UISETP.NE.AND UP0, UPT, UR4, 0x2, UPT ;  /* 0x000000020400788c */ /* 0x000fd2000bf05270 */
[----:B------:R-:W-:Y:S05]  /*2360*/  BRA.U !UP0, `(.L_x_1262) ;  /* 0x0000000108287547 */ /* 0x000fea000b800000 */
[----:B------:R-:W-:-:S09]  /*2370*/  UISETP.NE.AND UP0, UPT, UR4, 0x3, UPT ;  /* 0x000000030400788c */ /* 0x000fd2000bf05270 */
[----:B------:R-:W-:Y:S05]  /*2380*/  BRA.U !UP0, `(.L_x_1263) ;  /* 0x0000000108147547 */ /* 0x000fea000b800000 */
[----:B------:R-:W-:-:S09]  /*2390*/  UISETP.NE.AND UP0, UPT, UR4, 0x4, UPT ;  /* 0x000000040400788c */ /* 0x000fd2000bf05270 */
[----:B------:R-:W-:Y:S05]  /*23a0*/  BRA.U UP0, `(.L_x_1260) ;  /* 0x0000000900807547 */ /* 0x000fea000b800000 */
[----:B0-----:R-:W0:Y:S02]  /*23b0*/  F2I.S64.TRUNC R4, R4 ;  /* 0x0000000400047311 */ /* 0x001e24000020d900 */
[----:B0-----:R0:W-:Y:S01]  /*23c0*/  STG.E.64 desc[UR36][R2.64], R4 ;  /* 0x0000000402007986 */ /* 0x0011e2000c101b24 */
[----:B------:R-:W-:Y:S05]  /*23d0*/  BRA `(.L_x_1261) ;  /* 0x0000000c00087947 */ /* 0x000fea0003800000 */
.L_x_1263:
[----:B0-----:R-:W0:Y:S02]  /*23e0*/  F2I.FTZ.TRUNC.NTZ R5, R4 ;  /* 0x0000000400057305 */ /* 0x001e24000021f100 */
[----:B0-----:R0:W-:Y:S01]  /*23f0*/  STG.E desc[UR36][R2.64], R5 ;  /* 0x0000000502007986 */ /* 0x0011e2000c101924 */
[----:B------:R-:W-:Y:S05]  /*2400*/  BRA `(.L_x_1261) ;  /* 0x0000000800fc7947 */ /* 0x000fea0003800000 */
.L_x_1262:
[----:B0-----:R-:W0:Y:S02]  /*2410*/  F2I.FTZ.TRUNC.NTZ R5, R4 ;  /* 0x0000000400057305 */ /* 0x001e24000021f100 */
[----:B0-----:R0:W-:Y:S01]  /*2420*/  STG.E.U16 desc[UR36][R2.64], R5 ;  /* 0x0000000502007986 */ /* 0x0011e2000c101524 */
[----:B------:R-:W-:Y:S05]  /*2430*/  BRA `(.L_x_1261) ;  /* 0x0000000800f07947 */ /* 0x000fea0003800000 */
.L_x_1257:
[----:B------:R-:W-:-:S09]  /*2440*/  UISETP.GT.AND UP0, UPT, UR4, 0x6, UPT ;  /* 0x000000060400788c */ /* 0x000fd2000bf04270 */
[----:B------:R-:W-:Y:S05]  /*2450*/  BRA.U UP0, `(.L_x_1264) ;  /* 0x0000000100247547 */ /* 0x000fea000b800000 */
[----:B------:R-:W-:-:S09]  /*2460*/  UISETP.NE.AND UP0, UPT, UR4, 0x5, UPT ;  /* 0x000000050400788c */ /* 0x000fd2000bf05270 */
[----:B------:R-:W-:Y:S05]  /*2470*/  BRA.U !UP0, `(.L_x_1265) ;  /* 0x0000000108107547 */ /* 0x000fea000b800000 */
[----:B------:R-:W-:-:S09]  /*2480*/  UISETP.NE.AND UP0, UPT, UR4, 0x6, UPT ;  /* 0x000000060400788c */ /* 0x000fd2000bf05270 */
[----:B------:R-:W-:Y:S05]  /*2490*/  BRA.U UP0, `(.L_x_1260) ;  /* 0x0000000900447547 */ /* 0x000fea000b800000 */
[----:B0-----:R0:W-:Y:S01]  /*24a0*/  STG.E desc[UR36][R2.64], R4 ;  /* 0x0000000402007986 */ /* 0x0011e2000c101924 */
[----:B------:R-:W-:Y:S05]  /*24b0*/  BRA `(.L_x_1261) ;  /* 0x0000000800d07947 */ /* 0x000fea0003800000 */
.L_x_1265:
[----:B0-----:R-:W-:-:S05]  /*24c0*/  F2FP.F16.F32.PACK_AB R4, RZ, R4 ;  /* 0x00000004ff04723e */ /* 0x001fca00000000ff */
[----:B------:R0:W-:Y:S01]  /*24d0*/  STG.E.U16 desc[UR36][R2.64], R4 ;  /* 0x0000000402007986 */ /* 0x0001e2000c101524 */
[----:B------:R-:W-:Y:S05]  /*24e0*/  BRA `(.L_x_1261) ;  /* 0x0000000800c47947 */ /* 0x000fea0003800000 */
.L_x_1264:
[----:B------:R-:W-:-:S09]  /*24f0*/  UISETP.NE.AND UP0, UPT, UR4, 0x7, UPT ;  /* 0x000000070400788c */ /* 0x000fd2000bf05270 */
[----:B------:R-:W-:Y:S05]  /*2500*/  BRA.U !UP0, `(.L_x_1266) ;  /* 0x00000001082c7547 */ /* 0x000fea000b800000 */
[----:B------:R-:W-:-:S09]  /*2510*/  UISETP.NE.AND UP0, UPT, UR4, 0x8, UPT ;  /* 0x000000080400788c */ /* 0x000fd2000bf05270 */
[----:B------:R-:W-:Y:S05]  /*2520*/  BRA.U !UP0, `(.L_x_1267) ;  /* 0x0000000108147547 */ /* 0x000fea000b800000 */
[----:B------:R-:W-:-:S09]  /*2530*/  UISETP.NE.AND UP0, UPT, UR4, 0x9, UPT ;  /* 0x000000090400788c */ /* 0x000fd2000bf05270 */
[----:B------:R-:W-:Y:S05]  /*2540*/  BRA.U UP0, `(.L_x_1260) ;  /* 0x0000000900187547 */ /* 0x000fea000b800000 */
[----:B------:R-:W-:-:S05]  /*2550*/  IMAD.MOV.U32 R5, RZ, RZ, RZ ;  /* 0x000000ffff057224 */ /* 0x000fca00078e00ff */
[----:B0-----:R0:W-:Y:S01]  /*2560*/  STG.E.64 desc[UR36][R2.64], R4 ;  /* 0x0000000402007986 */ /* 0x0011e2000c101b24 */
[----:B------:R-:W-:Y:S05]  /*2570*/  BRA `(.L_x_1261) ;  /* 0x0000000800a07947 */ /* 0x000fea0003800000 */
.L_x_1267:
[----:B0-----:R-:W-:-:S04]  /*2580*/  F2FP.F16.F32.PACK_AB R5, RZ, R4 ;  /* 0x00000004ff05723e */ /* 0x001fc800000000ff */
[----:B------:R-:W-:-:S05]  /*2590*/  PRMT R5, R5, 0x5410, RZ ;  /* 0x0000541005057816 */ /* 0x000fca00000000ff */
[----:B------:R0:W-:Y:S01]  /*25a0*/  STG.E desc[UR36][R2.64], R5 ;  /* 0x0000000502007986 */ /* 0x0001e2000c101924 */
[----:B------:R-:W-:Y:S05]  /*25b0*/  BRA `(.L_x_1261) ;  /* 0x0000000800907947 */ /* 0x000fea0003800000 */
.L_x_1266:
[----:B0-----:R-:W-:-:S06]  /*25c0*/  FMUL.FTZ R4, R4, 1 ;  /* 0x3f80000004047820 */ /* 0x001fcc0000410000 */
[----:B------:R-:W0:Y:S02]  /*25d0*/  F2F.F64.F32 R4, R4 ;  /* 0x0000000400047310 */ /* 0x000e240000201800 */
[----:B0-----:R0:W-:Y:S01]  /*25e0*/  STG.E.64 desc[UR36][R2.64], R4 ;  /* 0x0000000402007986 */ /* 0x0011e2000c101b24 */
[----:B------:R-:W-:Y:S05]  /*25f0*/  BRA `(.L_x_1261) ;  /* 0x0000000800807947 */ /* 0x000fea0003800000 */
.L_x_1256:
        /* <DEDUP_REMOVED lines=8> */
[----:B0-----:R-:W-:-:S04]  /*2680*/  FSETP.NEU.FTZ.AND P0, PT, R4, RZ, PT ;  /* 0x000000ff0400720b */ /* 0x001fc80003f1d000 */
[----:B------:R-:W-:-:S05]  /*2690*/  SEL R5, RZ, 0x1, !P0 ;  /* 0x00000001ff057807 */ /* 0x000fca0004000000 */
[----:B------:R0:W-:Y:S01]  /*26a0*/  STG.E.U8 desc[UR36][R2.64], R5 ;  /* 0x0000000502007986 */ /* 0x0001e2000c101124 */
[----:B------:R-:W-:Y:S05]  /*26b0*/  BRA `(.L_x_1261) ;  /* 0x0000000800507947 */ /* 0x000fea0003800000 */
.L_x_1270:
[----:B0-----:R-:W-:Y:S01]  /*26c0*/  FMUL.FTZ R4, R4, 1 ;  /* 0x3f80000004047820 */ /* 0x001fe20000410000 */
[----:B------:R-:W-:-:S05]  /*26d0*/  CS2R R6, SRZ ;  /* 0x0000000000067805 */ /* 0x000fca000001ff00 */
[----:B------:R-:W0:Y:S02]  /*26e0*/  F2F.F64.F32 R4, R4 ;  /* 0x0000000400047310 */ /* 0x000e240000201800 */
[----:B0-----:R0:W-:Y:S01]  /*26f0*/  STG.E.128 desc[UR36][R2.64], R4 ;  /* 0x0000000402007986 */ /* 0x0011e2000c101d24 */
[----:B------:R-:W-:Y:S05]  /*2700*/  BRA `(.L_x_1261) ;  /* 0x00000008003c7947 */ /* 0x000fea0003800000 */
.L_x_1269:
[----:B------:R-:W-:-:S09]  /*2710*/  UISETP.NE.AND UP0, UPT, UR4, 0xf, UPT ;  /* 0x0000000f0400788c */ /* 0x000fd2000bf05270 */
[----:B------:R-:W-:Y:S05]  /*2720*/  BRA.U !UP0, `(.L_x_1271) ;  /* 0x0000000108987547 */ /* 0x000fea000b800000 */
[----:B------:R-:W-:-:S09]  /*2730*/  UISETP.NE.AND UP0, UPT, UR4, 0x17, UPT ;  /* 0x000000170400788c */ /* 0x000fd2000bf05270 */
[----:B------:R-:W-:Y:S05]  /*2740*/  BRA.U !UP0, `(.L_x_1272) ;  /* 0x0000000108487547 */ /* 0x000fea000b800000 */
[----:B------:R-:W-:-:S09]  /*2750*/  UISETP.NE.AND UP0, UPT, UR4, 0x18, UPT ;  /* 0x000000180400788c */ /* 0x000fd2000bf05270 */
[----:B------:R-:W-:Y:S05]  /*2760*/  BRA.U UP0, `(.L_x_1260) ;  /* 0x0000000500907547 */ /* 0x000fea000b800000 */
[----:B0-----:R-:W-:Y:S01]  /*2770*/  LOP3.LUT R6, R4, 0x7fffffff, RZ, 0xc0, !PT ;  /* 0x7fffffff04067812 */ /* 0x001fe200078ec0ff */
[----:B------:R-:W-:Y:S01]  /*2780*/  BSSY.RECONVERGENT B0, `(.L_x_1273) ;  /* 0x000000b000007945 */ /* 0x000fe20003800200 */
[----:B------:R-:W-:Y:S01]  /*2790*/  HFMA2 R0, -RZ, RZ, 0, 7.569789886474609375e-06 ;  /* 0x0000007fff007431 */ /* 0x000fe200000001ff */
        /* <DEDUP_REMOVED lines=9> */
.L_x_1274:
[----:B------:R-:W-:Y:S05]  /*2830*/  BSYNC.RECONVERGENT B0 ;  /* 0x0000000000007941 */ /* 0x000fea0003800200 */
.L_x_1273:
[----:B------:R-:W-:-:S05]  /*2840*/  LOP3.LUT R7, R0, 0x80, R7, 0xf8, !PT ;  /* 0x0000008000077812 */ /* 0x000fca00078ef807 */
[----:B------:R0:W-:Y:S01]  /*2850*/  STG.E.U8 desc[UR36][R2.64], R7 ;  /* 0x0000000702007986 */ /* 0x0001e2000c101124 */
[----:B------:R-:W-:Y:S05]  /*2860*/  BRA `(.L_x_1261) ;  /* 0x0000000400e47947 */ /* 0x000fea0003800000 */
.L_x_1272:
[----:B0-----:R-:W-:Y:S01]  /*2870*/  LOP3.LUT R6, R4, 0x7fffffff, RZ, 0xc0, !PT ;  /* 0x7fffffff04067812 */ /* 0x001fe200078ec0ff */
[----:B------:R-:W-:Y:S01]  /*2880*/  BSSY.RECONVERGENT B0, `(.L_x_1275) ;  /* 0x000000d000007945 */ /* 0x000fe20003800200 */
        /* <DEDUP_REMOVED lines=12> */
.L_x_1276:
[----:B------:R-:W-:Y:S05]  /*2950*/  BSYNC.RECONVERGENT B0 ;  /* 0x0000000000007941 */ /* 0x000fea0003800200 */
.L_x_1275:
[----:B------:R-:W-:-:S05]  /*2960*/  LOP3.LUT R5, R0, 0x80, R7, 0xf8, !PT ;  /* 0x0000008000057812 */ /* 0x000fca00078ef807 */
[----:B------:R0:W-:Y:S01]  /*2970*/  STG.E.U8 desc[UR36][R2.64], R5 ;  /* 0x0000000502007986 */ /* 0x0001e2000c101124 */
[----:B------:R-:W-:Y:S05]  /*2980*/  BRA `(.L_x_1261) ;  /* 0x00000004009c7947 */ /* 0x000fea0003800000 */
.L_x_1271:
[----:B0-----:R-:W-:-:S05]  /*2990*/  F2FP.BF16.F32.PACK_AB R4, RZ, R4 ;  /* 0x00000004ff04723e */ /* 0x001fca00000010ff */
[----:B------:R0:W-:Y:S01]  /*29a0*/  STG.E.U16 desc[UR36][R2.64], R4 ;  /* 0x0000000402007986 */ /* 0x0001e2000c101524 */
[----:B------:R-:W-:Y:S05]  /*29b0*/  BRA `(.L_x_1261) ;  /* 0x0000000400907947 */ /* 0x000fea0003800000 */
.L_x_1268:
        /* <DEDUP_REMOVED lines=8> */
[----:B0-----:R-:W0:Y:S02]  /*2a40*/  F2I.FTZ.U32.TRUNC.NTZ R5, R4 ;  /* 0x0000000400057305 */ /* 0x001e24000021f000 */
[----:B0-----:R0:W-:Y:S01]  /*2a50*/  STG.E.U16 desc[UR36][R2.64], R5 ;  /* 0x0000000502007986 */ /* 0x0011e2000c101524 */
[----:B------:R-:W-:Y:S05]  /*2a60*/  BRA `(.L_x_1261) ;  /* 0x0000000400647947 */ /* 0x000fea0003800000 */
.L_x_1279:
[----:B0-----:R-:W-:Y:S01]  /*2a70*/  LOP3.LUT R5, R4, 0x7fffffff, RZ, 0xc0, !PT ;  /* 0x7fffffff04057812 */ /* 0x001fe200078ec0ff */
[----:B------:R-:W-:Y:S01]  /*2a80*/  BSSY.RECONVERGENT B0, `(.L_x_1280) ;  /* 0x0000013000007945 */ /* 0x000fe20003800200 */
[----:B------:R-:W-:Y:S02]  /*2a90*/  IMAD.MOV.U32 R0, RZ, RZ, 0x80 ;  /* 0x00000080ff007424 */ /* 0x000fe400078e00ff */
        /* <DEDUP_REMOVED lines=9> */
.L_x_1282:
[----:B------:R-:W-:-:S04]  /*2b30*/  SHF.R.U32.HI R0, RZ, 0x14, R4 ;  /* 0x00000014ff007819 */ /* 0x000fc80000011604 */
[----:B------:R-:W-:-:S04]  /*2b40*/  LOP3.LUT R5, R0, 0x1, RZ, 0xc0, !PT ;  /* 0x0000000100057812 */ /* 0x000fc800078ec0ff */
[----:B------:R-:W-:-:S04]  /*2b50*/  IADD3 R0, PT, PT, R4, 0x487ffff, R5 ;  /* 0x0487ffff04007810 */ /* 0x000fc80007ffe005 */
[----:B------:R-:W-:-:S04]  /*2b60*/  SHF.R.U32.HI R0, RZ, 0x14, R0 ;  /* 0x00000014ff007819 */ /* 0x000fc80000011600 */
[----:B------:R-:W-:-:S07]  /*2b70*/  LOP3.LUT R5, R0, 0xff, RZ, 0xc0, !PT ;  /* 0x000000ff00057812 */ /* 0x000fce00078ec0ff */
.L_x_1283:
[----:B------:R-:W-:-:S04]  /*2b80*/  SHF.R.U32.HI R4, RZ, 0x18, R4 ;  /* 0x00000018ff047819 */ /* 0x000fc80000011604 */
[----:B------:R-:W-:-:S04]  /*2b90*/  LOP3.LUT R5, R5, 0x80, R4, 0xf8, !PT ;  /* 0x0000008005057812 */ /* 0x000fc800078ef804 */
[----:B------:R-:W-:-:S07]  /*2ba0*/  PRMT R0, R5, 0x7610, R0 ;  /* 0x0000761005007816 */ /* 0x000fce0000000000 */
.L_x_1281:
[----:B------:R-:W-:Y:S05]  /*2bb0*/  BSYNC.RECONVERGENT B0 ;  /* 0x0000000000007941 */ /* 0x000fea0003800200 */
.L_x_1280:
[----:B------:R4:W-:Y:S01]  /*2bc0*/  STG.E.U8 desc[UR36][R2.64], R0 ;  /* 0x0000000002007986 */ /* 0x0009e2000c101124 */
[----:B------:R-:W-:Y:S05]  /*2bd0*/  BRA `(.L_x_1261) ;  /* 0x0000000400087947 */ /* 0x000fea0003800000 */
.L_x_1278:
[----:B0-----:R-:W-:Y:S01]  /*2be0*/  LOP3.LUT R5, R4, 0x7fffffff, RZ, 0xc0, !PT ;  /* 0x7fffffff04057812 */ /* 0x001fe200078ec0ff */
[----:B------:R-:W-:Y:S01]  /*2bf0*/  BSSY.RECONVERGENT B0, `(.L_x_1284) ;  /* 0x0000013000007945 */ /* 0x000fe20003800200 */
[----:B------:R-:W-:Y:S02]  /*2c00*/  MOV R0, 0x80 ;  /* 0x0000008000007802 */ /* 0x000fe40000000f00 */
        /* <DEDUP_REMOVED lines=9> */
.L_x_1286:
[----:B------:R-:W-:-:S04]  /*2ca0*/  SHF.R.U32.HI R0, RZ, 0x15, R4 ;  /* 0x00000015ff007819 */ /* 0x000fc80000011604 */
[----:B------:R-:W-:-:S04]  /*2cb0*/  LOP3.LUT R5, R0, 0x1, RZ, 0xc0, !PT ;  /* 0x0000000100057812 */ /* 0x000fc800078ec0ff */
[----:B------:R-:W-:-:S04]  /*2cc0*/  IADD3 R0, PT, PT, R4, 0x88fffff, R5 ;  /* 0x088fffff04007810 */ /* 0x000fc80007ffe005 */
[----:B------:R-:W-:-:S04]  /*2cd0*/  SHF.R.U32.HI R0, RZ, 0x15, R0 ;  /* 0x00000015ff007819 */ /* 0x000fc80000011600 */
[----:B------:R-:W-:-:S07]  /*2ce0*/  LOP3.LUT R5, R0, 0xff, RZ, 0xc0, !PT ;  /* 0x000000ff00057812 */ /* 0x000fce00078ec0ff */
.L_x_1287:
[----:B------:R-:W-:-:S04]  /*2cf0*/  SHF.R.U32.HI R4, RZ, 0x18, R4 ;  /* 0x00000018ff047819 */ /* 0x000fc80000011604 */
[----:B------:R-:W-:-:S04]  /*2d00*/  LOP3.LUT R5, R5, 0x80, R4, 0xf8, !PT ;  /* 0x0000008005057812 */ /* 0x000fc800078ef804 */
[----:B------:R-:W-:-:S07]  /*2d10*/  PRMT R0, R5, 0x7610, R0 ;  /* 0x0000761005007816 */ /* 0x000fce0000000000 */
.L_x_1285:
[----:B------:R-:W-:Y:S05]  /*2d20*/  BSYNC.RECONVERGENT B0 ;  /* 0x0000000000007941 */ /* 0x000fea0003800200 */
.L_x_1284:
[----:B------:R3:W-:Y:S01]  /*2d30*/  STG.E.U8 desc[UR36][R2.64], R0 ;  /* 0x0000000002007986 */ /* 0x0007e2000c101124 */
[----:B------:R-:W-:Y:S05]  /*2d40*/  BRA `(.L_x_1261) ;  /* 0x0000000000ac7947 */ /* 0x000fea0003800000 */
.L_x_1277:
[----:B------:R-:W-:-:S09]  /*2d50*/  UISETP.NE.AND UP0, UPT, UR4, 0x1c, UPT ;  /* 0x0000001c0400788c */ /* 0x000fd2000bf05270 */
[----:B------:R-:W-:Y:S05]  /*2d60*/  BRA.U !UP0, `(.L_x_1288) ;  /* 0x00000001089c7547 */ /* 0x000fea000b800000 */
[----:B------:R-:W-:-:S09]  /*2d70*/  UISETP.NE.AND UP0, UPT, UR4, 0x1d, UPT ;  /* 0x0000001d0400788c */ /* 0x000fd2000bf05270 */
[----:B------:R-:W-:Y:S05]  /*2d80*/  BRA.U !UP0, `(.L_x_1289) ;  /* 0x0000000108887547 */ /* 0x000fea000b800000 */
[----:B------:R-:W-:-:S09]  /*2d90*/  UISETP.NE.AND UP0, UPT, UR4, 0x2c, UPT ;  /* 0x0000002c0400788c */ /* 0x000fd2000bf05270 */
[----:B------:R-:W-:Y:S05]  /*2da0*/  BRA.U !UP0, `(.L_x_1290) ;  /* 0x0000000108447547 */ /* 0x000fea000b800000 */
.L_x_1260:
[----:B------:R-:W-:Y:S01]  /*2db0*/  MOV R0, 0x0 ;  /* 0x0000000000007802 */ /* 0x000fe20000000f00 */
[----:B------:R-:W0:Y:S01]  /*2dc0*/  LDCU.64 UR6, c[0x4][0x128] ;  /* 0x01002500ff0677ac */ /* 0x000e220008000a00 */
[----:B------:R-:W-:Y:S02]  /*2dd0*/  HFMA2 R13, -RZ, RZ, 0, 0 ;  /* 0x00000000ff0d7431 */ /* 0x000fe400000001ff */
[----:B------:R-:W-:Y:S01]  /*2de0*/  IMAD.MOV.U32 R8, RZ, RZ, 0x65 ;  /* 0x00000065ff087424 */ /* 0x000fe200078e00ff */
[----:B------:R1:W2:Y:S01]  /*2df0*/  LDC.64 R2, c[0x4][R0] ;  /* 0x0100000000027b82 */ /* 0x0002a20000000a00 */
        /* <DEDUP_REMOVED lines=11> */
.L_x_1291:
[----:B------:R-:W-:Y:S05]  /*2eb0*/  BRA `(.L_x_1261) ;  /* 0x0000000000507947 */ /* 0x000fea0003800000 */
.L_x_1290:
[----:B0-----:R-:W-:-:S04]  /*2ec0*/  SHF.R.U32.HI R6, RZ, 0x17, R4 ;  /* 0x00000017ff067819 */ /* 0x001fc80000011604 */
        /* <DEDUP_REMOVED lines=14> */
.L_x_1289:
[----:B0-----:R-:W0:Y:S02]  /*2fb0*/  F2I.U64.TRUNC R4, R4 ;  /* 0x0000000400047311 */ /* 0x001e24000020d800 */
[----:B0-----:R1:W-:Y:S01]  /*2fc0*/  STG.E.64 desc[UR36][R2.64], R4 ;  /* 0x0000000402007986 */ /* 0x0013e2000c101b24 */
[----:B------:R-:W-:Y:S05]  /*2fd0*/  BRA `(.L_x_1261) ;  /* 0x0000000000087947 */ /* 0x000fea0003800000 */
.L_x_1288:
[----:B0-----:R-:W0:Y:S02]  /*2fe0*/  F2I.FTZ.U32.TRUNC.NTZ R5, R4 ;  /* 0x0000000400057305 */ /* 0x001e24000021f000 */
[----:B0-----:R0:W-:Y:S02]  /*2ff0*/  STG.E desc[UR36][R2.64], R5 ;  /* 0x0000000502007986 */ /* 0x0011e4000c101924 */
.L_x_1261:
[----:B------:R-:W-:-:S07]  /*3000*/  VIADD R17, R17, 0x80 ;  /* 0x0000008011117836 */ /* 0x000fce0000000000 */
.L_x_1225:
[----:B------:R-:W-:Y:S05]  /*3010*/  BSYNC.RECONVERGENT B7 ;  /* 0x0000000000077941 */ /* 0x000fea0003800200 */
.L_x_1224:
[----:B------:R-:W5:Y:S01]  /*3020*/  LDCU UR4, c[0x0][0x380] ;  /* 0x00007000ff0477ac */ /* 0x000f620008000800 */
[----:B------:R-:W-:Y:S01]  /*3030*/  BSSY.RECONVERGENT B7, `(.L_x_1292) ;  /* 0x00002f3000077945 */ /* 0x000fe20003800200 */
[----:B-----5:R-:W-:-:S13]  /*3040*/  ISETP.GE.AND P0, PT, R17, UR4, PT ;  /* 0x0000000411007c0c */ /* 0x020fda000bf06270 */
[----:B------:R-:W-:Y:S05]  /*3050*/  @P0 BRA `(.L_x_1293) ;  /* 0x0000002c00c00947 */ /* 0x000fea0003800000 */
[----:B------:R-:W5:Y:S01]  /*3060*/  LDCU UR4, c[0x0][0x388] ;  /* 0x00007100ff0477ac */ /* 0x000f620008000800 */
[----:B---34-:R-:W-:Y:S02]  /*3070*/  HFMA2 R0, -RZ, RZ, 0, 0 ;  /* 0x00000000ff007431 */ /* 0x018fe400000001ff */
[----:B------:R-:W-:Y:S01]  /*3080*/  IMAD.MOV.U32 R16, RZ, RZ, RZ ;  /* 0x000000ffff107224 */ /* 0x000fe200078e00ff */
[----:B-----5:R-:W-:-:S09]  /*3090*/  UISETP.NE.AND UP0, UPT, UR4, URZ, UPT ;  /* 0x000000ff0400728c */ /* 0x020fd2000bf05270 */
[----:B------:R-:W-:Y:S05]  /*30a0*/  BRA.U !UP0, `(.L_x_1294) ;  /* 0x0000001108a87547 */ /* 0x000fea000b800000 */
[----:B------:R-:W0:Y:S01]  /*30b0*/  LDCU.64 UR4, c[0x0][0x390] ;  /* 0x00007200ff0477ac */ /* 0x000e220008000a00 */
[----:B------:R-:W-:Y:S01]  /*30c0*/  IMAD.MOV.U32 R16, RZ, RZ, RZ ;  /* 0x000000ffff107224 */ /* 0x000fe200078e00ff */
[----:B------:R-:W3:Y:S01]  /*30d0*/  LDCU UR6, c[0x0][0x38c] ;  /* 0x00007180ff0677ac */ /* 0x000ee20008000800 */
[----:B------:R-:W4:Y:S01]  /*30e0*/  LDCU.64 UR8, c[0x0][0x4b8] ;  /* 0x00009700ff0877ac */ /* 0x000f220008000a00 */
[----:B------:R-:W-:Y:S01]  /*30f0*/  UISETP.NE.AND UP0, UPT, UR40, URZ, UPT ;  /* 0x000000ff2800728c */ /* 0x000fe2000bf05270 */
[----:B012---:R-:W-:-:S05]  /*3100*/  IMAD.HI.U32 R2, R17, UR4, R16 ;  /* 0x0000000411027c27 */ /* 0x007fca000f8e0010 */
[----:B------:R-:W-:-:S04]  /*3110*/  SHF.R.U32.HI R3, RZ, UR5, R2 ;  /* 0x00000005ff037c19 */ /* 0x000fc80008011602 */
[----:B------:R-:W-:-:S05]  /*3120*/  IADD3 R0, PT, PT, -R3, RZ, RZ ;  /* 0x000000ff03007210 */ /* 0x000fca0007ffe1ff */
[----:B---3--:R-:W-:-:S04]  /*3130*/  IMAD R0, R0, UR6, R17 ;  /* 0x0000000600007c24 */ /* 0x008fc8000f8e0211 */
[C---:B----4-:R-:W-:Y:S02]  /*3140*/  IMAD R16, R0.reuse, UR8, RZ ;  /* 0x0000000800107c24 */ /* 0x050fe4000f8e02ff */
        /* <DEDUP_REMOVED lines=288> */
.L_x_1294:
[----:B------:R-:W0:Y:S01]  /*4350*/  LDCU.64 UR6, c[0x0][0x588] ;  /* 0x0000b100ff0677ac */ /* 0x000e220008000a00 */
[----:B------:R-:W-:Y:S01]  /*4360*/  BSSY.RECONVERGENT B6, `(.L_x_1295) ;  /* 0x00000dd000067945 */ /* 0x000fe20003800200 */
[----:B------:R-:W-:-:S04]  /*4370*/  UPRMT UR4, UR41, 0x9910, URZ ;  /* 0x0000991029047896 */ /* 0x000fc800080000ff */
[----:B------:R-:W-:Y:S01]  /*4380*/  UISETP.GT.AND UP0, UPT, UR4, 0x9, UPT ;  /* 0x000000090400788c */ /* 0x000fe2000bf04270 */
[----:B012---:R-:W-:-:S05]  /*4390*/  IADD3 R2, P0, PT, R0, UR6, RZ ;  /* 0x0000000600027c10 */ /* 0x007fca000ff1e0ff */
        /* <DEDUP_REMOVED lines=13> */
.L_x_1299:
[----:B------:R-:W2:Y:S02]  /*4470*/  LDG.E.U8 R0, desc[UR36][R2.64] ;  /* 0x0000002402007981 */ /* 0x000ea4000c1e1100 */
[----:B--2---:R-:W-:Y:S01]  /*4480*/  I2FP.F32.U32 R0, R0 ;  /* 0x0000000000007245 */ /* 0x004fe20000201000 */
[----:B------:R-:W-:Y:S06]  /*4490*/  BRA `(.L_x_1301) ;  /* 0x0000000c00247947 */ /* 0x000fec0003800000 */
.L_x_1298:
        /* <DEDUP_REMOVED lines=9> */
.L_x_1303:
[----:B------:R-:W2:Y:S02]  /*4530*/  LDG.E R0, desc[UR36][R2.64] ;  /* 0x0000002402007981 */ /* 0x000ea4000c1e1900 */
[----:B--2---:R-:W-:Y:S01]  /*4540*/  I2FP.F32.S32 R0, R0 ;  /* 0x0000000000007245 */ /* 0x004fe20000201400 */
[----:B------:R-:W-:Y:S06]  /*4550*/  BRA `(.L_x_1301) ;  /* 0x0000000800f47947 */ /* 0x000fec0003800000 */
.L_x_1302:
[----:B------:R-:W2:Y:S02]  /*4560*/  LDG.E.U16 R0, desc[UR36][R2.64] ;  /* 0x0000002402007981 */ /* 0x000ea4000c1e1500 */
[----:B--2---:R-:W0:Y:S01]  /*4570*/  I2F.S16 R0, R0 ;  /* 0x0000000000007306 */ /* 0x004e220000101400 */
[----:B------:R-:W-:Y:S05]  /*4580*/  BRA `(.L_x_1301) ;  /* 0x0000000800e87947 */ /* 0x000fea0003800000 */
.L_x_1297:
        /* <DEDUP_REMOVED lines=8> */
.L_x_1305:
[----:B------:R-:W2:Y:S02]  /*4610*/  LDG.E.U16 R0, desc[UR36][R2.64] ;  /* 0x0000002402007981 */ /* 0x000ea4000c1e1500 */
[----:B--2---:R-:W-:Y:S01]  /*4620*/  HADD2.F32 R0, -RZ, R0.H0_H0 ;  /* 0x20000000ff007230 */ /* 0x004fe20000004100 */
[----:B------:R-:W-:Y:S06]  /*4630*/  BRA `(.L_x_1301) ;  /* 0x0000000800bc7947 */ /* 0x000fec0003800000 */
.L_x_1304:
        /* <DEDUP_REMOVED lines=8> */
.L_x_1307:
[----:B------:R-:W2:Y:S02]  /*46c0*/  LDG.E.U16 R0, desc[UR36][R2.64] ;  /* 0x0000002402007981 */ /* 0x000ea4000c1e1500 */
[----:B--2---:R-:W-:Y:S01]  /*46d0*/  HADD2.F32 R0, -RZ, R0.H0_H0 ;  /* 0x20000000ff007230 */ /* 0x004fe20000004100 */
[----:B------:R-:W-:Y:S06]  /*46e0*/  BRA `(.L_x_1301) ;  /* 0x0000000800907947 */ /* 0x000fec0003800000 */
.L_x_1306:
[----:B------:R-:W2:Y:S01]  /*46f0*/  LDG.E.64 R2, desc[UR36][R2.64] ;  /* 0x0000002402027981 */ /* 0x000ea2000c1e1b00 */
[----:B------:R-:W-:Y:S01]  /*4700*/  UMOV UR4, 0xf0000000 ;  /* 0xf000000000047882 */ /* 0x000fe20000000000 */
[----:B------:R-:W-:Y:S01]  /*4710*/  UMOV UR5, 0x380fffff ;  /* 0x380fffff00057882 */ /* 0x000fe20000000000 */
[----:B--2---:R-:W0:Y:S01]  /*4720*/  F2F.F32.F64 R0, R2 ;  /* 0x0000000200007310 */ /* 0x004e220000301000 */
[----:B------:R-:W-:-:S14]  /*4730*/  DSETP.GEU.AND P0, PT, |R2|, UR4, PT ;  /* 0x0000000402007e2a */ /* 0x000fdc000bf0e200 */
[----:B0-----:R-:W-:Y:S01]  /*4740*/  @!P0 FMUL R0, R0, 1.175494350822287508e-38 ;  /* 0x0080000000008820 */ /* 0x001fe20000400000 */
[----:B------:R-:W-:Y:S06]  /*4750*/  BRA `(.L_x_1301) ;  /* 0x0000000800747947 */ /* 0x000fec0003800000 */
.L_x_1296:
        /* <DEDUP_REMOVED lines=12> */
.L_x_1310:
[----:B------:R-:W2:Y:S01]  /*4820*/  LDG.E.64 R2, desc[UR36][R2.64] ;  /* 0x0000002402027981 */ /* 0x000ea2000c1e1b00 */
[----:B------:R-:W-:Y:S01]  /*4830*/  UMOV UR4, 0xf0000000 ;  /* 0xf000000000047882 */ /* 0x000fe20000000000 */
[----:B------:R-:W-:Y:S01]  /*4840*/  UMOV UR5, 0x380fffff ;  /* 0x380fffff00057882 */ /* 0x000fe20000000000 */
[----:B--2---:R-:W0:Y:S01]  /*4850*/  F2F.F32.F64 R0, R2 ;  /* 0x0000000200007310 */ /* 0x004e220000301000 */
[----:B------:R-:W-:-:S14]  /*4860*/  DSETP.GEU.AND P0, PT, |R2|, UR4, PT ;  /* 0x0000000402007e2a */ /* 0x000fdc000bf0e200 */
[----:B0-----:R-:W-:Y:S01]  /*4870*/  @!P0 FMUL R0, R0, 1.175494350822287508e-38 ;  /* 0x0080000000008820 */ /* 0x001fe20000400000 */
[----:B------:R-:W-:Y:S06]  /*4880*/  BRA `(.L_x_1301) ;  /* 0x0000000800287947 */ /* 0x000fec0003800000 */
.L_x_1309:
        /* <DEDUP_REMOVED lines=23> */
[----:B------:R-:W-:Y:S01]  /*4a00*/  LOP3.LUT R0, R5, 0x80000000, R0, 0xf8, !PT ;  /* 0x8000000005007812 */ /* 0x000fe200078ef800 */
[----:B------:R-:W-:Y:S06]  /*4a10*/  BRA `(.L_x_1301) ;  /* 0x0000000400c47947 */ /* 0x000fec0003800000 */
.L_x_1312:
        /* <DEDUP_REMOVED lines=10> */
[----:B------:R-:W-:Y:S01]  /*4ac0*/  LOP3.LUT R0, R0, 0x80000000, R5, 0xf8, !PT ;  /* 0x8000000000007812 */ /* 0x000fe200078ef805 */
[----:B------:R-:W-:Y:S06]  /*4ad0*/  BRA `(.L_x_1301) ;  /* 0x0000000400947947 */ /* 0x000fec0003800000 */
.L_x_1311:
[----:B------:R-:W2:Y:S02]  /*4ae0*/  LDG.E.U16 R0, desc[UR36][R2.64] ;  /* 0x0000002402007981 */ /* 0x000ea4000c1e1500 */
[----:B--2---:R-:W-:Y:S01]  /*4af0*/  IMAD.U32 R0, R0, 0x10000, RZ ;  /* 0x0001000000007824 */ /* 0x004fe200078e00ff */
[----:B------:R-:W-:Y:S06]  /*4b00*/  BRA `(.L_x_1301) ;  /* 0x0000000400887947 */ /* 0x000fec0003800000 */
.L_x_1308:
        /* <DEDUP_REMOVED lines=11> */
.L_x_1315:
[----:B------:R-:W2:Y:S01]  /*4bc0*/  LDG.E.U8 R3, desc[UR36][R2.64] ;  /* 0x0000002402037981 */ /* 0x000ea2000c1e1100 */
        /* <DEDUP_REMOVED lines=19> */
.L_x_1317:
[----:B------:R-:W-:Y:S05]  /*4d00*/  BSYNC.RECONVERGENT B0 ;  /* 0x0000000000007941 */ /* 0x000fea0003800200 */
.L_x_1316:
[----:B------:R-:W-:Y:S01]  /*4d10*/  IMAD.SHL.U32 R0, R0, 0x100000, RZ ;  /* 0x0010000000007824 */ /* 0x000fe200078e00ff */
[----:B------:R-:W-:-:S04]  /*4d20*/  LEA R2, R2, 0x3b800000, 0x17 ;  /* 0x3b80000002027811 */ /* 0x000fc800078eb8ff */
[----:B------:R-:W-:Y:S01]  /*4d30*/  LOP3.LUT R0, R2, R0, R7, 0xfe, !PT ;  /* 0x0000000002007212 */ /* 0x000fe200078efe07 */
[----:B------:R-:W-:Y:S06]  /*4d40*/  BRA `(.L_x_1301) ;  /* 0x0000000000f87947 */ /* 0x000fec0003800000 */
.L_x_1314:
[----:B------:R-:W2:Y:S01]  /*4d50*/  LDG.E.U8 R3, desc[UR36][R2.64] ;  /* 0x0000002402037981 */ /* 0x000ea2000c1e1100 */
        /* <DEDUP_REMOVED lines=19> */
.L_x_1319:
[----:B------:R-:W-:Y:S05]  /*4e90*/  BSYNC.RECONVERGENT B0 ;  /* 0x0000000000007941 */ /* 0x000fea0003800200 */
.L_x_1318:
[----:B------:R-:W-:Y:S02]  /*4ea0*/  SHF.L.U32 R0, R0, 0x15, RZ ;  /* 0x0000001500007819 */ /* 0x000fe400000006ff */
[----:B------:R-:W-:-:S04]  /*4eb0*/  LEA R2, R2, 0x37800000, 0x17 ;  /* 0x3780000002027811 */ /* 0x000fc800078eb8ff */
[----:B------:R-:W-:Y:S01]  /*4ec0*/  LOP3.LUT R0, R2, R0, R7, 0xfe, !PT ;  /* 0x0000000002007212 */ /* 0x000fe200078efe07 */
[----:B------:R-:W-:Y:S06]  /*4ed0*/  BRA `(.L_x_1301) ;  /* 0x0000000000947947 */ /* 0x000fec0003800000 */
.L_x_1313:
        /* <DEDUP_REMOVED lines=8> */
[----:B--2---:R-:W-:-:S13]  /*4f60*/  ISETP.NE.AND P0, PT, R2, RZ, PT ;  /* 0x000000ff0200720c */ /* 0x004fda0003f05270 */
[----:B------:R-:W-:Y:S05]  /*4f70*/  @!P0 BRA `(.L_x_1301) ;  /* 0x00000000006c8947 */ /* 0x000fea0003800000 */
[----:B------:R-:W-:-:S13]  /*4f80*/  ISETP.NE.AND P0, PT, R2, 0xff, PT ;  /* 0x000000ff0200780c */ /* 0x000fda0003f05270 */
[----:B------:R-:W-:Y:S01]  /*4f90*/  @!P0 IMAD.MOV.U32 R0, RZ, RZ, 0x7f800001 ;  /* 0x7f800001ff008424 */ /* 0x000fe200078e00ff */
[----:B------:R-:W-:Y:S01]  /*4fa0*/  @P0 SHF.L.U32 R0, R2, 0x17, RZ ;  /* 0x0000001702000819 */ /* 0x000fe200000006ff */
[----:B------:R-:W-:Y:S06]  /*4fb0*/  BRA `(.L_x_1301) ;  /* 0x00000000005c7947 */ /* 0x000fec0003800000 */
.L_x_1300:
        /* <DEDUP_REMOVED lines=16> */
.L_x_1322:
[----:B------:R-:W-:Y:S01]  /*50c0*/  IMAD.MOV.U32 R0, RZ, RZ, RZ ;  /* 0x000000ffff007224 */ /* 0x000fe200078e00ff */
[----:B------:R-:W-:Y:S06]  /*50d0*/  BRA `(.L_x_1301) ;  /* 0x0000000000147947 */ /* 0x000fec0003800000 */
.L_x_1321:
[----:B------:R-:W2:Y:S02]  /*50e0*/  LDG.E.64 R2, desc[UR36][R2.64] ;  /* 0x0000002402027981 */ /* 0x000ea4000c1e1b00 */
[----:B--2---:R0:W1:Y:S01]  /*50f0*/  I2F.U64 R0, R2 ;  /* 0x0000000200007312 */ /* 0x0040620000301000 */
[----:B------:R-:W-:Y:S05]  /*5100*/  BRA `(.L_x_1301) ;  /* 0x0000000000087947 */ /* 0x000fea0003800000 */
.L_x_1320:
[----:B------:R-:W2:Y:S02]  /*5110*/  LDG.E R0, desc[UR36][R2.64] ;  /* 0x0000002402007981 */ /* 0x000ea4000c1e1900 */
[----:B--2---:R-:W-:-:S07]  /*5120*/  I2FP.F32.U32 R0, R0 ;  /* 0x0000000000007245 */ /* 0x004fce0000201000 */
.L_x_1301:
[----:B------:R-:W-:Y:S05]  /*5130*/  BSYNC.RECONVERGENT B6 ;  /* 0x0000000000067941 */ /* 0x000fea0003800200 */
.L_x_1295:
[----:B------:R-:W2:Y:S01]  /*5140*/  LDCU.64 UR6, c[0x0][0x580] ;  /* 0x0000b000ff0677ac */ /* 0x000ea20008000a00 */
[----:B01---5:R-:W-:Y:S01]  /*5150*/  FMUL.RZ R4, R0, 0.15915493667125701904 ;  /* 0x3e22f98300047820 */ /* 0x023fe2000040c000 */
[----:B------:R-:W-:-:S05]  /*5160*/  UPRMT UR4, UR42, 0x9910, URZ ;  /* 0x000099102a047896 */ /* 0x000fca00080000ff */
[----:B------:R-:W0:Y:S01]  /*5170*/  MUFU.COS R4, R4 ;  /* 0x0000000400047308 */ /* 0x000e220000000000 */
[----:B------:R-:W-:Y:S01]  /*5180*/  UISETP.GT.AND UP0, UPT, UR4, 0x9, UPT ;  /* 0x000000090400788c */ /* 0x000fe2000bf04270 */
[----:B--234-:R-:W-:-:S05]  /*5190*/  IADD3 R2, P0, PT, R16, UR6, RZ ;  /* 0x0000000610027c10 */ /* 0x01cfca000ff1e0ff */
[----:B------:R-:W-:-:S03]  /*51a0*/  IMAD.X R3, RZ, RZ, UR7, P0 ;  /* 0x00000007ff037e24 */ /* 0x000fc600080e06ff */
[----:B0-----:R-:W-:Y:S05]  /*51b0*/  BRA.U UP0, `(.L_x_1323) ;  /* 0x0000000100e87547 */ /* 0x001fea000b800000 */
        /* <DEDUP_REMOVED lines=8> */
[----:B------:R-:W0:Y:S02]  /*5240*/  F2I.FTZ.TRUNC.NTZ R5, R4 ;  /* 0x0000000400057305 */ /* 0x000e24000021f100 */
[----:B0-----:R4:W-:Y:S01]  /*5250*/  STG.E.U8 desc[UR36][R2.64], R5 ;  /* 0x0000000502007986 */ /* 0x0019e2000c101124 */
[----:B------:R-:W-:Y:S05]  /*5260*/  BRA `(.L_x_1328) ;  /* 0x0000000c00387947 */ /* 0x000fea0003800000 */
.L_x_1326:
[----:B------:R-:W0:Y:S02]  /*5270*/  F2I.S64.TRUNC R4, R4 ;  /* 0x0000000400047311 */ /* 0x000e24000020d900 */
[----:B0-----:R-:W-:-:S05]  /*5280*/  MOV R7, R4 ;  /* 0x0000000400077202 */ /* 0x001fca0000000f00 */
[----:B------:R3:W-:Y:S01]  /*5290*/  STG.E.U8 desc[UR36][R2.64], R7 ;  /* 0x0000000702007986 */ /* 0x0007e2000c101124 */
[----:B------:R-:W-:Y:S05]  /*52a0*/  BRA `(.L_x_1328) ;  /* 0x0000000c00287947 */ /* 0x000fea0003800000 */
.L_x_1325:
[----:B------:R-:W-:-:S09]  /*52b0*/  UISETP.NE.AND UP0, UPT, UR4, 0x2, UPT ;  /* 0x000000020400788c */ /* 0x000fd2000bf05270 */
[----:B------:R-:W-:Y:S05]  /*52c0*/  BRA.U !UP0, `(.L_x_1329) ;  /* 0x0000000108287547 */ /* 0x000fea000b800000 */
[----:B------:R-:W-:-:S09]  /*52d0*/  UISETP.NE.AND UP0, UPT, UR4, 0x3, UPT ;  /* 0x000000030400788c */ /* 0x000fd2000bf05270 */
[----:B------:R-:W-:Y:S05]  /*52e0*/  BRA.U !UP0, `(.L_x_1330) ;  /* 0x0000000108147547 */ /* 0x000fea000b800000 */
[----:B------:R-:W-:-:S09]  /*52f0*/  UISETP.NE.AND UP0, UPT, UR4, 0x4, UPT ;  /* 0x000000040400788c */ /* 0x000fd2000bf05270 */
[----:B------:R-:W-:Y:S05]  /*5300*/  BRA.U UP0, `(.L_x_1327) ;  /* 0x0000000900387547 */ /* 0x000fea000b800000 */
[----:B------:R-:W0:Y:S02]  /*5310*/  F2I.S64.TRUNC R4, R4 ;  /* 0x0000000400047311 */ /* 0x000e24000020d900 */
[----:B0-----:R1:W-:Y:S01]  /*5320*/  STG.E.64 desc[UR36][R2.64], R4 ;  /* 0x0000000402007986 */ /* 0x0013e2000c101b24 */
[----:B------:R-:W-:Y:S05]  /*5330*/  BRA `(.L_x_1328) ;  /* 0x0000000c00047947 */ /* 0x000fea0003800000 */
.L_x_1330:
[----:B------:R-:W0:Y:S02]  /*5340*/  F2I.FTZ.TRUNC.NTZ R5, R4 ;  /* 0x0000000400057305 */ /* 0x000e24000021f100 */
[----:B0-----:R2:W-:Y:S01]  /*5350*/  STG.E desc[UR36][R2.64], R5 ;  /* 0x0000000502007986 */ /* 0x0015e2000c101924 */
[----:B------:R-:W-:Y:S05]  /*5360*/  BRA `(.L_x_1328) ;  /* 0x0000000800f87947 */ /* 0x000fea0003800000 */
.L_x_1329:
[----:B------:R-:W0:Y:S02]  /*5370*/  F2I.FTZ.TRUNC.NTZ R5, R4 ;  /* 0x0000000400057305 */ /* 0x000e24000021f100 */
[----:B0-----:R0:W-:Y:S01]  /*5380*/  STG.E.U16 desc[UR36][R2.64], R5 ;  /* 0x0000000502007986 */ /* 0x0011e2000c101524 */
[----:B------:R-:W-:Y:S05]  /*5390*/  BRA `(.L_x_1328) ;  /* 0x0000000800ec7947 */ /* 0x000fea0003800000 */
.L_x_1324:
[----:B------:R-:W-:-:S09]  /*53a0*/  UISETP.GT.AND UP0, UPT, UR4, 0x6, UPT ;  /* 0x000000060400788c */ /* 0x000fd2000bf04270 */
[----:B------:R-:W-:Y:S05]  /*53b0*/  BRA.U UP0, `(.L_x_1331) ;  /* 0x0000000100247547 */ /* 0x000fea000b800000 */
[----:B------:R-:W-:-:S09]  /*53c0*/  UISETP.NE.AND UP0, UPT, UR4, 0x5, UPT ;  /* 0x000000050400788c */ /* 0x000fd2000bf05270 */
[----:B------:R-:W-:Y:S05]  /*53d0*/  BRA.U !UP0, `(.L_x_1332) ;  /* 0x0000000108107547 */ /* 0x000fea000b800000 */
[----:B------:R-:W-:-:S09]  /*53e0*/  UISETP.NE.AND UP0, UPT, UR4, 0x6, UPT ;  /* 0x000000060400788c */ /* 0x000fd2000bf05270 */
[----:B------:R-:W-:Y:S05]  /*53f0*/  BRA.U UP0, `(.L_x_1327) ;  /* 0x0000000500fc7547 */ /* 0x000fea000b800000 */
[----:B------:R0:W-:Y:S01]  /*5400*/  STG.E desc[UR36][R2.64], R4 ;  /* 0x0000000402007986 */ /* 0x0001e2000c101924 */
[----:B------:R-:W-:Y:S05]  /*5410*/  BRA `(.L_x_1328) ;  /* 0x0000000800cc7947 */ /* 0x000fea0003800000 */
.L_x_1332:
[----:B------:R-:W-:-:S05]  /*5420*/  F2FP.F16.F32.PACK_AB R4, RZ, R4 ;  /* 0x00000004ff04723e */ /* 0x000fca00000000ff */
[----:B------:R0:W-:Y:S01]  /*5430*/  STG.E.U16 desc[UR36][R2.64], R4 ;  /* 0x0000000402007986 */ /* 0x0001e2000c101524 */
[----:B------:R-:W-:Y:S05]  /*5440*/  BRA `(.L_x_1328) ;  /* 0x0000000800c07947 */ /* 0x000fea0003800000 */
.L_x_1331:
[----:B------:R-:W-:-:S09]  /*5450*/  UISETP.NE.AND UP0, UPT, UR4, 0x7, UPT ;  /* 0x000000070400788c */ /* 0x000fd2000bf05270 */
[----:B------:R-:W-:Y:S05]  /*5460*/  BRA.U !UP0, `(.L_x_1333) ;  /* 0x00000001082c7547 */ /* 0x000fea000b800000 */
[----:B------:R-:W-:-:S09]  /*5470*/  UISETP.NE.AND UP0, UPT, UR4, 0x8, UPT ;  /* 0x000000080400788c */ /* 0x000fd2000bf05270 */
[----:B------:R-:W-:Y:S05]  /*5480*/  BRA.U !UP0, `(.L_x_1334) ;  /* 0x0000000108147547 */ /* 0x000fea000b800000 */
[----:B------:R-:W-:-:S09]  /*5490*/  UISETP.NE.AND UP0, UPT, UR4, 0x9, UPT ;  /* 0x000000090400788c */ /* 0x000fd2000bf05270 */
[----:B------:R-:W-:Y:S05]  /*54a0*/  BRA.U UP0, `(.L_x_1327) ;  /* 0x0000000500d07547 */ /* 0x000fea000b800000 */
[----:B------:R-:W-:-:S05]  /*54b0*/  IMAD.MOV.U32 R5, RZ, RZ, RZ ;  /* 0x000000ffff057224 */ /* 0x000fca00078e00ff */
[----:B------:R0:W-:Y:S01]  /*54c0*/  STG.E.64 desc[UR36][R2.64], R4 ;  /* 0x0000000402007986 */ /* 0x0001e2000c101b24 */
[----:B------:R-:W-:Y:S05]  /*54d0*/  BRA `(.L_x_1328) ;  /* 0x00000008009c7947 */ /* 0x000fea0003800000 */
.L_x_1334:
[----:B------:R-:W-:-:S04]  /*54e0*/  F2FP.F16.F32.PACK_AB R5, RZ, R4 ;  /* 0x00000004ff05723e */ /* 0x000fc800000000ff */
[----:B------:R-:W-:-:S05]  /*54f0*/  PRMT R5, R5, 0x5410, RZ ;  /* 0x0000541005057816 */ /* 0x000fca00000000ff */
[----:B------:R0:W-:Y:S01]  /*5500*/  STG.E desc[UR36][R2.64], R5 ;  /* 0x0000000502007986 */ /* 0x0001e2000c101924 */
[----:B------:R-:W-:Y:S05]  /*5510*/  BRA `(.L_x_1328) ;  /* 0x00000008008c7947 */ /* 0x000fea0003800000 */
.L_x_1333:
[----:B------:R-:W-:-:S06]  /*5520*/  FMUL.FTZ R4, R4, 1 ;  /* 0x3f80000004047820 */ /* 0x000fcc0000410000 */
[----:B------:R-:W0:Y:S02]  /*5530*/  F2F.F64.F32 R4, R4 ;  /* 0x0000000400047310 */ /* 0x000e240000201800 */
[----:B0-----:R0:W-:Y:S01]  /*5540*/  STG.E.64 desc[UR36][R2.64], R4 ;  /* 0x0000000402007986 */ /* 0x0011e2000c101b24 */
[----:B------:R-:W-:Y:S05]  /*5550*/  BRA `(.L_x_1328) ;  /* 0x00000008007c7947 */ /* 0x000fea0003800000 */
.L_x_1323:
        /* <DEDUP_REMOVED lines=10> */
[----:B------:R-:W0:Y:S02]  /*5600*/  F2I.FTZ.U32.TRUNC.NTZ R5, R4 ;  /* 0x0000000400057305 */ /* 0x000e24000021f000 */
[----:B0-----:R0:W-:Y:S01]  /*5610*/  STG.E.U16 desc[UR36][R2.64], R5 ;  /* 0x0000000502007986 */ /* 0x0011e2000c101524 */
[----:B------:R-:W-:Y:S05]  /*5620*/  BRA `(.L_x_1328) ;  /* 0x0000000800487947 */ /* 0x000fea0003800000 */
.L_x_1338:
[----:B------:R-:W-:Y:S01]  /*5630*/  LOP3.LUT R6, R4, 0x7fffffff, RZ, 0xc0, !PT ;  /* 0x7fffffff04067812 */ /* 0x000fe200078ec0ff */
[----:B------:R-:W-:Y:S01]  /*5640*/  BSSY.RECONVERGENT B0, `(.L_x_1339) ;  /* 0x0000012000007945 */ /* 0x000fe20003800200 */
[----:B------:R-:W-:Y:S02]  /*5650*/  IMAD.MOV.U32 R0, RZ, RZ, 0x80 ;  /* 0x00000080ff007424 */ /* 0x000fe400078e00ff */
        /* <DEDUP_REMOVED lines=13> */
.L_x_1341:
[----:B------:R-:W-:-:S04]  /*5730*/  SHF.R.U32.HI R4, RZ, 0x18, R4 ;  /* 0x00000018ff047819 */ /* 0x000fc80000011604 */
[----:B------:R-:W-:-:S04]  /*5740*/  LOP3.LUT R4, R5, 0x80, R4, 0xf8, !PT ;  /* 0x0000008005047812 */ /* 0x000fc800078ef804 */
[----:B------:R-:W-:-:S07]  /*5750*/  PRMT R0, R4, 0x7610, R0 ;  /* 0x0000761004007816 */ /* 0x000fce0000000000 */
.L_x_1340:
[----:B------:R-:W-:Y:S05]  /*5760*/  BSYNC.RECONVERGENT B0 ;  /* 0x0000000000007941 */ /* 0x000fea0003800200 */
.L_x_1339:
[----:B------:R0:W-:Y:S01]  /*5770*/  STG.E.U8 desc[UR36][R2.64], R0 ;  /* 0x0000000002007986 */ /* 0x0001e2000c101124 */
[----:B------:R-:W-:Y:S05]  /*5780*/  BRA `(.L_x_1328) ;  /* 0x0000000400f07947 */ /* 0x000fea0003800000 */
.L_x_1337:
[----:B------:R-:W-:Y:S01]  /*5790*/  LOP3.LUT R6, R4, 0x7fffffff, RZ, 0xc0, !PT ;  /* 0x7fffffff04067812 */ /* 0x000fe200078ec0ff */
[----:B------:R-:W-:Y:S01]  /*57a0*/  BSSY.RECONVERGENT B0, `(.L_x_1342) ;  /* 0x0000012000007945 */ /* 0x000fe20003800200 */
[----:B------:R-:W-:Y:S02]  /*57b0*/  HFMA2 R0, -RZ, RZ, 0, 7.62939453125e-06 ;  /* 0x00000080ff007431 */ /* 0x000fe400000001ff */
        /* <DEDUP_REMOVED lines=13> */
.L_x_1344:
[----:B------:R-:W-:-:S04]  /*5890*/  SHF.R.U32.HI R4, RZ, 0x18, R4 ;  /* 0x00000018ff047819 */ /* 0x000fc80000011604 */
[----:B------:R-:W-:-:S04]  /*58a0*/  LOP3.LUT R5, R5, 0x80, R4, 0xf8, !PT ;  /* 0x0000008005057812 */ /* 0x000fc800078ef804 */
[----:B------:R-:W-:-:S07]  /*58b0*/  PRMT R0, R5, 0x7610, R0 ;  /* 0x0000761005007816 */ /* 0x000fce0000000000 */
.L_x_1343:
[----:B------:R-:W-:Y:S05]  /*58c0*/  BSYNC.RECONVERGENT B0 ;  /* 0x0000000000007941 */ /* 0x000fea0003800200 */
.L_x_1342:
[----:B------:R0:W-:Y:S01]  /*58d0*/  STG.E.U8 desc[UR36][R2.64], R0 ;  /* 0x0000000002007986 */ /* 0x0001e2000c101124 */
[----:B------:R-:W-:Y:S05]  /*58e0*/  BRA `(.L_x_1328) ;  /* 0x0000000400987947 */ /* 0x000fea0003800000 */
.L_x_1336:
[----:B------:R-:W-:-:S09]  /*58f0*/  UISETP.NE.AND UP0, UPT, UR4, 0x1c, UPT ;  /* 0x0000001c0400788c */ /* 0x000fd2000bf05270 */
[----:B------:R-:W-:Y:S05]  /*5900*/  BRA.U !UP0, `(.L_x_1345) ;  /* 0x0000000108587547 */ /* 0x000fea000b800000 */
[----:B------:R-:W-:-:S09]  /*5910*/  UISETP.NE.AND UP0, UPT, UR4, 0x1d, UPT ;  /* 0x0000001d0400788c */ /* 0x000fd2000bf05270 */
[----:B------:R-:W-:Y:S05]  /*5920*/  BRA.U !UP0, `(.L_x_1346) ;  /* 0x0000000108447547 */ /* 0x000fea000b800000 */
[----:B------:R-:W-:-:S09]  /*5930*/  UISETP.NE.AND UP0, UPT, UR4, 0x2c, UPT ;  /* 0x0000002c0400788c */ /* 0x000fd2000bf05270 */
[----:B------:R-:W-:Y:S05]  /*5940*/  BRA.U UP0, `(.L_x_1327) ;  /* 0x0000000100a87547 */ /* 0x000fea000b800000 */
        /* <DEDUP_REMOVED lines=15> */
.L_x_1346:
[----:B------:R-:W0:Y:S02]  /*5a40*/  F2I.U64.TRUNC R4, R4 ;  /* 0x0000000400047311 */ /* 0x000e24000020d800 */
[----:B0-----:R0:W-:Y:S01]  /*5a50*/  STG.E.64 desc[UR36][R2.64], R4 ;  /* 0x0000000402007986 */ /* 0x0011e2000c101b24 */
[----:B------:R-:W-:Y:S05]  /*5a60*/  BRA `(.L_x_1328) ;  /* 0x0000000400387947 */ /* 0x000fea0003800000 */
.L_x_1345:
[----:B------:R-:W0:Y:S02]  /*5a70*/  F2I.FTZ.U32.TRUNC.NTZ R5, R4 ;  /* 0x0000000400057305 */ /* 0x000e24000021f000 */
[----:B0-----:R0:W-:Y:S01]  /*5a80*/  STG.E desc[UR36][R2.64], R5 ;  /* 0x0000000502007986 */ /* 0x0011e2000c101924 */
[----:B------:R-:W-:Y:S05]  /*5a90*/  BRA `(.L_x_1328) ;  /* 0x00000004002c7947 */ /* 0x000fea0003800000 */
.L_x_1335:
[----:B------:R-:W-:-:S09]  /*5aa0*/  UISETP.GT.AND UP0, UPT, UR4, 0xe, UPT ;  /* 0x0000000e0400788c */ /* 0x000fd2000bf04270 */
[----:B------:R-:W-:Y:S05]  /*5ab0*/  BRA.U UP0, `(.L_x_1347) ;  /* 0x0000000100347547 */ /* 0x000fea000b800000 */
[----:B------:R-:W-:-:S09]  /*5ac0*/  UISETP.NE.AND UP0, UPT, UR4, 0xa, UPT ;  /* 0x0000000a0400788c */ /* 0x000fd2000bf05270 */
[----:B------:R-:W-:Y:S05]  /*5ad0*/  BRA.U !UP0, `(.L_x_1348) ;  /* 0x0000000108187547 */ /* 0x000fea000b800000 */
[----:B------:R-:W-:-:S09]  /*5ae0*/  UISETP.NE.AND UP0, UPT, UR4, 0xb, UPT ;  /* 0x0000000b0400788c */ /* 0x000fd2000bf05270 */
[----:B------:R-:W-:Y:S05]  /*5af0*/  BRA.U UP0, `(.L_x_1327) ;  /* 0x00000001003c7547 */ /* 0x000fea000b800000 */
[----:B------:R-:W-:-:S04]  /*5b00*/  FSETP.NEU.FTZ.AND P0, PT, R4, RZ, PT ;  /* 0x000000ff0400720b */ /* 0x000fc80003f1d000 */
[----:B------:R-:W-:-:S05]  /*5b10*/  SEL R5, RZ, 0x1, !P0 ;  /* 0x00000001ff057807 */ /* 0x000fca0004000000 */
[----:B------:R0:W-:Y:S01]  /*5b20*/  STG.E.U8 desc[UR36][R2.64], R5 ;  /* 0x0000000502007986 */ /* 0x0001e2000c101124 */
[----:B------:R-:W-:Y:S05]  /*5b30*/  BRA `(.L_x_1328) ;  /* 0x0000000400047947 */ /* 0x000fea0003800000 */
.L_x_1348:
[----:B------:R-:W-:Y:S01]  /*5b40*/  FMUL.FTZ R4, R4, 1 ;  /* 0x3f80000004047820 */ /* 0x000fe20000410000 */
[----:B------:R-:W-:-:S05]  /*5b50*/  CS2R R6, SRZ ;  /* 0x0000000000067805 */ /* 0x000fca000001ff00 */
[----:B------:R-:W0:Y:S02]  /*5b60*/  F2F.F64.F32 R4, R4 ;  /* 0x0000000400047310 */ /* 0x000e240000201800 */
[----:B0-----:R0:W-:Y:S01]  /*5b70*/  STG.E.128 desc[UR36][R2.64], R4 ;  /* 0x0000000402007986 */ /* 0x0011e2000c101d24 */
[----:B------:R-:W-:Y:S05]  /*5b80*/  BRA `(.L_x_1328) ;  /* 0x0000000000f07947 */ /* 0x000fea0003800000 */
.L_x_1347:
[----:B------:R-:W-:-:S09]  /*5b90*/  UISETP.NE.AND UP0, UPT, UR4, 0xf, UPT ;  /* 0x0000000f0400788c */ /* 0x000fd2000bf05270 */
[----:B------:R-:W-:Y:S05]  /*5ba0*/  BRA.U !UP0, `(.L_x_1349) ;  /* 0x0000000108e07547 */ /* 0x000fea000b800000 */
[----:B------:R-:W-:-:S09]  /*5bb0*/  UISETP.NE.AND UP0, UPT, UR4, 0x17, UPT ;  /* 0x000000170400788c */ /* 0x000fd2000bf05270 */
[----:B------:R-:W-:Y:S05]  /*5bc0*/  BRA.U !UP0, `(.L_x_1350) ;  /* 0x00000001088c7547 */ /* 0x000fea000b800000 */
[----:B------:R-:W-:-:S09]  /*5bd0*/  UISETP.NE.AND UP0, UPT, UR4, 0x18, UPT ;  /* 0x000000180400788c */ /* 0x000fd2000bf05270 */
[----:B------:R-:W-:Y:S05]  /*5be0*/  BRA.U !UP0, `(.L_x_1351) ;  /* 0x0000000108447547 */ /* 0x000fea000b800000 */
.L_x_1327:
        /* <DEDUP_REMOVED lines=16> */
.L_x_1352:
[----:B------:R-:W-:Y:S05]  /*5cf0*/  BRA `(.L_x_1328) ;  /* 0x0000000000947947 */ /* 0x000fea0003800000 */
.L_x_1351:
[----:B------:R-:W-:Y:S01]  /*5d00*/  LOP3.LUT R6, R4, 0x7fffffff, RZ, 0xc0, !PT ;  /* 0x7fffffff04067812 */ /* 0x000fe200078ec0ff */
[----:B------:R-:W-:Y:S01]  /*5d10*/  BSSY.RECONVERGENT B0, `(.L_x_1353) ;  /* 0x000000b000007945 */ /* 0x000fe20003800200 */
[----:B------:R-:W-:Y:S01]  /*5d20*/  SHF.R.U32.HI R7, RZ, 0x18, R4 ;  /* 0x00000018ff077819 */ /* 0x000fe20000011604 */
[----:B------:R-:W-:Y:S01]  /*5d30*/  IMAD.MOV.U32 R0, RZ, RZ, 0x7f ;  /* 0x0000007fff007424 */ /* 0x000fe200078e00ff */
        /* <DEDUP_REMOVED lines=8> */
.L_x_1354:
[----:B------:R-:W-:Y:S05]  /*5dc0*/  BSYNC.RECONVERGENT B0 ;  /* 0x0000000000007941 */ /* 0x000fea0003800200 */
.L_x_1353:
[----:B------:R-:W-:-:S05]  /*5dd0*/  LOP3.LUT R5, R0, 0x80, R7, 0xf8, !PT ;  /* 0x0000008000057812 */ /* 0x000fca00078ef807 */
[----:B------:R0:W-:Y:S01]  /*5de0*/  STG.E.U8 desc[UR36][R2.64], R5 ;  /* 0x0000000502007986 */ /* 0x0001e2000c101124 */
[----:B------:R-:W-:Y:S05]  /*5df0*/  BRA `(.L_x_1328) ;  /* 0x0000000000547947 */ /* 0x000fea0003800000 */
.L_x_1350:
[----:B------:R-:W-:Y:S01]  /*5e00*/  LOP3.LUT R6, R4, 0x7fffffff, RZ, 0xc0, !PT ;  /* 0x7fffffff04067812 */ /* 0x000fe200078ec0ff */
[----:B------:R-:W-:Y:S03]  /*5e10*/  BSSY.RECONVERGENT B0, `(.L_x_1355) ;  /* 0x000000d000007945 */ /* 0x000fe60003800200 */
        /* <DEDUP_REMOVED lines=9> */
.L_x_1356:
[----:B------:R-:W-:Y:S02]  /*5eb0*/  ISETP.GT.U32.AND P0, PT, R6, 0x7f800000, PT ;  /* 0x7f8000000600780c */ /* 0x000fe40003f04070 */
[----:B------:R-:W-:-:S04]  /*5ec0*/  MOV R0, 0x7f ;  /* 0x0000007f00007802 */ /* 0x000fc80000000f00 */
[----:B------:R-:W-:-:S07]  /*5ed0*/  SEL R0, R0, 0x7c, P0 ;  /* 0x0000007c00007807 */ /* 0x000fce0000000000 */
.L_x_1357:
[----:B------:R-:W-:Y:S05]  /*5ee0*/  BSYNC.RECONVERGENT B0 ;  /* 0x0000000000007941 */ /* 0x000fea0003800200 */
.L_x_1355:
[----:B------:R-:W-:-:S04]  /*5ef0*/  SHF.R.U32.HI R5, RZ, 0x18, R4 ;  /* 0x00000018ff057819 */ /* 0x000fc80000011604 */
[----:B------:R-:W-:-:S05]  /*5f00*/  LOP3.LUT R5, R0, 0x80, R5, 0xf8, !PT ;  /* 0x0000008000057812 */ /* 0x000fca00078ef805 */
[----:B------:R0:W-:Y:S01]  /*5f10*/  STG.E.U8 desc[UR36][R2.64], R5 ;  /* 0x0000000502007986 */ /* 0x0001e2000c101124 */
[----:B------:R-:W-:Y:S05]  /*5f20*/  BRA `(.L_x_1328) ;  /* 0x0000000000087947 */ /* 0x000fea0003800000 */
.L_x_1349:
[----:B------:R-:W-:-:S05]  /*5f30*/  F2FP.BF16.F32.PACK_AB R4, RZ, R4 ;  /* 0x00000004ff04723e */ /* 0x000fca00000010ff */
[----:B------:R0:W-:Y:S02]  /*5f40*/  STG.E.U16 desc[UR36][R2.64], R4 ;  /* 0x0000000402007986 */ /* 0x0001e4000c101524 */
.L_x_1328:
[----:B------:R-:W-:-:S07]  /*5f50*/  VIADD R17, R17, 0x80 ;  /* 0x0000008011117836 */ /* 0x000fce0000000000 */
.L_x_1293:
[----:B------:R-:W-:Y:S05]  /*5f60*/  BSYNC.RECONVERGENT B7 ;  /* 0x0000000000077941 */ /* 0x000fea0003800200 */
.L_x_1292:
[----:B------:R-:W5:Y:S01]  /*5f70*/  LDCU UR4, c[0x0][0x380] ;  /* 0x00007000ff0477ac */ /* 0x000f620008000800 */
[----:B------:R-:W-:Y:S01]  /*5f80*/  BSSY.RECONVERGENT B7, `(.L_x_1358) ;  /* 0x00002f3000077945 */ /* 0x000fe20003800200 */
[----:B-----5:R-:W-:-:S13]  /*5f90*/  ISETP.GE.AND P0, PT, R17, UR4, PT ;  /* 0x0000000411007c0c */ /* 0x020fda000bf06270 */
[----:B------:R-:W-:Y:S05]  /*5fa0*/  @P0 BRA `(.L_x_1359) ;  /* 0x0000002c00c00947 */ /* 0x000fea0003800000 */
[----:B------:R-:W5:Y:S01]  /*5fb0*/  LDCU UR4, c[0x0][0x388] ;  /* 0x00007100ff0477ac */ /* 0x000f620008000800 */
[----:B------:R-:W-:Y:S02]  /*5fc0*/  HFMA2 R16, -RZ, RZ, 0, 0 ;  /* 0x00000000ff107431 */ /* 0x000fe400000001ff */
[----:B0--34-:R-:W-:Y:S01]  /*5fd0*/  IMAD.MOV.U32 R0, RZ, RZ, RZ ;  /* 0x000000ffff007224 */ /* 0x019fe200078e00ff */
[----:B-----5:R-:W-:-:S09]  /*5fe0*/  UISETP.NE.AND UP0, UPT, UR4, URZ, UPT ;  /* 0x000000ff0400728c */ /* 0x020fd2000bf05270 */
[----:B------:R-:W-:Y:S05]  /*5ff0*/  BRA.U !UP0, `(.L_x_1360) ;  /* 0x0000001108a87547 */ /* 0x000fea000b800000 */
[----:B------:R-:W1:Y:S01]  /*6000*/  LDCU.64 UR4, c[0x0][0x390] ;  /* 0x00007200ff0477ac */ /* 0x000e620008000a00 */
[----:B------:R-:W-:Y:S01]  /*6010*/  IMAD.MOV.U32 R16, RZ, RZ, RZ ;  /* 0x000000ffff107224 */ /* 0x000fe200078e00ff */
[----:B------:R-:W0:Y:S01]  /*6020*/  LDCU UR6, c[0x0][0x38c] ;  /* 0x00007180ff0677ac */ /* 0x000e220008000800 */
[----:B------:R-:W3:Y:S01]  /*6030*/  LDCU.64 UR8, c[0x0][0x4b8] ;  /* 0x00009700ff0877ac */ /* 0x000ee20008000a00 */
[----:B------:R-:W-:Y:S01]  /*6040*/  UISETP.NE.AND UP0, UPT, UR40, URZ, UPT ;  /* 0x000000ff2800728c */ /* 0x000fe2000bf05270 */
[----:B-12---:R-:W-:-:S05]  /*6050*/  IMAD.HI.U32 R2, R17, UR4, R16 ;  /* 0x0000000411027c27 */ /* 0x006fca000f8e0010 */
[----:B------:R-:W-:-:S05]  /*6060*/  SHF.R.U32.HI R3, RZ, UR5, R2 ;  /* 0x00000005ff037c19 */ /* 0x000fca0008011602 */
[----:B------:R-:W-:-:S04]  /*6070*/  IMAD.MOV R0, RZ, RZ, -R3 ;  /* 0x000000ffff007224 */ /* 0x000fc800078e0a03 */
[----:B0-----:R-:W-:-:S04]  /*6080*/  IMAD R0, R0, UR6, R17 ;  /* 0x0000000600007c24 */ /* 0x001fc8000f8e0211 */
[C---:B---3--:R-:W-:Y:S02]  /*6090*/  IMAD R16, R0.reuse, UR8, RZ ;  /* 0x0000000800107c24 */ /* 0x048fe4000f8e02ff */
        /* <DEDUP_REMOVED lines=288> */
.L_x_1360:
[----:B------:R-:W1:Y:S01]  /*72a0*/  LDCU.64 UR6, c[0x0][0x588] ;  /* 0x0000b100ff0677ac */ /* 0x000e620008000a00 */
[----:B------:R-:W-:Y:S01]  /*72b0*/  BSSY.RECONVERGENT B6, `(.L_x_1361) ;  /* 0x00000dd000067945 */ /* 0x000fe20003800200 */
[----:B------:R-:W-:-:S04]  /*72c0*/  UPRMT UR4, UR41, 0x9910, URZ ;  /* 0x0000991029047896 */ /* 0x000fc800080000ff */
[----:B------:R-:W-:Y:S01]  /*72d0*/  UISETP.GT.AND UP0, UPT, UR4, 0x9, UPT ;  /* 0x000000090400788c */ /* 0x000fe2000bf04270 */
[----:B-12---:R-:W-:-:S04]  /*72e0*/  IADD3 R2, P0, PT, R0, UR6, RZ ;  /* 0x0000000600027c10 */ /* 0x006fc8000ff1e0ff */
        /* <DEDUP_REMOVED lines=13> */
.L_x_1365:
[----:B------:R-:W2:Y:S02]  /*73c0*/  LDG.E.U8 R0, desc[UR36][R2.64] ;  /* 0x0000002402007981 */ /* 0x000ea4000c1e1100 */
[----:B--2---:R-:W-:Y:S01]  /*73d0*/  I2FP.F32.U32 R0, R0 ;  /* 0x0000000000007245 */ /* 0x004fe20000201000 */
[----:B------:R-:W-:Y:S06]  /*73e0*/  BRA `(.L_x_1367) ;  /* 0x0000000c00247947 */ /* 0x000fec0003800000 */
.L_x_1364:
[----:B------:R-:W-:-:S09]  /*73f0*/  UISETP.NE.AND UP0, UPT, UR4, 0x2, UPT ;  /* 0x000000020400788c */ /* 0x000fd2000bf05270 */
[----:B------:R-:W-:Y:S05]  /*7400*/  BRA.U !UP0, `(.L_x_1368) ;  /* 0x0000000108287547 */ /* 0x000fea000b800000 */
[----:B------:R-:W-:-:S09]  /*7410*/  UISETP.NE.AND UP0, UPT, UR4, 0x3, UPT ;  /* 0x000000030400788c */ /* 0x000fd2000bf05270 */
[----:B------:R-:W-:Y:S05]  /*7420*/  BRA.U !UP0, `(.L_x_1369) ;  /* 0x0000000108147547 */ /* 0x000fea000b800000 */
[----:B------:R-:W-:-:S09]  /*7430*/  UISETP.NE.AND UP0, UPT, UR4, 0x4, UPT ;  /* 0x000000040400788c */ /* 0x000fd2000bf05270 */
[----:B------:R-:W-:Y:S05]  /*7440*/  BRA.U UP0, `(.L_x_1366) ;  /* 0x0000000900b07547 */ /* 0x000fea000b800000 */
[----:B------:R-:W2:Y:S02]  /*7450*/  LDG.E.64 R2, desc[UR36][R2.64] ;  /* 0x0000002402027981 */ /* 0x000ea4000c1e1b00 */
[----:B--2---:R3:W4:Y:S01]  /*7460*/  I2F.S64 R0, R2 ;  /* 0x0000000200007312 */ /* 0x0047220000301400 */
[----:B------:R-:W-:Y:S05]  /*7470*/  BRA `(.L_x_1367) ;  /* 0x0000000c00007947 */ /* 0x000fea0003800000 */
.L_x_1369:
[----:B------:R-:W2:Y:S02]  /*7480*/  LDG.E R0, desc[UR36][R2.64] ;  /* 0x0000002402007981 */ /* 0x000ea4000c1e1900 */
[----:B--2---:R-:W-:Y:S01]  /*7490*/  I2FP.F32.S32 R0, R0 ;  /* 0x0000000000007245 */ /* 0x004fe20000201400 */
[----:B------:R-:W-:Y:S06]  /*74a0*/  BRA `(.L_x_1367) ;  /* 0x0000000800f47947 */ /* 0x000fec0003800000 */
.L_x_1368:
[----:B------:R-:W2:Y:S02]  /*74b0*/  LDG.E.U16 R0, desc[UR36][R2.64] ;  /* 0x0000002402007981 */ /* 0x000ea4000c1e1500 */
[----:B--2---:R-:W2:Y:S01]  /*74c0*/  I2F.S16 R0, R0 ;  /* 0x0000000000007306 */ /* 0x004ea20000101400 */
[----:B------:R-:W-:Y:S05]  /*74d0*/  BRA `(.L_x_1367) ;  /* 0x0000000800e87947 */ /* 0x000fea0003800000 */
.L_x_1363:
        /* <DEDUP_REMOVED lines=8> */
.L_x_1371:
[----:B------:R-:W2:Y:S02]  /*7560*/  LDG.E.U16 R0, desc[UR36][R2.64] ;  /* 0x0000002402007981 */ /* 0x000ea4000c1e1500 */
[----:B--2---:R-:W-:Y:S01]  /*7570*/  HADD2.F32 R0, -RZ, R0.H0_H0 ;  /* 0x20000000ff007230 */ /* 0x004fe20000004100 */
[----:B------:R-:W-:Y:S06]  /*7580*/  BRA `(.L_x_1367) ;  /* 0x0000000800bc7947 */ /* 0x000fec0003800000 */
.L_x_1370:
        /* <DEDUP_REMOVED lines=8> */
.L_x_1373:
[----:B------:R-:W2:Y:S02]  /*7610*/  LDG.E.U16 R0, desc[UR36][R2.64] ;  /* 0x0000002402007981 */ /* 0x000ea4000c1e1500 */
[----:B--2---:R-:W-:Y:S01]  /*7620*/  HADD2.F32 R0, -RZ, R0.H0_H0 ;  /* 0x20000000ff007230 */ /* 0x004fe20000004100 */
[----:B------:R-:W-:Y:S06]  /*7630*/  BRA `(.L_x_1367) ;  /* 0x0000000800907947 */ /* 0x000fec0003800000 */
.L_x_1372:
[----:B------:R-:W2:Y:S01]  /*7640*/  LDG.E.64 R2, desc[UR36][R2.64] ;  /* 0x0000002402027981 */ /* 0x000ea2000c1e1b00 */
[----:B------:R-:W-:Y:S01]  /*7650*/  UMOV UR4, 0xf0000000 ;  /* 0xf000000000047882 */ /* 0x000fe20000000000 */
[----:B------:R-:W-:Y:S01]  /*7660*/  UMOV UR5, 0x380fffff ;  /* 0x380fffff00057882 */ /* 0x000fe20000000000 */
[----:B--2---:R-:W0:Y:S01]  /*7670*/  F2F.F32.F64 R0, R2 ;  /* 0x0000000200007310 */ /* 0x004e220000301000 */
[----:B------:R-:W-:-:S14]  /*7680*/  DSETP.GEU.AND P0, PT, |R2|, UR4, PT ;  /* 0x0000000402007e2a */ /* 0x000fdc000bf0e200 */
[----:B0-----:R-:W-:Y:S01]  /*7690*/  @!P0 FMUL R0, R0, 1.175494350822287508e-38 ;  /* 0x0080000000008820 */ /* 0x001fe20000400000 */
[----:B------:R-:W-:Y:S06]  /*76a0*/  BRA `(.L_x_1367) ;  /* 0x0000000800747947 */ /* 0x000fec0003800000 */
.L_x_1362:
        /* <DEDUP_REMOVED lines=12> */
.L_x_1376:
[----:B------:R-:W2:Y:S01]  /*7770*/  LDG.E.64 R2, desc[UR36][R2.64] ;  /* 0x0000002402027981 */ /* 0x000ea2000c1e1b00 */
[----:B------:R-:W-:Y:S01]  /*7780*/  UMOV UR4, 0xf0000000 ;  /* 0xf000000000047882 */ /* 0x000fe20000000000 */
[----:B------:R-:W-:Y:S01]  /*7790*/  UMOV UR5, 0x380fffff ;  /* 0x380fffff00057882 */ /* 0x000fe20000000000 */
[----:B--2---:R-:W0:Y:S01]  /*77a0*/  F2F.F32.F64 R0, R2 ;  /* 0x0000000200007310 */ /* 0x004e220000301000 */
[----:B------:R-:W-:-:S14]  /*77b0*/  DSETP.GEU.AND P0, PT, |R2|, UR4, PT ;  /* 0x0000000402007e2a */ /* 0x000fdc000bf0e200 */
[----:B0-----:R-:W-:Y:S01]  /*77c0*/  @!P0 FMUL R0, R0, 1.175494350822287508e-38 ;  /* 0x0080000000008820 */ /* 0x001fe20000400000 */
[----:B------:R-:W-:Y:S06]  /*77d0*/  BRA `(.L_x_1367) ;  /* 0x0000000800287947 */ /* 0x000fec0003800000 */
.L_x_1375:
        /* <DEDUP_REMOVED lines=23> */
[----:B------:R-:W-:Y:S01]  /*7950*/  LOP3.LUT R0, R5, 0x80000000, R0, 0xf8, !PT ;  /* 0x8000000005007812 */ /* 0x000fe200078ef800 */
[----:B------:R-:W-:Y:S06]  /*7960*/  BRA `(.L_x_1367) ;  /* 0x0000000400c47947 */ /* 0x000fec0003800000 */
.L_x_1378:
        /* <DEDUP_REMOVED lines=12> */
.L_x_1377:
[----:B------:R-:W2:Y:S02]  /*7a30*/  LDG.E.U16 R0, desc[UR36][R2.64] ;  /* 0x0000002402007981 */ /* 0x000ea4000c1e1500 */
[----:B--2---:R-:W-:Y:S01]  /*7a40*/  IMAD.U32 R0, R0, 0x10000, RZ ;  /* 0x0001000000007824 */ /* 0x004fe200078e00ff */
[----:B------:R-:W-:Y:S06]  /*7a50*/  BRA `(.L_x_1367) ;  /* 0x0000000400887947 */ /* 0x000fec0003800000 */
.L_x_1374:
        /* <DEDUP_REMOVED lines=11> */
.L_x_1381:
        /* <DEDUP_REMOVED lines=20> */
.L_x_1383:
[----:B------:R-:W-:Y:S05]  /*7c50*/  BSYNC.RECONVERGENT B0 ;  /* 0x0000000000007941 */ /* 0x000fea0003800200 */
.L_x_1382:
[----:B------:R-:W-:Y:S02]  /*7c60*/  SHF.L.U32 R0, R0, 0x14, RZ ;  /* 0x0000001400007819 */ /* 0x000fe400000006ff */
[----:B------:R-:W-:-:S04]  /*7c70*/  LEA R2, R2, 0x3b800000, 0x17 ;  /* 0x3b80000002027811 */ /* 0x000fc800078eb8ff */
[----:B------:R-:W-:Y:S01]  /*7c80*/  LOP3.LUT R0, R2, R0, R7, 0xfe, !PT ;  /* 0x0000000002007212 */ /* 0x000fe200078efe07 */
[----:B------:R-:W-:Y:S06]  /*7c90*/  BRA `(.L_x_1367) ;  /* 0x0000000000f87947 */ /* 0x000fec0003800000 */
.L_x_1380:
        /* <DEDUP_REMOVED lines=20> */
.L_x_1385:
[----:B------:R-:W-:Y:S05]  /*7de0*/  BSYNC.RECONVERGENT B0 ;  /* 0x0000000000007941 */ /* 0x000fea0003800200 */
.L_x_1384:
[----:B------:R-:W-:Y:S01]  /*7df0*/  IMAD.SHL.U32 R0, R0, 0x200000, RZ ;  /* 0x0020000000007824 */ /* 0x000fe200078e00ff */
[----:B------:R-:W-:-:S04]  /*7e00*/  LEA R2, R2, 0x37800000, 0x17 ;  /* 0x3780000002027811 */ /* 0x000fc800078eb8ff */
[----:B------:R-:W-:Y:S01]  /*7e10*/  LOP3.LUT R0, R2, R0, R7, 0xfe, !PT ;  /* 0x0000000002007212 */ /* 0x000fe200078efe07 */
[----:B------:R-:W-:Y:S06]  /*7e20*/  BRA `(.L_x_1367) ;  /* 0x0000000000947947 */ /* 0x000fec0003800000 */
.L_x_1379:
[----:B------:R-:W-:-:S09]  /*7e30*/  UISETP.NE.AND UP0, UPT, UR4, 0x1c, UPT ;  /* 0x0000001c0400788c */ /* 0x000fd2000bf05270 */
[----:B------:R-:W-:Y:S05]  /*7e40*/  BRA.U !UP0, `(.L_x_1386) ;  /* 0x0000000108847547 */ /* 0x000fea000b800000 */
[----:B------:R-:W-:-:S09]  /*7e50*/  UISETP.NE.AND UP0, UPT, UR4, 0x1d, UPT ;  /* 0x0000001d0400788c */ /* 0x000fd2000bf05270 */
[----:B------:R-:W-:Y:S05]  /*7e60*/  BRA.U !UP0, `(.L_x_1387) ;  /* 0x0000000108707547 */ /* 0x000fea000b800000 */
[----:B------:R-:W-:-:S09]  /*7e70*/  UISETP.NE.AND UP0, UPT, UR4, 0x2c, UPT ;  /* 0x0000002c0400788c */ /* 0x000fd2000bf05270 */
[----:B------:R-:W-:Y:S05]  /*7e80*/  BRA.U UP0, `(.L_x_1366) ;  /* 0x0000000100207547 */ /* 0x000fea000b800000 */
[----:B------:R-:W2:Y:S01]  /*7e90*/  LDG.E.U8 R2, desc[UR36][R2.64] ;  /* 0x0000002402027981 */ /* 0x000ea2000c1e1100 */
[----:B------:R-:W-:Y:S01]  /*7ea0*/  HFMA2 R0, -RZ, RZ, 3.814697265625e-06, 0 ;  /* 0x00400000ff007431 */ /* 0x000fe200000001ff */
[----:B--2---:R-:W-:-:S13]  /*7eb0*/  ISETP.NE.AND P0, PT, R2, RZ, PT ;  /* 0x000000ff0200720c */ /* 0x004fda0003f05270 */
[----:B------:R-:W-:Y:S05]  /*7ec0*/  @!P0 BRA `(.L_x_1367) ;  /* 0x00000000006c8947 */ /* 0x000fea0003800000 */
[----:B------:R-:W-:-:S13]  /*7ed0*/  ISETP.NE.AND P0, PT, R2, 0xff, PT ;  /* 0x000000ff0200780c */ /* 0x000fda0003f05270 */
[----:B------:R-:W-:Y:S02]  /*7ee0*/  @!P0 IMAD.MOV.U32 R0, RZ, RZ, 0x7f800001 ;  /* 0x7f800001ff008424 */ /* 0x000fe400078e00ff */
[----:B------:R-:W-:Y:S01]  /*7ef0*/  @P0 IMAD.SHL.U32 R0, R2, 0x800000, RZ ;  /* 0x0080000002000824 */ /* 0x000fe200078e00ff */
[----:B------:R-:W-:Y:S06]  /*7f00*/  BRA `(.L_x_1367) ;  /* 0x00000000005c7947 */ /* 0x000fec0003800000 */
.L_x_1366:
        /* <DEDUP_REMOVED lines=16> */
.L_x_1388:
[----:B------:R-:W-:Y:S01]  /*8010*/  MOV R0, RZ ;  /* 0x000000ff00007202 */ /* 0x000fe20000000f00 */
[----:B------:R-:W-:Y:S06]  /*8020*/  BRA `(.L_x_1367) ;  /* 0x0000000000147947 */ /* 0x000fec0003800000 */
.L_x_1387:
[----:B------:R-:W2:Y:S02]  /*8030*/  LDG.E.64 R2, desc[UR36][R2.64] ;  /* 0x0000002402027981 */ /* 0x000ea4000c1e1b00 */
[----:B--2---:R0:W1:Y:S01]  /*8040*/  I2F.U64 R0, R2 ;  /* 0x0000000200007312 */ /* 0x0040620000301000 */
[----:B------:R-:W-:Y:S05]  /*8050*/  BRA `(.L_x_1367) ;  /* 0x0000000000087947 */ /* 0x000fea0003800000 */
.L_x_1386:
[----:B------:R-:W2:Y:S02]  /*8060*/  LDG.E R0, desc[UR36][R2.64] ;  /* 0x0000002402007981 */ /* 0x000ea4000c1e1900 */
[----:B--2---:R-:W-:-:S07]  /*8070*/  I2FP.F32.U32 R0, R0 ;  /* 0x0000000000007245 */ /* 0x004fce0000201000 */
.L_x_1367:
[----:B------:R-:W-:Y:S05]  /*8080*/  BSYNC.RECONVERGENT B6 ;  /* 0x0000000000067941 */ /* 0x000fea0003800200 */
.L_x_1361:
[----:B------:R-:W0:Y:S01]  /*8090*/  LDCU.64 UR6, c[0x0][0x580] ;  /* 0x0000b000ff0677ac */ /* 0x000e220008000a00 */
[----:B-12-45:R-:W-:Y:S01]  /*80a0*/  FMUL.RZ R4, R0, 0.15915493667125701904 ;  /* 0x3e22f98300047820 */ /* 0x036fe2000040c000 */
[----:B------:R-:W-:-:S05]  /*80b0*/  UPRMT UR4, UR42, 0x9910, URZ ;  /* 0x000099102a047896 */ /* 0x000fca00080000ff */
[----:B------:R-:W1:Y:S01]  /*80c0*/  MUFU.COS R4, R4 ;  /* 0x0000000400047308 */ /* 0x000e620000000000 */
[----:B------:R-:W-:Y:S01]  /*80d0*/  UISETP.GT.AND UP0, UPT, UR4, 0x9, UPT ;  /* 0x000000090400788c */ /* 0x000fe2000bf04270 */
[----:B0--3--:R-:W-:-:S05]  /*80e0*/  IADD3 R2, P0, PT, R16, UR6, RZ ;  /* 0x0000000610027c10 */ /* 0x009fca000ff1e0ff */
[----:B------:R-:W-:-:S03]  /*80f0*/  IMAD.X R3, RZ, RZ, UR7, P0 ;  /* 0x00000007ff037e24 */ /* 0x000fc600080e06ff */
[----:B-1----:R-:W-:Y:S05]  /*8100*/  BRA.U UP0, `(.L_x_1389) ;  /* 0x0000000100e87547 */ /* 0x002fea000b800000 */
        /* <DEDUP_REMOVED lines=11> */
.L_x_1392:
[----:B------:R-:W0:Y:S02]  /*81c0*/  F2I.S64.TRUNC R4, R4 ;  /* 0x0000000400047311 */ /* 0x000e24000020d900 */
[----:B0-----:R-:W-:-:S05]  /*81d0*/  IMAD.MOV.U32 R7, RZ, RZ, R4 ;  /* 0x000000ffff077224 */ /* 0x001fca00078e0004 */
[----:B------:R0:W-:Y:S01]  /*81e0*/  STG.E.U8 desc[UR36][R2.64], R7 ;  /* 0x0000000702007986 */ /* 0x0001e2000c101124 */
[----:B------:R-:W-:Y:S05]  /*81f0*/  BRA `(.L_x_1394) ;  /* 0x0000000c00287947 */ /* 0x000fea0003800000 */
.L_x_1391:
        /* <DEDUP_REMOVED lines=9> */
.L_x_1396:
[----:B------:R-:W0:Y:S02]  /*8290*/  F2I.FTZ.TRUNC.NTZ R5, R4 ;  /* 0x0000000400057305 */ /* 0x000e24000021f100 */
[----:B0-----:R0:W-:Y:S01]  /*82a0*/  STG.E desc[UR36][R2.64], R5 ;  /* 0x0000000502007986 */ /* 0x0011e2000c101924 */
[----:B------:R-:W-:Y:S05]  /*82b0*/  BRA `(.L_x_1394) ;  /* 0x0000000800f87947 */ /* 0x000fea0003800000 */
.L_x_1395:
[----:B------:R-:W0:Y:S02]  /*82c0*/  F2I.FTZ.TRUNC.NTZ R5, R4 ;  /* 0x0000000400057305 */ /* 0x000e24000021f100 */
[----:B0-----:R0:W-:Y:S01]  /*82d0*/  STG.E.U16 desc[UR36][R2.64], R5 ;  /* 0x0000000502007986 */ /* 0x0011e2000c101524 */
[----:B------:R-:W-:Y:S05]  /*82e0*/  BRA `(.L_x_1394) ;  /* 0x0000000800ec7947 */ /* 0x000fea0003800000 */
.L_x_1390:
        /* <DEDUP_REMOVED lines=8> */
.L_x_1398:
[----:B------:R-:W-:-:S05]  /*8370*/  F2FP.F16.F32.PACK_AB R4, RZ, R4 ;  /* 0x00000004ff04723e */ /* 0x000fca00000000ff */
[----:B------:R0:W-:Y:S01]  /*8380*/  STG.E.U16 desc[UR36][R2.64], R4 ;  /* 0x0000000402007986 */ /* 0x0001e2000c101524 */
[----:B------:R-:W-:Y:S05]  /*8390*/  BRA `(.L_x_1394) ;  /* 0x0000000800c07947 */ /* 0x000fea0003800000 */
.L_x_1397:
[----:B------:R-:W-:-:S09]  /*83a0*/  UISETP.NE.AND UP0, UPT, UR4, 0x7, UPT ;  /* 0x000000070400788c */ /* 0x000fd2000bf05270 */
[----:B------:R-:W-:Y:S05]  /*83b0*/  BRA.U !UP0, `(.L_x_1399) ;  /* 0x00000001082c7547 */ /* 0x000fea000b800000 */
[----:B------:R-:W-:-:S09]  /*83c0*/  UISETP.NE.AND UP0, UPT, UR4, 0x8, UPT ;  /* 0x000000080400788c */ /* 0x000fd2000bf05270 */
[----:B------:R-:W-:Y:S05]  /*83d0*/  BRA.U !UP0, `(.L_x_1400) ;  /* 0x0000000108147547 */ /* 0x000fea000b800000 */
[----:B------:R-:W-:-:S09]  /*83e0*/  UISETP.NE.AND UP0, UPT, UR4, 0x9, UPT ;  /* 0x000000090400788c */ /* 0x000fd2000bf05270 */
[----:B------:R-:W-:Y:S05]  /*83f0*/  BRA.U UP0, `(.L_x_1393) ;  /* 0x0000000500d07547 */ /* 0x000fea000b800000 */
[----:B------:R-:W-:-:S05]  /*8400*/  HFMA2 R5, -RZ, RZ, 0, 0 ;  /* 0x00000000ff057431 */ /* 0x000fca00000001ff */
[----:B------:R0:W-:Y:S01]  /*8410*/  STG.E.64 desc[UR36][R2.64], R4 ;  /* 0x0000000402007986 */ /* 0x0001e2000c101b24 */
[----:B------:R-:W-:Y:S05]  /*8420*/  BRA `(.L_x_1394) ;  /* 0x00000008009c7947 */ /* 0x000fea0003800000 */
.L_x_1400:
[----:B------:R-:W-:-:S04]  /*8430*/  F2FP.F16.F32.PACK_AB R5, RZ, R4 ;  /* 0x00000004ff05723e */ /* 0x000fc800000000ff */
[----:B------:R-:W-:-:S05]  /*8440*/  PRMT R5, R5, 0x5410, RZ ;  /* 0x0000541005057816 */ /* 0x000fca00000000ff */
[----:B------:R0:W-:Y:S01]  /*8450*/  STG.E desc[UR36][R2.64], R5 ;  /* 0x0000000502007986 */ /* 0x0001e2000c101924 */
[----:B------:R-:W-:Y:S05]  /*8460*/  BRA `(.L_x_1394) ;  /* 0x00000008008c7947 */ /* 0x000fea0003800000 */
.L_x_1399:
[----:B------:R-:W-:-:S06]  /*8470*/  FMUL.FTZ R4, R4, 1 ;  /* 0x3f80000004047820 */ /* 0x000fcc0000410000 */
[----:B------:R-:W0:Y:S02]  /*8480*/  F2F.F64.F32 R4, R4 ;  /* 0x0000000400047310 */ /* 0x000e240000201800 */
[----:B0-----:R0:W-:Y:S01]  /*8490*/  STG.E.64 desc[UR36][R2.64], R4 ;  /* 0x0000000402007986 */ /* 0x0011e2000c101b24 */
[----:B------:R-:W-:Y:S05]  /*84a0*/  BRA `(.L_x_1394) ;  /* 0x00000008007c7947 */ /* 0x000fea0003800000 */
.L_x_1389:
        /* <DEDUP_REMOVED lines=13> */
.L_x_1404:
        /* <DEDUP_REMOVED lines=16> */
.L_x_1407:
[----:B------:R-:W-:-:S04]  /*8680*/  SHF.R.U32.HI R4, RZ, 0x18, R4 ;  /* 0x00000018ff047819 */ /* 0x000fc80000011604 */
[----:B------:R-:W-:-:S04]  /*8690*/  LOP3.LUT R4, R5, 0x80, R4, 0xf8, !PT ;  /* 0x0000008005047812 */ /* 0x000fc800078ef804 */
[----:B------:R-:W-:-:S07]  /*86a0*/  PRMT R0, R4, 0x7610, R0 ;  /* 0x0000761004007816 */ /* 0x000fce0000000000 */
.L_x_1406:
[----:B------:R-:W-:Y:S05]  /*86b0*/  BSYNC.RECONVERGENT B0 ;  /* 0x0000000000007941 */ /* 0x000fea0003800200 */
.L_x_1405:
[----:B------:R0:W-:Y:S01]  /*86c0*/  STG.E.U8 desc[UR36][R2.64], R0 ;  /* 0x0000000002007986 */ /* 0x0001e2000c101124 */
[----:B------:R-:W-:Y:S05]  /*86d0*/  BRA `(.L_x_1394) ;  /* 0x0000000400f07947 */ /* 0x000fea0003800000 */
.L_x_1403:
        /* <DEDUP_REMOVED lines=16> */
.L_x_1410:
[----:B------:R-:W-:-:S04]  /*87e0*/  SHF.R.U32.HI R4, RZ, 0x18, R4 ;  /* 0x00000018ff047819 */ /* 0x000fc80000011604 */
[----:B------:R-:W-:-:S04]  /*87f0*/  LOP3.LUT R5, R5, 0x80, R4, 0xf8, !PT ;  /* 0x0000008005057812 */ /* 0x000fc800078ef804 */
[----:B------:R-:W-:-:S07]  /*8800*/  PRMT R0, R5, 0x7610, R0 ;  /* 0x0000761005007816 */ /* 0x000fce0000000000 */
.L_x_1409:
[----:B------:R-:W-:Y:S05]  /*8810*/  BSYNC.RECONVERGENT B0 ;  /* 0x0000000000007941 */ /* 0x000fea0003800200 */
.L_x_1408:
[----:B------:R0:W-:Y:S01]  /*8820*/  STG.E.U8 desc[UR36][R2.64], R0 ;  /* 0x0000000002007986 */ /* 0x0001e2000c101124 */
[----:B------:R-:W-:Y:S05]  /*8830*/  BRA `(.L_x_1394) ;  /* 0x0000000400987947 */ /* 0x000fea0003800000 */
.L_x_1402:
        /* <DEDUP_REMOVED lines=21> */
.L_x_1412:
[----:B------:R-:W0:Y:S02]  /*8990*/  F2I.U64.TRUNC R4, R4 ;  /* 0x0000000400047311 */ /* 0x000e24000020d800 */
[----:B0-----:R0:W-:Y:S01]  /*89a0*/  STG.E.64 desc[UR36][R2.64], R4 ;  /* 0x0000000402007986 */ /* 0x0011e2000c101b24 */
[----:B------:R-:W-:Y:S05]  /*89b0*/  BRA `(.L_x_1394) ;  /* 0x0000000400387947 */ /* 0x000fea0003800000 */
.L_x_1411:
[----:B------:R-:W0:Y:S02]  /*89c0*/  F2I.FTZ.U32.TRUNC.NTZ R5, R4 ;  /* 0x0000000400057305 */ /* 0x000e24000021f000 */
[----:B0-----:R0:W-:Y:S01]  /*89d0*/  STG.E desc[UR36][R2.64], R5 ;  /* 0x0000000502007986 */ /* 0x0011e2000c101924 */
[----:B------:R-:W-:Y:S05]  /*89e0*/  BRA `(.L_x_1394) ;  /* 0x00000004002c7947 */ /* 0x000fea0003800000 */
.L_x_1401:
        /* <DEDUP_REMOVED lines=10> */
.L_x_1414:
[----:B------:R-:W-:Y:S01]  /*8a90*/  FMUL.FTZ R4, R4, 1 ;  /* 0x3f80000004047820 */ /* 0x000fe20000410000 */
[----:B------:R-:W-:-:S05]  /*8aa0*/  CS2R R6, SRZ ;  /* 0x0000000000067805 */ /* 0x000fca000001ff00 */
[----:B------:R-:W0:Y:S02]  /*8ab0*/  F2F.F64.F32 R4, R4 ;  /* 0x0000000400047310 */ /* 0x000e240000201800 */
[----:B0-----:R4:W-:Y:S01]  /*8ac0*/  STG.E.128 desc[UR36][R2.64], R4 ;  /* 0x0000000402007986 */ /* 0x0019e2000c101d24 */
[----:B------:R-:W-:Y:S05]  /*8ad0*/  BRA `(.L_x_1394) ;  /* 0x0000000000f07947 */ /* 0x000fea0003800000 */
.L_x_1413:
[----:B------:R-:W-:-:S09]  /*8ae0*/  UISETP.NE.AND UP0, UPT, UR4, 0xf, UPT ;  /* 0x0000000f0400788c */ /* 0x000fd2000bf05270 */
[----:B------:R-:W-:Y:S05]  /*8af0*/  BRA.U !UP0, `(.L_x_1415) ;  /* 0x0000000108e07547 */ /* 0x000fea000b800000 */
[----:B------:R-:W-:-:S09]  /*8b00*/  UISETP.NE.AND UP0, UPT, UR4, 0x17, UPT ;  /* 0x000000170400788c */ /* 0x000fd2000bf05270 */
[----:B------:R-:W-:Y:S05]  /*8b10*/  BRA.U !UP0, `(.L_x_1416) ;  /* 0x00000001088c7547 */ /* 0x000fea000b800000 */
[----:B------:R-:W-:-:S09]  /*8b20*/  UISETP.NE.AND UP0, UPT, UR4, 0x18, UPT ;  /* 0x000000180400788c */ /* 0x000fd2000bf05270 */
[----:B------:R-:W-:Y:S05]  /*8b30*/  BRA.U !UP0, `(.L_x_1417) ;  /* 0x0000000108447547 */ /* 0x000fea000b800000 */
.L_x_1393:
        /* <DEDUP_REMOVED lines=16> */
.L_x_1418:
[----:B------:R-:W-:Y:S05]  /*8c40*/  BRA `(.L_x_1394) ;  /* 0x0000000000947947 */ /* 0x000fea0003800000 */
.L_x_1417:
        /* <DEDUP_REMOVED lines=12> */
.L_x_1420:
[----:B------:R-:W-:Y:S05]  /*8d10*/  BSYNC.RECONVERGENT B0 ;  /* 0x0000000000007941 */ /* 0x000fea0003800200 */
.L_x_1419:
[----:B------:R-:W-:-:S05]  /*8d20*/  LOP3.LUT R5, R0, 0x80, R7, 0xf8, !PT ;  /* 0x0000008000057812 */ /* 0x000fca00078ef807 */
[----:B------:R2:W-:Y:S01]  /*8d30*/  STG.E.U8 desc[UR36][R2.64], R5 ;  /* 0x0000000502007986 */ /* 0x0005e2000c101124 */
[----:B------:R-:W-:Y:S05]  /*8d40*/  BRA `(.L_x_1394) ;  /* 0x0000000000547947 */ /* 0x000fea0003800000 */
.L_x_1416:
        /* <DEDUP_REMOVED lines=11> */
.L_x_1422:
[----:B------:R-:W-:Y:S01]  /*8e00*/  IMAD.MOV.U32 R0, RZ, RZ, 0x7f ;  /* 0x0000007fff007424 */ /* 0x000fe200078e00ff */
[----:B------:R-:W-:-:S04]  /*8e10*/  ISETP.GT.U32.AND P0, PT, R6, 0x7f800000, PT ;  /* 0x7f8000000600780c */ /* 0x000fc80003f04070 */
[----:B------:R-:W-:-:S09]  /*8e20*/  SEL R0, R0, 0x7c, P0 ;  /* 0x0000007c00007807 */ /* 0x000fd20000000000 */
.L_x_1423:
[----:B------:R-:W-:Y:S05]  /*8e30*/  BSYNC.RECONVERGENT B0 ;  /* 0x0000000000007941 */ /* 0x000fea0003800200 */
.L_x_1421:
[----:B------:R-:W-:-:S04]  /*8e40*/  SHF.R.U32.HI R5, RZ, 0x18, R4 ;  /* 0x00000018ff057819 */ /* 0x000fc80000011604 */
[----:B------:R-:W-:-:S05]  /*8e50*/  LOP3.LUT R5, R0, 0x80, R5, 0xf8, !PT ;  /* 0x0000008000057812 */ /* 0x000fca00078ef805 */
[----:B------:R1:W-:Y:S01]  /*8e60*/  STG.E.U8 desc[UR36][R2.64], R5 ;  /* 0x0000000502007986 */ /* 0x0003e2000c101124 */
[----:B------:R-:W-:Y:S05]  /*8e70*/  BRA `(.L_x_1394) ;  /* 0x0000000000087947 */ /* 0x000fea0003800000 */
.L_x_1415:
[----:B------:R-:W-:-:S05]  /*8e80*/  F2FP.BF16.F32.PACK_AB R4, RZ, R4 ;  /* 0x00000004ff04723e */ /* 0x000fca00000010ff */
[----:B------:R0:W-:Y:S02]  /*8e90*/  STG.E.U16 desc[UR36][R2.64], R4 ;  /* 0x0000000402007986 */ /* 0x0001e4000c101524 */
.L_x_1394:
[----:B------:R-:W-:-:S07]  /*8ea0*/  IADD3 R17, PT, PT, R17, 0x80, RZ ;  /* 0x0000008011117810 */ /* 0x000fce0007ffe0ff */
.L_x_1359:
[----:B------:R-:W-:Y:S05]  /*8eb0*/  BSYNC.RECONVERGENT B7 ;  /* 0x0000000000077941 */ /* 0x000fea0003800200 */
.L_x_1358:
[----:B------:R-:W5:Y:S02]  /*8ec0*/  LDCU UR4, c[0x0][0x380] ;  /* 0x00007000ff0477ac */ /* 0x000f640008000800 */
[----:B-----5:R-:W-:-:S13]  /*8ed0*/  ISETP.GE.AND P0, PT, R17, UR4, PT ;  /* 0x0000000411007c0c */ /* 0x020fda000bf06270 */
[----:B------:R-:W-:Y:S05]  /*8ee0*/  @P0 EXIT ;  /* 0x000000000000094d */ /* 0x000fea0003800000 */
[----:B------:R-:W5:Y:S01]  /*8ef0*/  LDCU UR4, c[0x0][0x388] ;  /* 0x00007100ff0477ac */ /* 0x000f620008000800 */
[----:B0--34-:R-:W-:Y:S02]  /*8f00*/  IMAD.MOV.U32 R0, RZ, RZ, RZ ;  /* 0x000000ffff007224 */ /* 0x019fe400078e00ff */
[----:B------:R-:W-:Y:S01]  /*8f10*/  IMAD.MOV.U32 R16, RZ, RZ, RZ ;  /* 0x000000ffff107224 */ /* 0x000fe200078e00ff */
[----:B-----5:R-:W-:-:S09]  /*8f20*/  UISETP.NE.AND UP0, UPT, UR4, URZ, UPT ;  /* 0x000000ff0400728c */ /* 0x020fd2000bf05270 */
[----:B------:R-:W-:Y:S05]  /*8f30*/  BRA.U !UP0, `(.L_x_1424) ;  /* 0x0000001108a87547 */ /* 0x000fea000b800000 */
[----:B------:R-:W1:Y:S01]  /*8f40*/  LDCU.64 UR4, c[0x0][0x390] ;  /* 0x00007200ff0477ac */ /* 0x000e620008000a00 */
[----:B------:R-:W-:Y:S01]  /*8f50*/  MOV R16, RZ ;  /* 0x000000ff00107202 */ /* 0x000fe20000000f00 */
[----:B------:R-:W0:Y:S01]  /*8f60*/  LDCU UR6, c[0x0][0x38c] ;  /* 0x00007180ff0677ac */ /* 0x000e220008000800 */
[----:B------:R-:W3:Y:S01]  /*8f70*/  LDCU.64 UR8, c[0x0][0x4b8] ;  /* 0x00009700ff0877ac */ /* 0x000ee20008000a00 */
[----:B------:R-:W-:Y:S02]  /*8f80*/  UISETP.NE.AND UP0, UPT, UR40, URZ, UPT ;  /* 0x000000ff2800728c */ /* 0x000fe4000bf05270 */
        /* <DEDUP_REMOVED lines=293> */
.L_x_1424:
[----:B------:R-:W0:Y:S01]  /*a1e0*/  LDCU.128 UR8, c[0x0][0x580] ;  /* 0x0000b000ff0877ac */ /* 0x000e220008000c00 */
[----:B------:R-:W-:Y:S01]  /*a1f0*/  BSSY.RECONVERGENT B6, `(.L_x_1425) ;  /* 0x00000df000067945 */ /* 0x000fe20003800200 */
[----:B------:R-:W-:-:S04]  /*a200*/  UPRMT UR4, UR41, 0x9910, URZ ;  /* 0x0000991029047896 */ /* 0x000fc800080000ff */
[----:B------:R-:W-:Y:S01]  /*a210*/  UISETP.GT.AND UP0, UPT, UR4, 0x9, UPT ;  /* 0x000000090400788c */ /* 0x000fe2000bf04270 */
[----:B0-----:R-:W-:Y:S02]  /*a220*/  IADD3 R16, P0, PT, R16, UR8, RZ ;  /* 0x0000000810107c10 */ /* 0x001fe4000ff1e0ff */
[----:B-12---:R-:W-:-:S03]  /*a230*/  IADD3 R2, P1, PT, R0, UR10, RZ ;  /* 0x0000000a00027c10 */ /* 0x006fc6000ff3e0ff */
        /* <DEDUP_REMOVED lines=12> */
[----:B--2---:R4:W0:Y:S01]  /*a300*/  I2F.S16 R0, R2 ;  /* 0x0000000200007306 */ /* 0x0048220000101400 */
[----:B------:R-:W-:Y:S05]  /*a310*/  BRA `(.L_x_1431) ;  /* 0x0000000c00307947 */ /* 0x000fea0003800000 */
.L_x_1429:
[----:B------:R-:W2:Y:S02]  /*a320*/  LDG.E.U8 R0, desc[UR36][R2.64] ;  /* 0x0000002402007981 */ /* 0x000ea4000c1e1100 */
[----:B--2---:R-:W-:Y:S01]  /*a330*/  I2FP.F32.U32 R0, R0 ;  /* 0x0000000000007245 */ /* 0x004fe20000201000 */
[----:B------:R-:W-:Y:S06]  /*a340*/  BRA `(.L_x_1431) ;  /* 0x0000000c00247947 */ /* 0x000fec0003800000 */
.L_x_1428:
[----:B------:R-:W-:-:S09]  /*a350*/  UISETP.NE.AND UP0, UPT, UR4, 0x2, UPT ;  /* 0x000000020400788c */ /* 0x000fd2000bf05270 */
[----:B------:R-:W-:Y:S05]  /*a360*/  BRA.U !UP0, `(.L_x_1432) ;  /* 0x0000000108287547 */ /* 0x000fea000b800000 */
[----:B------:R-:W-:-:S09]  /*a370*/  UISETP.NE.AND UP0, UPT, UR4, 0x3, UPT ;  /* 0x000000030400788c */ /* 0x000fd2000bf05270 */
[----:B------:R-:W-:Y:S05]  /*a380*/  BRA.U !UP0, `(.L_x_1433) ;  /* 0x0000000108147547 */ /* 0x000fea000b800000 */
[----:B------:R-:W-:-:S09]  /*a390*/  UISETP.NE.AND UP0, UPT, UR4, 0x4, UPT ;  /* 0x000000040400788c */ /* 0x000fd2000bf05270 */
[----:B------:R-:W-:Y:S05]  /*a3a0*/  BRA.U UP0, `(.L_x_1430) ;  /* 0x0000000900b07547 */ /* 0x000fea000b800000 */
[----:B------:R-:W2:Y:S02]  /*a3b0*/  LDG.E.64 R2, desc[UR36][R2.64] ;  /* 0x0000002402027981 */ /* 0x000ea4000c1e1b00 */
[----:B--2---:R0:W1:Y:S01]  /*a3c0*/  I2F.S64 R0, R2 ;  /* 0x0000000200007312 */ /* 0x0040620000301400 */
[----:B------:R-:W-:Y:S05]  /*a3d0*/  BRA `(.L_x_1431) ;  /* 0x0000000c00007947 */ /* 0x000fea0003800000 */
.L_x_1433:
[----:B------:R-:W2:Y:S02]  /*a3e0*/  LDG.E R0, desc[UR36][R2.64] ;  /* 0x0000002402007981 */ /* 0x000ea4000c1e1900 */
[----:B--2---:R-:W-:Y:S01]  /*a3f0*/  I2FP.F32.S32 R0, R0 ;  /* 0x0000000000007245 */ /* 0x004fe20000201400 */
[----:B------:R-:W-:Y:S06]  /*a400*/  BRA `(.L_x_1431) ;  /* 0x0000000800f47947 */ /* 0x000fec0003800000 */
.L_x_1432:
[----:B------:R-:W2:Y:S02]  /*a410*/  LDG.E.U16 R0, desc[UR36][R2.64] ;  /* 0x0000002402007981 */ /* 0x000ea4000c1e1500 */
[----:B--2---:R-:W0:Y:S01]  /*a420*/  I2F.S16 R0, R0 ;  /* 0x0000000000007306 */ /* 0x004e220000101400 */
[----:B------:R-:W-:Y:S05]  /*a430*/  BRA `(.L_x_1431) ;  /* 0x0000000800e87947 */ /* 0x000fea0003800000 */
.L_x_1427:
        /* <DEDUP_REMOVED lines=8> */
.L_x_1435:
[----:B------:R-:W2:Y:S02]  /*a4c0*/  LDG.E.U16 R0, desc[UR36][R2.64] ;  /* 0x0000002402007981 */ /* 0x000ea4000c1e1500 */
[----:B--2---:R-:W-:Y:S01]  /*a4d0*/  HADD2.F32 R0, -RZ, R0.H0_H0 ;  /* 0x20000000ff007230 */ /* 0x004fe20000004100 */
[----:B------:R-:W-:Y:S06]  /*a4e0*/  BRA `(.L_x_1431) ;  /* 0x0000000800bc7947 */ /* 0x000fec0003800000 */
.L_x_1434:
        /* <DEDUP_REMOVED lines=8> */
.L_x_1437:
[----:B------:R-:W2:Y:S02]  /*a570*/  LDG.E.U16 R0, desc[UR36][R2.64] ;  /* 0x0000002402007981 */ /* 0x000ea4000c1e1500 */
[----:B--2---:R-:W-:Y:S01]  /*a580*/  HADD2.F32 R0, -RZ, R0.H0_H0 ;  /* 0x20000000ff007230 */ /* 0x004fe20000004100 */
[----:B------:R-:W-:Y:S06]  /*a590*/  BRA `(.L_x_1431) ;  /* 0x0000000800907947 */ /* 0x000fec0003800000 */
.L_x_1436:
[----:B------:R-:W2:Y:S01]  /*a5a0*/  LDG.E.64 R2, desc[UR36][R2.64] ;  /* 0x0000002402027981 */ /* 0x000ea2000c1e1b00 */
[----:B------:R-:W-:Y:S01]  /*a5b0*/  UMOV UR4, 0xf0000000 ;  /* 0xf000000000047882 */ /* 0x000fe20000000000 */
[----:B------:R-:W-:Y:S01]  /*a5c0*/  UMOV UR5, 0x380fffff ;  /* 0x380fffff00057882 */ /* 0x000fe20000000000 */
[----:B--2---:R-:W0:Y:S01]  /*a5d0*/  F2F.F32.F64 R0, R2 ;  /* 0x0000000200007310 */ /* 0x004e220000301000 */
[----:B------:R-:W-:-:S14]  /*a5e0*/  DSETP.GEU.AND P0, PT, |R2|, UR4, PT ;  /* 0x0000000402007e2a */ /* 0x000fdc000bf0e200 */
[----:B0-----:R-:W-:Y:S01]  /*a5f0*/  @!P0 FMUL R0, R0, 1.175494350822287508e-38 ;  /* 0x0080000000008820 */ /* 0x001fe20000400000 */
[----:B------:R-:W-:Y:S06]  /*a600*/  BRA `(.L_x_1431) ;  /* 0x0000000800747947 */ /* 0x000fec0003800000 */
.L_x_1426:
        /* <DEDUP_REMOVED lines=12> */
.L_x_1440:
[----:B------:R-:W2:Y:S01]  /*a6d0*/  LDG.E.64 R2, desc[UR36][R2.64] ;  /* 0x0000002402027981 */ /* 0x000ea2000c1e1b00 */
[----:B------:R-:W-:Y:S01]  /*a6e0*/  UMOV UR4, 0xf0000000 ;  /* 0xf000000000047882 */ /* 0x000fe20000000000 */
[----:B------:R-:W-:Y:S01]  /*a6f0*/  UMOV UR5, 0x380fffff ;  /* 0x380fffff00057882 */ /* 0x000fe20000000000 */
[----:B--2---:R-:W0:Y:S01]  /*a700*/  F2F.F32.F64 R0, R2 ;  /* 0x0000000200007310 */ /* 0x004e220000301000 */
[----:B------:R-:W-:-:S14]  /*a710*/  DSETP.GEU.AND P0, PT, |R2|, UR4, PT ;  /* 0x0000000402007e2a */ /* 0x000fdc000bf0e200 */
[----:B0-----:R-:W-:Y:S01]  /*a720*/  @!P0 FMUL R0, R0, 1.175494350822287508e-38 ;  /* 0x0080000000008820 */ /* 0x001fe20000400000 */
[----:B------:R-:W-:Y:S06]  /*a730*/  BRA `(.L_x_1431) ;  /* 0x0000000800287947 */ /* 0x000fec0003800000 */
.L_x_1439:
        /* <DEDUP_REMOVED lines=23> */
[----:B------:R-:W-:Y:S01]  /*a8b0*/  LOP3.LUT R0, R5, 0x80000000, R0, 0xf8, !PT ;  /* 0x8000000005007812 */ /* 0x000fe200078ef800 */
[----:B------:R-:W-:Y:S06]  /*a8c0*/  BRA `(.L_x_1431) ;  /* 0x0000000400c47947 */ /* 0x000fec0003800000 */
.L_x_1442:
        /* <DEDUP_REMOVED lines=12> */
.L_x_1441:
[----:B------:R-:W2:Y:S02]  /*a990*/  LDG.E.U16 R0, desc[UR36][R2.64] ;  /* 0x0000002402007981 */ /* 0x000ea4000c1e1500 */
[----:B--2---:R-:W-:Y:S01]  /*a9a0*/  SHF.L.U32 R0, R0, 0x10, RZ ;  /* 0x0000001000007819 */ /* 0x004fe200000006ff */
[----:B------:R-:W-:Y:S06]  /*a9b0*/  BRA `(.L_x_1431) ;  /* 0x0000000400887947 */ /* 0x000fec0003800000 */
.L_x_1438:
        /* <DEDUP_REMOVED lines=11> */
.L_x_1445:
        /* <DEDUP_REMOVED lines=20> */
.L_x_1447:
[----:B------:R-:W-:Y:S05]  /*abb0*/  BSYNC.RECONVERGENT B0 ;  /* 0x0000000000007941 */ /* 0x000fea0003800200 */
.L_x_1446:
[----:B------:R-:W-:Y:S01]  /*abc0*/  IMAD.SHL.U32 R0, R0, 0x100000, RZ ;  /* 0x0010000000007824 */ /* 0x000fe200078e00ff */
[----:B------:R-:W-:-:S04]  /*abd0*/  LEA R2, R2, 0x3b800000, 0x17 ;  /* 0x3b80000002027811 */ /* 0x000fc800078eb8ff */
[----:B------:R-:W-:Y:S01]  /*abe0*/  LOP3.LUT R0, R2, R0, R7, 0xfe, !PT ;  /* 0x0000000002007212 */ /* 0x000fe200078efe07 */
[----:B------:R-:W-:Y:S06]  /*abf0*/  BRA `(.L_x_1431) ;  /* 0x0000000000f87947 */ /* 0x000fec0003800000 */
.L_x_1444:
        /* <DEDUP_REMOVED lines=20> */
.L_x_1449:
[----:B------:R-:W-:Y:S05]  /*ad40*/  BSYNC.RECONVERGENT B0 ;  /* 0x0000000000007941 */ /* 0x000fea0003800200 */
.L_x_1448:
[----:B------:R-:W-:Y:S02]  /*ad50*/  SHF.L.U32 R0, R0, 0x15, RZ ;  /* 0x0000001500007819 */ /* 0x000fe400000006ff */
[----:B------:R-:W-:-:S04]  /*ad60*/  LEA R2, R2, 0x37800000, 0x17 ;  /* 0x3780000002027811 */ /* 0x000fc800078eb8ff */
[----:B------:R-:W-:Y:S01]  /*ad70*/  LOP3.LUT R0, R2, R0, R7, 0xfe, !PT ;  /* 0x0000000002007212 */ /* 0x000fe200078efe07 */
[----:B------:R-:W-:Y:S06]  /*ad80*/  BRA `(.L_x_1431) ;  /* 0x0000000000947947 */ /* 0x000fec0003800000 */
.L_x_1443:
        /* <DEDUP_REMOVED lines=11> */
[----:B------:R-:W-:Y:S01]  /*ae40*/  @!P0 MOV R0, 0x7f800001 ;  /* 0x7f80000100008802 */ /* 0x000fe20000000f00 */
[----:B------:R-:W-:Y:S01]  /*ae50*/  @P0 IMAD.SHL.U32 R0, R2, 0x800000, RZ ;  /* 0x0080000002000824 */ /* 0x000fe200078e00ff */
[----:B------:R-:W-:Y:S06]  /*ae60*/  BRA `(.L_x_1431) ;  /* 0x00000000005c7947 */ /* 0x000fec0003800000 */
.L_x_1430:
        /* <DEDUP_REMOVED lines=16> */
.L_x_1452:
[----:B------:R-:W-:Y:S01]  /*af70*/  IMAD.MOV.U32 R0, RZ, RZ, RZ ;  /* 0x000000ffff007224 */ /* 0x000fe200078e00ff */
[----:B------:R-:W-:Y:S06]  /*af80*/  BRA `(.L_x_1431) ;  /* 0x0000000000147947 */ /* 0x000fec0003800000 */
.L_x_1451:
[----:B------:R-:W2:Y:S02]  /*af90*/  LDG.E.64 R2, desc[UR36][R2.64] ;  /* 0x0000002402027981 */ /* 0x000ea4000c1e1b00 */
[----:B--2---:R0:W1:Y:S01]  /*afa0*/  I2F.U64 R0, R2 ;  /* 0x0000000200007312 */ /* 0x0040620000301000 */
[----:B------:R-:W-:Y:S05]  /*afb0*/  BRA `(.L_x_1431) ;  /* 0x0000000000087947 */ /* 0x000fea0003800000 */
.L_x_1450:
[----:B------:R-:W2:Y:S02]  /*afc0*/  LDG.E R0, desc[UR36][R2.64] ;  /* 0x0000002402007981 */ /* 0x000ea4000c1e1900 */
[----:B--2---:R-:W-:-:S07]  /*afd0*/  I2FP.F32.U32 R0, R0 ;  /* 0x0000000000007245 */ /* 0x004fce0000201000 */
.L_x_1431:
[----:B------:R-:W-:Y:S05]  /*afe0*/  BSYNC.RECONVERGENT B6 ;  /* 0x0000000000067941 */ /* 0x000fea0003800200 */
.L_x_1425:
[----:B012345:R-:W-:Y:S01]  /*aff0*/  FMUL.RZ R2, R0, 0.15915493667125701904 ;  /* 0x3e22f98300027820 */ /* 0x03ffe2000040c000 */
[----:B------:R-:W-:-:S04]  /*b000*/  UPRMT UR4, UR42, 0x9910, URZ ;  /* 0x000099102a047896 */ /* 0x000fc800080000ff */
[----:B------:R-:W-:Y:S01]  /*b010*/  UISETP.GT.AND UP0, UPT, UR4, 0x9, UPT ;  /* 0x000000090400788c */ /* 0x000fe2000bf04270 */
[----:B------:R-:W0:Y:S08]  /*b020*/  MUFU.COS R2, R2 ;  /* 0x0000000200027308 */ /* 0x000e300000000000 */
        /* <DEDUP_REMOVED lines=10> */
[----:B0-----:R-:W-:Y:S01]  /*b0d0*/  STG.E.U8 desc[UR36][R16.64], R3 ;  /* 0x0000000310007986 */ /* 0x001fe2000c101124 */
[----:B------:R-:W-:Y:S05]  /*b0e0*/  EXIT ;  /* 0x000000000000794d */ /* 0x000fea0003800000 */
.L_x_1456:
[----:B0-----:R-:W0:Y:S02]  /*b0f0*/  F2I.S64.TRUNC R2, R2 ;  /* 0x0000000200027311 */ /* 0x001e24000020d900 */
[----:B0-----:R-:W-:-:S05]  /*b100*/  MOV R5, R2 ;  /* 0x0000000200057202 */ /* 0x001fca0000000f00 */
[----:B------:R-:W-:Y:S01]  /*b110*/  STG.E.U8 desc[UR36][R16.64], R5 ;  /* 0x0000000510007986 */ /* 0x000fe2000c101124 */
[----:B------:R-:W-:Y:S05]  /*b120*/  EXIT ;  /* 0x000000000000794d */ /* 0x000fea0003800000 */
.L_x_1455:
[----:B------:R-:W-:-:S09]  /*b130*/  UISETP.NE.AND UP0, UPT, UR4, 0x2, UPT ;  /* 0x000000020400788c */ /* 0x000fd2000bf05270 */
[----:B------:R-:W-:Y:S05]  /*b140*/  BRA.U !UP0, `(.L_x_1458) ;  /* 0x0000000108287547 */ /* 0x000fea000b800000 */
[----:B------:R-:W-:-:S09]  /*b150*/  UISETP.NE.AND UP0, UPT, UR4, 0x3, UPT ;  /* 0x000000030400788c */ /* 0x000fd2000bf05270 */
[----:B------:R-:W-:Y:S05]  /*b160*/  BRA.U !UP0, `(.L_x_1459) ;  /* 0x0000000108147547 */ /* 0x000fea000b800000 */
[----:B------:R-:W-:-:S09]  /*b170*/  UISETP.NE.AND UP0, UPT, UR4, 0x4, UPT ;  /* 0x000000040400788c */ /* 0x000fd2000bf05270 */
[----:B------:R-:W-:Y:S05]  /*b180*/  BRA.U UP0, `(.L_x_1457) ;  /* 0x0000000900387547 */ /* 0x000fea000b800000 */
[----:B0-----:R-:W0:Y:S02]  /*b190*/  F2I.S64.TRUNC R2, R2 ;  /* 0x0000000200027311 */ /* 0x001e24000020d900 */
[----:B0-----:R-:W-:Y:S01]  /*b1a0*/  STG.E.64 desc[UR36][R16.64], R2 ;  /* 0x0000000210007986 */ /* 0x001fe2000c101b24 */
[----:B------:R-:W-:Y:S05]  /*b1b0*/  EXIT ;  /* 0x000000000000794d */ /* 0x000fea0003800000 */
.L_x_1459:
[----:B0-----:R-:W0:Y:S02]  /*b1c0*/  F2I.FTZ.TRUNC.NTZ R3, R2 ;  /* 0x0000000200037305 */ /* 0x001e24000021f100 */
[----:B0-----:R-:W-:Y:S01]  /*b1d0*/  STG.E desc[UR36][R16.64], R3 ;  /* 0x0000000310007986 */ /* 0x001fe2000c101924 */
[----:B------:R-:W-:Y:S05]  /*b1e0*/  EXIT ;  /* 0x000000000000794d */ /* 0x000fea0003800000 */
.L_x_1458:
[----:B0-----:R-:W0:Y:S02]  /*b1f0*/  F2I.FTZ.TRUNC.NTZ R3, R2 ;  /* 0x0000000200037305 */ /* 0x001e24000021f100 */
[----:B0-----:R-:W-:Y:S01]  /*b200*/  STG.E.U16 desc[UR36][R16.64], R3 ;  /* 0x0000000310007986 */ /* 0x001fe2000c101524 */
[----:B------:R-:W-:Y:S05]  /*b210*/  EXIT ;  /* 0x000000000000794d */ /* 0x000fea0003800000 */
.L_x_1454:
[----:B------:R-:W-:-:S09]  /*b220*/  UISETP.GT.AND UP0, UPT, UR4, 0x6, UPT ;  /* 0x000000060400788c */ /* 0x000fd2000bf04270 */
[----:B------:R-:W-:Y:S05]  /*b230*/  BRA.U UP0, `(.L_x_1460) ;  /* 0x0000000100247547 */ /* 0x000fea000b800000 */
[----:B------:R-:W-:-:S09]  /*b240*/  UISETP.NE.AND UP0, UPT, UR4, 0x5, UPT ;  /* 0x000000050400788c */ /* 0x000fd2000bf05270 */
[----:B------:R-:W-:Y:S05]  /*b250*/  BRA.U !UP0, `(.L_x_1461) ;  /* 0x0000000108107547 */ /* 0x000fea000b800000 */
[----:B------:R-:W-:-:S09]  /*b260*/  UISETP.NE.AND UP0, UPT, UR4, 0x6, UPT ;  /* 0x000000060400788c */ /* 0x000fd2000bf05270 */
[----:B------:R-:W-:Y:S05]  /*b270*/  BRA.U UP0, `(.L_x_1457) ;  /* 0x0000000500fc7547 */ /* 0x000fea000b800000 */
[----:B0-----:R-:W-:Y:S01]  /*b280*/  STG.E desc[UR36][R16.64], R2 ;  /* 0x0000000210007986 */ /* 0x001fe2000c101924 */
[----:B------:R-:W-:Y:S05]  /*b290*/  EXIT ;  /* 0x000000000000794d */ /* 0x000fea0003800000 */
.L_x_1461:
[----:B0-----:R-:W-:-:S05]  /*b2a0*/  F2FP.F16.F32.PACK_AB R2, RZ, R2 ;  /* 0x00000002ff02723e */ /* 0x001fca00000000ff */
[----:B------:R-:W-:Y:S01]  /*b2b0*/  STG.E.U16 desc[UR36][R16.64], R2 ;  /* 0x0000000210007986 */ /* 0x000fe2000c101524 */
[----:B------:R-:W-:Y:S05]  /*b2c0*/  EXIT ;  /* 0x000000000000794d */ /* 0x000fea0003800000 */
.L_x_1460:
[----:B------:R-:W-:-:S09]  /*b2d0*/  UISETP.NE.AND UP0, UPT, UR4, 0x7, UPT ;  /* 0x000000070400788c */ /* 0x000fd2000bf05270 */
[----:B------:R-:W-:Y:S05]  /*b2e0*/  BRA.U !UP0, `(.L_x_1462) ;  /* 0x00000001082c7547 */ /* 0x000fea000b800000 */
[----:B------:R-:W-:-:S09]  /*b2f0*/  UISETP.NE.AND UP0, UPT, UR4, 0x8, UPT ;  /* 0x000000080400788c */ /* 0x000fd2000bf05270 */
[----:B------:R-:W-:Y:S05]  /*b300*/  BRA.U !UP0, `(.L_x_1463) ;  /* 0x0000000108147547 */ /* 0x000fea000b800000 */
[----:B------:R-:W-:-:S09]  /*b310*/  UISETP.NE.AND UP0, UPT, UR4, 0x9, UPT ;  /* 0x000000090400788c */ /* 0x000fd2000bf05270 */
[----:B------:R-:W-:Y:S05]  /*b320*/  BRA.U UP0, `(.L_x_1457) ;  /* 0x0000000500d07547 */ /* 0x000fea000b800000 */
[----:B------:R-:W-:-:S05]  /*b330*/  IMAD.MOV.U32 R3, RZ, RZ, RZ ;  /* 0x000000ffff037224 */ /* 0x000fca00078e00ff */
[----:B0-----:R-:W-:Y:S01]  /*b340*/  STG.E.64 desc[UR36][R16.64], R2 ;  /* 0x0000000210007986 */ /* 0x001fe2000c101b24 */
[----:B------:R-:W-:Y:S05]  /*b350*/  EXIT ;  /* 0x000000000000794d */ /* 0x000fea0003800000 */
.L_x_1463:
[----:B0-----:R-:W-:-:S04]  /*b360*/  F2FP.F16.F32.PACK_AB R3, RZ, R2 ;  /* 0x00000002ff03723e */ /* 0x001fc800000000ff */
[----:B------:R-:W-:-:S05]  /*b370*/  PRMT R3, R3, 0x5410, RZ ;  /* 0x0000541003037816 */ /* 0x000fca00000000ff */
[----:B------:R-:W-:Y:S01]  /*b380*/  STG.E desc[UR36][R16.64], R3 ;  /* 0x0000000310007986 */ /* 0x000fe2000c101924 */
[----:B------:R-:W-:Y:S05]  /*b390*/  EXIT ;  /* 0x000000000000794d */ /* 0x000fea0003800000 */
.L_x_1462:
[----:B0-----:R-:W-:-:S06]  /*b3a0*/  FMUL.FTZ R2, R2, 1 ;  /* 0x3f80000002027820 */ /* 0x001fcc0000410000 */
[----:B------:R-:W0:Y:S02]  /*b3b0*/  F2F.F64.F32 R2, R2 ;  /* 0x0000000200027310 */ /* 0x000e240000201800 */
[----:B0-----:R-:W-:Y:S01]  /*b3c0*/  STG.E.64 desc[UR36][R16.64], R2 ;  /* 0x0000000210007986 */ /* 0x001fe2000c101b24 */
[----:B------:R-:W-:Y:S05]  /*b3d0*/  EXIT ;  /* 0x000000000000794d */ /* 0x000fea0003800000 */
.L_x_1453:
        /* <DEDUP_REMOVED lines=11> */
[----:B0-----:R-:W-:Y:S01]  /*b490*/  STG.E.U16 desc[UR36][R16.64], R3 ;  /* 0x0000000310007986 */ /* 0x001fe2000c101524 */
[----:B------:R-:W-:Y:S05]  /*b4a0*/  EXIT ;  /* 0x000000000000794d */ /* 0x000fea0003800000 */
.L_x_1467:
[----:B0-----:R-:W-:Y:S01]  /*b4b0*/  LOP3.LUT R4, R2, 0x7fffffff, RZ, 0xc0, !PT ;  /* 0x7fffffff02047812 */ /* 0x001fe200078ec0ff */
        /* <DEDUP_REMOVED lines=15> */
.L_x_1470:
[----:B------:R-:W-:-:S04]  /*b5b0*/  SHF.R.U32.HI R2, RZ, 0x18, R2 ;  /* 0x00000018ff027819 */ /* 0x000fc80000011602 */
[----:B------:R-:W-:-:S04]  /*b5c0*/  LOP3.LUT R2, R3, 0x80, R2, 0xf8, !PT ;  /* 0x0000008003027812 */ /* 0x000fc800078ef802 */
[----:B------:R-:W-:-:S07]  /*b5d0*/  PRMT R8, R2, 0x7610, R8 ;  /* 0x0000761002087816 */ /* 0x000fce0000000008 */
.L_x_1469:
[----:B------:R-:W-:Y:S05]  /*b5e0*/  BSYNC.RECONVERGENT B0 ;  /* 0x0000000000007941 */ /* 0x000fea0003800200 */
.L_x_1468:
[----:B------:R-:W-:Y:S01]  /*b5f0*/  STG.E.U8 desc[UR36][R16.64], R8 ;  /* 0x0000000810007986 */ /* 0x000fe2000c101124 */
[----:B------:R-:W-:Y:S05]  /*b600*/  EXIT ;  /* 0x000000000000794d */ /* 0x000fea0003800000 */
.L_x_1466:
[----:B0-----:R-:W-:Y:S01]  /*b610*/  LOP3.LUT R4, R2, 0x7fffffff, RZ, 0xc0, !PT ;  /* 0x7fffffff02047812 */ /* 0x001fe200078ec0ff */
        /* <DEDUP_REMOVED lines=15> */
.L_x_1473:
[----:B------:R-:W-:-:S04]  /*b710*/  SHF.R.U32.HI R2, RZ, 0x18, R2 ;  /* 0x00000018ff027819 */ /* 0x000fc80000011602 */
[----:B------:R-:W-:-:S04]  /*b720*/  LOP3.LUT R3, R3, 0x80, R2, 0xf8, !PT ;  /* 0x0000008003037812 */ /* 0x000fc800078ef802 */
[----:B------:R-:W-:-:S07]  /*b730*/  PRMT R8, R3, 0x7610, R8 ;  /* 0x0000761003087816 */ /* 0x000fce0000000008 */
.L_x_1472:
[----:B------:R-:W-:Y:S05]  /*b740*/  BSYNC.RECONVERGENT B0 ;  /* 0x0000000000007941 */ /* 0x000fea0003800200 */
.L_x_1471:
[----:B------:R-:W-:Y:S01]  /*b750*/  STG.E.U8 desc[UR36][R16.64], R8 ;  /* 0x0000000810007986 */ /* 0x000fe2000c101124 */
[----:B------:R-:W-:Y:S05]  /*b760*/  EXIT ;  /* 0x000000000000794d */ /* 0x000fea0003800000 */
.L_x_1465:
[----:B------:R-:W-:-:S09]  /*b770*/  UISETP.NE.AND UP0, UPT, UR4, 0x1c, UPT ;  /* 0x0000001c0400788c */ /* 0x000fd2000bf05270 */
[----:B------:R-:W-:Y:S05]  /*b780*/  BRA.U !UP0, `(.L_x_1474) ;  /* 0x0000000108587547 */ /* 0x000fea000b800000 */
[----:B------:R-:W-:-:S09]  /*b790*/  UISETP.NE.AND UP0, UPT, UR4, 0x1d, UPT ;  /* 0x0000001d0400788c */ /* 0x000fd2000bf05270 */
[----:B------:R-:W-:Y:S05]  /*b7a0*/  BRA.U !UP0, `(.L_x_1475) ;  /* 0x0000000108447547 */ /* 0x000fea000b800000 */
[----:B------:R-:W-:-:S09]  /*b7b0*/  UISETP.NE.AND UP0, UPT, UR4, 0x2c, UPT ;  /* 0x0000002c0400788c */ /* 0x000fd2000bf05270 */
[----:B------:R-:W-:Y:S05]  /*b7c0*/  BRA.U UP0, `(.L_x_1457) ;  /* 0x0000000100a87547 */ /* 0x000fea000b800000 */
[----:B0-----:R-:W-:-:S04]  /*b7d0*/  SHF.R.U32.HI R4, RZ, 0x17, R2 ;  /* 0x00000017ff047819 */ /* 0x001fc80000011602 */
        /* <DEDUP_REMOVED lines=14> */
.L_x_1475:
[----:B0-----:R-:W0:Y:S02]  /*b8c0*/  F2I.U64.TRUNC R2, R2 ;  /* 0x0000000200027311 */ /* 0x001e24000020d800 */
[----:B0-----:R-:W-:Y:S01]  /*b8d0*/  STG.E.64 desc[UR36][R16.64], R2 ;  /* 0x0000000210007986 */ /* 0x001fe2000c101b24 */
[----:B------:R-:W-:Y:S05]  /*b8e0*/  EXIT ;  /* 0x000000000000794d */ /* 0x000fea0003800000 */
.L_x_1474:
[----:B0-----:R-:W0:Y:S02]  /*b8f0*/  F2I.FTZ.U32.TRUNC.NTZ R3, R2 ;  /* 0x0000000200037305 */ /* 0x001e24000021f000 */
[----:B0-----:R-:W-:Y:S01]  /*b900*/  STG.E desc[UR36][R16.64], R3 ;  /* 0x0000000310007986 */ /* 0x001fe2000c101924 */
[----:B------:R-:W-:Y:S05]  /*b910*/  EXIT ;  /* 0x000000000000794d */ /* 0x000fea0003800000 */
.L_x_1464:
        /* <DEDUP_REMOVED lines=8> */
[----:B------:R-:W-:Y:S01]  /*b9a0*/  STG.E.U8 desc[UR36][R16.64], R3 ;  /* 0x0000000310007986 */ /* 0x000fe2000c101124 */
[----:B------:R-:W-:Y:S05]  /*b9b0*/  EXIT ;  /* 0x000000000000794d */ /* 0x000fea0003800000 */
.L_x_1477:
[----:B0-----:R-:W-:Y:S01]  /*b9c0*/  FMUL.FTZ R4, R2, 1 ;  /* 0x3f80000002047820 */ /* 0x001fe20000410000 */
[----:B------:R-:W-:-:S05]  /*b9d0*/  CS2R R6, SRZ ;  /* 0x0000000000067805 */ /* 0x000fca000001ff00 */
[----:B------:R-:W0:Y:S02]  /*b9e0*/  F2F.F64.F32 R4, R4 ;  /* 0x0000000400047310 */ /* 0x000e240000201800 */
[----:B0-----:R-:W-:Y:S01]  /*b9f0*/  STG.E.128 desc[UR36][R16.64], R4 ;  /* 0x0000000410007986 */ /* 0x001fe2000c101d24 */
[----:B------:R-:W-:Y:S05]  /*ba00*/  EXIT ;  /* 0x000000000000794d */ /* 0x000fea0003800000 */
.L_x_1476:
[----:B------:R-:W-:-:S09]  /*ba10*/  UISETP.NE.AND UP0, UPT, UR4, 0xf, UPT ;  /* 0x0000000f0400788c */ /* 0x000fd2000bf05270 */
[----:B------:R-:W-:Y:S05]  /*ba20*/  BRA.U !UP0, `(.L_x_1478) ;  /* 0x0000000108e07547 */ /* 0x000fea000b800000 */
[----:B------:R-:W-:-:S09]  /*ba30*/  UISETP.NE.AND UP0, UPT, UR4, 0x17, UPT ;  /* 0x000000170400788c */ /* 0x000fd2000bf05270 */
[----:B------:R-:W-:Y:S05]  /*ba40*/  BRA.U !UP0, `(.L_x_1479) ;  /* 0x00000001088c7547 */ /* 0x000fea000b800000 */
[----:B------:R-:W-:-:S09]  /*ba50*/  UISETP.NE.AND UP0, UPT, UR4, 0x18, UPT ;  /* 0x000000180400788c */ /* 0x000fd2000bf05270 */
[----:B------:R-:W-:Y:S05]  /*ba60*/  BRA.U !UP0, `(.L_x_1480) ;  /* 0x0000000108447547 */ /* 0x000fea000b800000 */
.L_x_1457:
[----:B------:R-:W-:Y:S01]  /*ba70*/  MOV R0, 0x0 ;  /* 0x0000000000007802 */ /* 0x000fe20000000f00 */
[----:B------:R-:W1:Y:S01]  /*ba80*/  LDCU.64 UR4, c[0x4][0x128] ;  /* 0x01002500ff0477ac */ /* 0x000e620008000a00 */
[----:B------:R-:W-:Y:S02]  /*ba90*/  HFMA2 R8, -RZ, RZ, 0, 6.020069122314453125e-06 ;  /* 0x00000065ff087431 */ /* 0x000fe400000001ff */
[----:B------:R-:W-:Y:S01]  /*baa0*/  IMAD.MOV.U32 R12, RZ, RZ, 0x1 ;  /* 0x00000001ff0c7424 */ /* 0x000fe200078e00ff */
[----:B0-----:R0:W2:Y:S01]  /*bab0*/  LDC.64 R2, c[0x4][R0] ;  /* 0x0100000000027b82 */ /* 0x0010a20000000a00 */
[----:B------:R-:W3:Y:S01]  /*bac0*/  LDCU.64 UR6, c[0x4][0x130] ;  /* 0x01002600ff0677ac */ /* 0x000ee20008000a00 */
[----:B------:R-:W-:Y:S01]  /*bad0*/  MOV R13, RZ ;  /* 0x000000ff000d7202 */ /* 0x000fe20000000f00 */
[----:B------:R-:W4:Y:S01]  /*bae0*/  LDCU.64 UR8, c[0x4][0x20] ;  /* 0x01000400ff0877ac */ /* 0x000f220008000a00 */
[----:B-1----:R-:W-:Y:S01]  /*baf0*/  MOV R4, UR4 ;  /* 0x0000000400047c02 */ /* 0x002fe20008000f00 */
[----:B------:R-:W-:Y:S01]  /*bb00*/  IMAD.U32 R5, RZ, RZ, UR5 ;  /* 0x00000005ff057e24 */ /* 0x000fe2000f8e00ff */
[----:B---3--:R-:W-:Y:S01]  /*bb10*/  MOV R6, UR6 ;  /* 0x0000000600067c02 */ /* 0x008fe20008000f00 */
[----:B------:R-:W-:Y:S01]  /*bb20*/  IMAD.U32 R7, RZ, RZ, UR7 ;  /* 0x00000007ff077e24 */ /* 0x000fe2000f8e00ff */
[----:B----4-:R-:W-:Y:S01]  /*bb30*/  MOV R10, UR8 ;  /* 0x00000008000a7c02 */ /* 0x010fe20008000f00 */
[----:B0-----:R-:W-:-:S07]  /*bb40*/  IMAD.U32 R11, RZ, RZ, UR9 ;  /* 0x00000009ff0b7e24 */ /* 0x001fce000f8e00ff */
[----:B------:R-:W-:-:S07]  /*bb50*/  LEPC R20, `(.L_x_1481) ;  /* 0x000000001014794e */ /* 0x000fce0000000000 */
[----:B--2---:R-:W-:Y:S05]  /*bb60*/  CALL.ABS.NOINC R2 ;  /* 0x0000000002007343 */ /* 0x004fea0003c00000 */
.L_x_1481:
[----:B------:R-:W-:Y:S05]  /*bb70*/  EXIT ;  /* 0x000000000000794d */ /* 0x000fea0003800000 */
.L_x_1480:
[----:B0-----:R-:W-:Y:S01]  /*bb80*/  LOP3.LUT R4, R2, 0x7fffffff, RZ, 0xc0, !PT ;  /* 0x7fffffff02047812 */ /* 0x001fe200078ec0ff */
        /* <DEDUP_REMOVED lines=11> */
.L_x_1483:
[----:B------:R-:W-:Y:S05]  /*bc40*/  BSYNC.RECONVERGENT B0 ;  /* 0x0000000000007941 */ /* 0x000fea0003800200 */
.L_x_1482:
[----:B------:R-:W-:-:S05]  /*bc50*/  LOP3.LUT R3, R0, 0x80, R5, 0xf8, !PT ;  /* 0x0000008000037812 */ /* 0x000fca00078ef805 */
[----:B------:R-:W-:Y:S01]  /*bc60*/  STG.E.U8 desc[UR36][R16.64], R3 ;  /* 0x0000000310007986 */ /* 0x000fe2000c101124 */
[----:B------:R-:W-:Y:S05]  /*bc70*/  EXIT ;  /* 0x000000000000794d */ /* 0x000fea0003800000 */
.L_x_1479:
[----:B0-----:R-:W-:Y:S01]  /*bc80*/  LOP3.LUT R4, R2, 0x7fffffff, RZ, 0xc0, !PT ;  /* 0x7fffffff02047812 */ /* 0x001fe200078ec0ff */
        /* <DEDUP_REMOVED lines=10> */
.L_x_1485:
[----:B------:R-:W-:Y:S01]  /*bd30*/  HFMA2 R0, -RZ, RZ, 0, 7.569789886474609375e-06 ;  /* 0x0000007fff007431 */ /* 0x000fe200000001ff */
[----:B------:R-:W-:-:S04]  /*bd40*/  ISETP.GT.U32.AND P0, PT, R4, 0x7f800000, PT ;  /* 0x7f8000000400780c */ /* 0x000fc80003f04070 */
[----:B------:R-:W-:-:S09]  /*bd50*/  SEL R0, R0, 0x7c, P0 ;  /* 0x0000007c00007807 */ /* 0x000fd20000000000 */
.L_x_1486:
[----:B------:R-:W-:Y:S05]  /*bd60*/  BSYNC.RECONVERGENT B0 ;  /* 0x0000000000007941 */ /* 0x000fea0003800200 */
.L_x_1484:
[----:B------:R-:W-:-:S04]  /*bd70*/  SHF.R.U32.HI R3, RZ, 0x18, R2 ;  /* 0x00000018ff037819 */ /* 0x000fc80000011602 */
[----:B------:R-:W-:-:S05]  /*bd80*/  LOP3.LUT R3, R0, 0x80, R3, 0xf8, !PT ;  /* 0x0000008000037812 */ /* 0x000fca00078ef803 */
[----:B------:R-:W-:Y:S01]  /*bd90*/  STG.E.U8 desc[UR36][R16.64], R3 ;  /* 0x0000000310007986 */ /* 0x000fe2000c101124 */
[----:B------:R-:W-:Y:S05]  /*bda0*/  EXIT ;  /* 0x000000000000794d */ /* 0x000fea0003800000 */
.L_x_1478:
[----:B0-----:R-:W-:-:S05]  /*bdb0*/  F2FP.BF16.F32.PACK_AB R2, RZ, R2 ;  /* 0x00000002ff02723e */ /* 0x001fca00000010ff */
[----:B------:R-:W-:Y:S01]  /*bdc0*/  STG.E.U16 desc[UR36][R16.64], R2 ;  /* 0x0000000210007986 */ /* 0x000fe2000c101524 */
[----:B------:R-:W-:Y:S05]  /*bdd0*/  EXIT ;  /* 0x000000000000794d */ /* 0x000fea0003800000 */
.L_x_1487:
        /* <DEDUP_REMOVED lines=10> */
.L_x_2802:


//--------------------- .text._ZN2at6native27unrolled_elementwise_kernelIZZZNS0_15cos_kernel_cudaERNS_18TensorIteratorBaseEENKUlvE0_clEvENKUlvE0_clEvEUlfE_St5arrayIPcLm2EELi4E23TrivialOffsetCalculatorILi1EjESB_NS0_6memory12LoadWithCastILi1EEENSC_13StoreWithCastILi1EEEEEviT_T0_T2_T3_T4_T5_ --------------------------
	.section	.text._ZN2at6native27unrolled_elementwise_kernelIZZZNS0_15cos_kernel_cudaERNS_18TensorIteratorBaseEENKUlvE0_clEvENKUlvE0_clEvEUlfE_St5arrayIPcLm2EELi4E23TrivialOffsetCalculatorILi1EjESB_NS0_6memory12LoadWithCastILi1EEENSC_13StoreWithCastILi1EEEEEviT_T0_T2_T3_T4_T5_,"ax",@progbits
	.align	128
        .global         _ZN2at6native27unrolled_elementwise_kernelIZZZNS0_15cos_kernel_cudaERNS_18TensorIteratorBaseEENKUlvE0_clEvENKUlvE0_clEvEUlfE_St5arrayIPcLm2EELi4E23TrivialOffsetCalculatorILi1EjESB_NS0_6memory12LoadWithCastILi1EEENSC_13StoreWithCastILi1EEEEEviT_T0_T2_T3_T4_T5_
        .type           _ZN2at6native27unrolled_elementwise_kernelIZZZNS0_15cos_kernel_cudaERNS_18TensorIteratorBaseEENKUlvE0_clEvENKUlvE0_clEvEUlfE_St5arrayIPcLm2EELi4E23TrivialOffsetCalculatorILi1EjESB_NS0_6memory12LoadWithCastILi1EEENSC_13StoreWithCastILi1EEEEEviT_T0_T2_T3_T4_T5_,@function
        .size           _ZN2at6native27unrolled_elementwise_kernelIZZZNS0_15cos_kernel_cudaERNS_18TensorIteratorBaseEENKUlvE0_clEvENKUlvE0_clEvEUlfE_St5arrayIPcLm2EELi4E23TrivialOffsetCalculatorILi1EjESB_NS0_6memory12LoadWithCastILi1EEENSC_13StoreWithCastILi1EEEEEviT_T0_T2_T3_T4_T5_,(.L_x_2803 - _ZN2at6native27unrolled_elementwise_kernelIZZZNS0_15cos_kernel_cudaERNS_18TensorIteratorBaseEENKUlvE0_clEvENKUlvE0_clEvEUlfE_St5arrayIPcLm2EELi4E23TrivialOffsetCalculatorILi1EjESB_NS0_6memory12LoadWithCastILi1EEENSC_13StoreWithCastILi1EEEEEviT_T0_T2_T3_T4_T5_)
        .other          _ZN2at6native27unrolled_elementwise_kernelIZZZNS0_15cos_kernel_cudaERNS_18TensorIteratorBaseEENKUlvE0_clEvENKUlvE0_clEvEUlfE_St5arrayIPcLm2EELi4E23TrivialOffsetCalculatorILi1EjESB_NS0_6memory12LoadWithCastILi1EEENSC_13StoreWithCastILi1EEEEEviT_T0_T2_T3_T4_T5_,@"STO_CUDA_ENTRY STV_DEFAULT"
_ZN2at6native27unrolled_elementwise_kernelIZZZNS0_15cos_kernel_cudaERNS_18TensorIteratorBaseEENKUlvE0_clEvENKUlvE0_clEvEUlfE_St5arrayIPcLm2EELi4E23TrivialOffsetCalculatorILi1EjESB_NS0_6memory12LoadWithCastILi1EEENSC_13StoreWithCastILi1EEEEEviT_T0_T2_T3_T4_T5_:
.text._ZN2at6native27unrolled_elementwise_kernelIZZZNS0_15cos_kernel_cudaERNS_18TensorIteratorBaseEENKUlvE0_clEvENKUlvE0_clEvEUlfE_St5arrayIPcLm2EELi4E23TrivialOffsetCalculatorILi1EjESB_NS0_6memory12LoadWithCastILi1EEENSC_13StoreWithCastILi1EEEEEviT_T0_T2_T3_T4_T5_:
[----:B------:R-:W0:Y:S01]  /*0000*/  LDC R1, c[0x0][0x37c] ;  /* 0x0000df00ff017b82 */ /* 0x000e220000000800 */
[----:B------:R-:W1:Y:S07]  /*0010*/  S2R R2, SR_CTAID.X ;  /* 0x0000000000027919 */ /* 0x000e6e0000002500 */
[----:B------:R-:W1:Y:S01]  /*0020*/  LDC R17, c[0x0][0x380] ;  /* 0x0000e000ff117b82 */ /* 0x000e620000000800 */
[----:B------:R-:W2:Y:S01]  /*0030*/  LDCU.64 UR36, c[0x0][0x358] ;  /* 0x00006b00ff2477ac */ /* 0x000ea20008000a00 */
[----:B------:R-:W-:Y:S01]  /*0040*/  BSSY.RECONVERGENT B7, `(.L_x_1488) ;  /* 0x00000ec000077945 */ /* 0x000fe20003800200 */
[----:B------:R-:W3:Y:S01]  /*0050*/  S2R R24, SR_TID.X ;  /* 0x0000000000187919 */ /* 0x000ee20000002100 */
[----:B------:R-:W-:Y:S01]  /*0060*/  IMAD.MOV.U32 R22, RZ, RZ, RZ ;  /* 0x000000ffff167224 */ /* 0x000fe200078e00ff */
        /* <DEDUP_REMOVED lines=8> */
[----:B------:R-:W-:Y:S01]  /*00f0*/  BSSY.RECONVERGENT B6, `(.L_x_1490) ;  /* 0x00000df000067945 */ /* 0x000fe20003800200 */
        /* <DEDUP_REMOVED lines=17> */
.L_x_1494:
[----:B------:R-:W2:Y:S02]  /*0210*/  LDG.E.U8 R4, desc[UR36][R4.64] ;  /* 0x0000002404047981 */ /* 0x000ea4000c1e1100 */
[----:B--2---:R-:W-:Y:S01]  /*0220*/  I2FP.F32.U32 R22, R4 ;  /* 0x0000000400167245 */ /* 0x004fe20000201000 */
[----:B------:R-:W-:Y:S06]  /*0230*/  BRA `(.L_x_1496) ;  /* 0x0000000c00287947 */ /* 0x000fec0003800000 */
.L_x_1493:
        /* <DEDUP_REMOVED lines=9> */
.L_x_1498:
[----:B------:R-:W2:Y:S02]  /*02d0*/  LDG.E R4, desc[UR36][R4.64] ;  /* 0x0000002404047981 */ /* 0x000ea4000c1e1900 */
[----:B--2---:R-:W-:Y:S01]  /*02e0*/  I2FP.F32.S32 R22, R4 ;  /* 0x0000000400167245 */ /* 0x004fe20000201400 */
[----:B------:R-:W-:Y:S06]  /*02f0*/  BRA `(.L_x_1496) ;  /* 0x0000000800f87947 */ /* 0x000fec0003800000 */
.L_x_1497:
[----:B------:R-:W2:Y:S02]  /*0300*/  LDG.E.U16 R4, desc[UR36][R4.64] ;  /* 0x0000002404047981 */ /* 0x000ea4000c1e1500 */
[----:B--2---:R2:W3:Y:S01]  /*0310*/  I2F.S16 R22, R4 ;  /* 0x0000000400167306 */ /* 0x0044e20000101400 */
[----:B------:R-:W-:Y:S05]  /*0320*/  BRA `(.L_x_1496) ;  /* 0x0000000800ec7947 */ /* 0x000fea0003800000 */
.L_x_1492:
        /* <DEDUP_REMOVED lines=8> */
.L_x_1500:
[----:B------:R-:W2:Y:S02]  /*03b0*/  LDG.E.U16 R4, desc[UR36][R4.64] ;  /* 0x0000002404047981 */ /* 0x000ea4000c1e1500 */
[----:B--2---:R-:W-:Y:S01]  /*03c0*/  HADD2.F32 R22, -RZ, R4.H0_H0 ;  /* 0x20000004ff167230 */ /* 0x004fe20000004100 */
[----:B------:R-:W-:Y:S06]  /*03d0*/  BRA `(.L_x_1496) ;  /* 0x0000000800c07947 */ /* 0x000fec0003800000 */
.L_x_1499:
        /* <DEDUP_REMOVED lines=8> */
.L_x_1502:
[----:B------:R-:W2:Y:S02]  /*0460*/  LDG.E.U16 R4, desc[UR36][R4.64] ;  /* 0x0000002404047981 */ /* 0x000ea4000c1e1500 */
[----:B--2---:R-:W-:Y:S01]  /*0470*/  HADD2.F32 R22, -RZ, R4.H0_H0 ;  /* 0x20000004ff167230 */ /* 0x004fe20000004100 */
[----:B------:R-:W-:Y:S06]  /*0480*/  BRA `(.L_x_1496) ;  /* 0x0000000800947947 */ /* 0x000fec0003800000 */
.L_x_1501:
[----:B------:R-:W2:Y:S01]  /*0490*/  LDG.E.64 R4, desc[UR36][R4.64] ;  /* 0x0000002404047981 */ /* 0x000ea2000c1e1b00 */
[----:B------:R-:W-:Y:S01]  /*04a0*/  UMOV UR4, 0xf0000000 ;  /* 0xf000000000047882 */ /* 0x000fe20000000000 */
[----:B------:R-:W-:Y:S01]  /*04b0*/  UMOV UR5, 0x380fffff ;  /* 0x380fffff00057882 */ /* 0x000fe20000000000 */
[----:B--2---:R-:W0:Y:S01]  /*04c0*/  F2F.F32.F64 R22, R4 ;  /* 0x0000000400167310 */ /* 0x004e220000301000 */
[----:B------:R-:W-:-:S14]  /*04d0*/  DSETP.GEU.AND P0, PT, |R4|, UR4, PT ;  /* 0x0000000404007e2a */ /* 0x000fdc000bf0e200 */
[----:B0-----:R-:W-:Y:S01]  /*04e0*/  @!P0 FMUL R22, R22, 1.175494350822287508e-38 ;  /* 0x0080000016168820 */ /* 0x001fe20000400000 */
[----:B------:R-:W-:Y:S06]  /*04f0*/  BRA `(.L_x_1496) ;  /* 0x0000000800787947 */ /* 0x000fec0003800000 */
.L_x_1491:
        /* <DEDUP_REMOVED lines=12> */
.L_x_1505:
[----:B------:R-:W2:Y:S01]  /*05c0*/  LDG.E.64 R4, desc[UR36][R4.64] ;  /* 0x0000002404047981 */ /* 0x000ea2000c1e1b00 */
[----:B------:R-:W-:Y:S01]  /*05d0*/  UMOV UR4, 0xf0000000 ;  /* 0xf000000000047882 */ /* 0x000fe20000000000 */
[----:B------:R-:W-:Y:S01]  /*05e0*/  UMOV UR5, 0x380fffff ;  /* 0x380fffff00057882 */ /* 0x000fe20000000000 */
[----:B--2---:R-:W0:Y:S01]  /*05f0*/  F2F.F32.F64 R22, R4 ;  /* 0x0000000400167310 */ /* 0x004e220000301000 */
[----:B------:R-:W-:-:S14]  /*0600*/  DSETP.GEU.AND P0, PT, |R4|, UR4, PT ;  /* 0x0000000404007e2a */ /* 0x000fdc000bf0e200 */
[----:B0-----:R-:W-:Y:S01]  /*0610*/  @!P0 FMUL R22, R22, 1.175494350822287508e-38 ;  /* 0x0080000016168820 */ /* 0x001fe20000400000 */
[----:B------:R-:W-:Y:S06]  /*0620*/  BRA `(.L_x_1496) ;  /* 0x00000008002c7947 */ /* 0x000fec0003800000 */
.L_x_1504:
        /* <DEDUP_REMOVED lines=25> */
.L_x_1507:
        /* <DEDUP_REMOVED lines=11> */
[----:B------:R-:W-:Y:S01]  /*0870*/  LOP3.LUT R22, R0, 0x80000000, R3, 0xf8, !PT ;  /* 0x8000000000167812 */ /* 0x000fe200078ef803 */
[----:B------:R-:W-:Y:S06]  /*0880*/  BRA `(.L_x_1496) ;  /* 0x0000000400947947 */ /* 0x000fec0003800000 */
.L_x_1506:
[----:B------:R-:W2:Y:S02]  /*0890*/  LDG.E.U16 R4, desc[UR36][R4.64] ;  /* 0x0000002404047981 */ /* 0x000ea4000c1e1500 */
[----:B--2---:R-:W-:Y:S01]  /*08a0*/  IMAD.U32 R22, R4, 0x10000, RZ ;  /* 0x0001000004167824 */ /* 0x004fe200078e00ff */
[----:B------:R-:W-:Y:S06]  /*08b0*/  BRA `(.L_x_1496) ;  /* 0x0000000400887947 */ /* 0x000fec0003800000 */
.L_x_1503:
        /* <DEDUP_REMOVED lines=11> */
.L_x_1510:
        /* <DEDUP_REMOVED lines=20> */
.L_x_1512:
[----:B------:R-:W-:Y:S05]  /*0ab0*/  BSYNC.RECONVERGENT B0 ;  /* 0x0000000000007941 */ /* 0x000fea0003800200 */
.L_x_1511:
[----:B------:R-:W-:Y:S01]  /*0ac0*/  IMAD.SHL.U32 R0, R0, 0x100000, RZ ;  /* 0x0010000000007824 */ /* 0x000fe200078e00ff */
[----:B------:R-:W-:-:S04]  /*0ad0*/  LEA R3, R3, 0x3b800000, 0x17 ;  /* 0x3b80000003037811 */ /* 0x000fc800078eb8ff */
[----:B------:R-:W-:Y:S01]  /*0ae0*/  LOP3.LUT R22, R3, R0, R7, 0xfe, !PT ;  /* 0x0000000003167212 */ /* 0x000fe200078efe07 */
[----:B------:R-:W-:Y:S06]  /*0af0*/  BRA `(.L_x_1496) ;  /* 0x0000000000f87947 */ /* 0x000fec0003800000 */
.L_x_1509:
        /* <DEDUP_REMOVED lines=20> */
.L_x_1514:
[----:B------:R-:W-:Y:S05]  /*0c40*/  BSYNC.RECONVERGENT B0 ;  /* 0x0000000000007941 */ /* 0x000fea0003800200 */
.L_x_1513:
[----:B------:R-:W-:Y:S01]  /*0c50*/  IMAD.SHL.U32 R0, R0, 0x200000, RZ ;  /* 0x0020000000007824 */ /* 0x000fe200078e00ff */
[----:B------:R-:W-:-:S04]  /*0c60*/  LEA R3, R3, 0x37800000, 0x17 ;  /* 0x3780000003037811 */ /* 0x000fc800078eb8ff */
[----:B------:R-:W-:Y:S01]  /*0c70*/  LOP3.LUT R22, R3, R0, R7, 0xfe, !PT ;  /* 0x0000000003167212 */ /* 0x000fe200078efe07 */
[----:B------:R-:W-:Y:S06]  /*0c80*/  BRA `(.L_x_1496) ;  /* 0x0000000000947947 */ /* 0x000fec0003800000 */
.L_x_1508:
[----:B------:R-:W-:-:S09]  /*0c90*/  UISETP.NE.AND UP0, UPT, UR4, 0x1c, UPT ;  /* 0x0000001c0400788c */ /* 0x000fd2000bf05270 */
[----:B------:R-:W-:Y:S05]  /*0ca0*/  BRA.U !UP0, `(.L_x_1515) ;  /* 0x0000000108847547 */ /* 0x000fea000b800000 */
[----:B------:R-:W-:-:S09]  /*0cb0*/  UISETP.NE.AND UP0, UPT, UR4, 0x1d, UPT ;  /* 0x0000001d0400788c */ /* 0x000fd2000bf05270 */
[----:B------:R-:W-:Y:S05]  /*0cc0*/  BRA.U !UP0, `(.L_x_1516) ;  /* 0x0000000108707547 */ /* 0x000fea000b800000 */
[----:B------:R-:W-:-:S09]  /*0cd0*/  UISETP.NE.AND UP0, UPT, UR4, 0x2c, UPT ;  /* 0x0000002c0400788c */ /* 0x000fd2000bf05270 */
[----:B------:R-:W-:Y:S05]  /*0ce0*/  BRA.U !UP0, `(.L_x_1517) ;  /* 0x0000000108487547 */ /* 0x000fea000b800000 */
.L_x_1495:
        /* <DEDUP_REMOVED lines=16> */
.L_x_1518:
[----:B------:R-:W-:Y:S01]  /*0df0*/  IMAD.MOV.U32 R22, RZ, RZ, RZ ;  /* 0x000000ffff167224 */ /* 0x000fe200078e00ff */
[----:B------:R-:W-:Y:S06]  /*0e00*/  BRA `(.L_x_1496) ;  /* 0x0000000000347947 */ /* 0x000fec0003800000 */
.L_x_1517:
[----:B------:R-:W2:Y:S01]  /*0e10*/  LDG.E.U8 R4, desc[UR36][R4.64] ;  /* 0x0000002404047981 */ /* 0x000ea2000c1e1100 */
[----:B------:R-:W-:Y:S01]  /*0e20*/  IMAD.MOV.U32 R22, RZ, RZ, 0x400000 ;  /* 0x00400000ff167424 */ /* 0x000fe200078e00ff */
[----:B--2---:R-:W-:-:S13]  /*0e30*/  ISETP.NE.AND P0, PT, R4, RZ, PT ;  /* 0x000000ff0400720c */ /* 0x004fda0003f05270 */
[----:B------:R-:W-:Y:S05]  /*0e40*/  @!P0 BRA `(.L_x_1496) ;  /* 0x0000000000248947 */ /* 0x000fea0003800000 */
[----:B------:R-:W-:-:S13]  /*0e50*/  ISETP.NE.AND P0, PT, R4, 0xff, PT ;  /* 0x000000ff0400780c */ /* 0x000fda0003f05270 */
[----:B------:R-:W-:Y:S02]  /*0e60*/  @!P0 IMAD.MOV.U32 R22, RZ, RZ, 0x7f800001 ;  /* 0x7f800001ff168424 */ /* 0x000fe400078e00ff */
[----:B------:R-:W-:Y:S01]  /*0e70*/  @P0 IMAD.SHL.U32 R22, R4, 0x800000, RZ ;  /* 0x0080000004160824 */ /* 0x000fe200078e00ff */
[----:B------:R-:W-:Y:S06]  /*0e80*/  BRA `(.L_x_1496) ;  /* 0x0000000000147947 */ /* 0x000fec0003800000 */
.L_x_1516:
[----:B------:R-:W2:Y:S02]  /*0e90*/  LDG.E.64 R22, desc[UR36][R4.64] ;  /* 0x0000002404167981 */ /* 0x000ea4000c1e1b00 */
[----:B--2---:R0:W1:Y:S01]  /*0ea0*/  I2F.U64 R22, R22 ;  /* 0x0000001600167312 */ /* 0x0040620000301000 */
[----:B------:R-:W-:Y:S05]  /*0eb0*/  BRA `(.L_x_1496) ;  /* 0x0000000000087947 */ /* 0x000fea0003800000 */
.L_x_1515:
[----:B------:R-:W2:Y:S02]  /*0ec0*/  LDG.E R4, desc[UR36][R4.64] ;  /* 0x0000002404047981 */ /* 0x000ea4000c1e1900 */
[----:B--2---:R-:W-:-:S07]  /*0ed0*/  I2FP.F32.U32 R22, R4 ;  /* 0x0000000400167245 */ /* 0x004fce0000201000 */
.L_x_1496:
[----:B------:R-:W-:Y:S05]  /*0ee0*/  BSYNC.RECONVERGENT B6 ;  /* 0x0000000000067941 */ /* 0x000fea0003800200 */
.L_x_1490:
[----:B------:R-:W-:-:S07]  /*0ef0*/  VIADD R24, R25, 0x80 ;  /* 0x0000008019187836 */ /* 0x000fce0000000000 */
.L_x_1489:
[----:B------:R-:W-:Y:S05]  /*0f00*/  BSYNC.RECONVERGENT B7 ;  /* 0x0000000000077941 */ /* 0x000fea0003800200 */
.L_x_1488:
[----:B------:R-:W-:Y:S01]  /*0f10*/  ISETP.GE.AND P0, PT, R24, R17, PT ;  /* 0x000000111800720c */ /* 0x000fe20003f06270 */
[----:B------:R-:W-:Y:S01]  /*0f20*/  BSSY.RECONVERGENT B7, `(.L_x_1519) ;  /* 0x00000e7000077945 */ /* 0x000fe20003800200 */
[----:B------:R-:W-:-:S11]  /*0f30*/  IMAD.MOV.U32 R18, RZ, RZ, RZ ;  /* 0x000000ffff127224 */ /* 0x000fd600078e00ff */
[----:B------:R-:W-:Y:S05]  /*0f40*/  @P0 BRA `(.L_x_1520) ;  /* 0x0000000c00900947 */ /* 0x000fea0003800000 */
[----:B0-2-4-:R-:W0:Y:S01]  /*0f50*/  LDC.64 R4, c[0x0][0x390] ;  /* 0x0000e400ff047b82 */ /* 0x015e220000000a00 */
[----:B------:R-:W2:Y:S01]  /*0f60*/  LDCU UR5, c[0x0][0x3a0] ;  /* 0x00007400ff0577ac */ /* 0x000ea20008000800 */
[----:B------:R-:W-:Y:S01]  /*0f70*/  IMAD R0, R2, 0x200, R24 ;  /* 0x0000020002007824 */ /* 0x000fe200078e0218 */
[----:B------:R-:W-:Y:S01]  /*0f80*/  BSSY.RECONVERGENT B6, `(.L_x_1521) ;  /* 0x00000df000067945 */ /* 0x000fe20003800200 */
[----:B------:R-:W-:-:S04]  /*0f90*/  UPRMT UR4, UR38, 0x9910, URZ ;  /* 0x0000991026047896 */ /* 0x000fc800080000ff */
[----:B------:R-:W-:Y:S01]  /*0fa0*/  UISETP.GT.AND UP0, UPT, UR4, 0x9, UPT ;  /* 0x000000090400788c */ /* 0x000fe2000bf04270 */
[----:B--2---:R-:W-:-:S05]  /*0fb0*/  IMAD R3, R0, UR5, RZ ;  /* 0x0000000500037c24 */ /* 0x004fca000f8e02ff */
        /* <DEDUP_REMOVED lines=14> */
.L_x_1525:
[----:B------:R-:W2:Y:S02]  /*10a0*/  LDG.E.U8 R4, desc[UR36][R4.64] ;  /* 0x0000002404047981 */ /* 0x000ea4000c1e1100 */
[----:B--2---:R-:W-:Y:S01]  /*10b0*/  I2FP.F32.U32 R18, R4 ;  /* 0x0000000400127245 */ /* 0x004fe20000201000 */
[----:B------:R-:W-:Y:S06]  /*10c0*/  BRA `(.L_x_1527) ;  /* 0x0000000c00287947 */ /* 0x000fec0003800000 */
.L_x_1524:
[----:B------:R-:W-:-:S09]  /*10d0*/  UISETP.NE.AND UP0, UPT, UR4, 0x2, UPT ;  /* 0x000000020400788c */ /* 0x000fd2000bf05270 */
[----:B------:R-:W-:Y:S05]  /*10e0*/  BRA.U !UP0, `(.L_x_1528) ;  /* 0x0000000108287547 */ /* 0x000fea000b800000 */
[----:B------:R-:W-:-:S09]  /*10f0*/  UISETP.NE.AND UP0, UPT, UR4, 0x3, UPT ;  /* 0x000000030400788c */ /* 0x000fd2000bf05270 */
[----:B------:R-:W-:Y:S05]  /*1100*/  BRA.U !UP0, `(.L_x_1529) ;  /* 0x0000000108147547 */ /* 0x000fea000b800000 */
[----:B------:R-:W-:-:S09]  /*1110*/  UISETP.NE.AND UP0, UPT, UR4, 0x4, UPT ;  /* 0x000000040400788c */ /* 0x000fd2000bf05270 */
[----:B------:R-:W-:Y:S05]  /*1120*/  BRA.U UP0, `(.L_x_1526) ;  /* 0x0000000900b47547 */ /* 0x000fea000b800000 */
[----:B------:R-:W2:Y:S02]  /*1130*/  LDG.E.64 R18, desc[UR36][R4.64] ;  /* 0x0000002404127981 */ /* 0x000ea4000c1e1b00 */
[----:B--2---:R0:W2:Y:S01]  /*1140*/  I2F.S64 R18, R18 ;  /* 0x0000001200127312 */ /* 0x0040a20000301400 */
[----:B------:R-:W-:Y:S05]  /*1150*/  BRA `(.L_x_1527) ;  /* 0x0000000c00047947 */ /* 0x000fea0003800000 */
.L_x_1529:
[----:B------:R-:W2:Y:S02]  /*1160*/  LDG.E R4, desc[UR36][R4.64] ;  /* 0x0000002404047981 */ /* 0x000ea4000c1e1900 */
[----:B--2---:R-:W-:Y:S01]  /*1170*/  I2FP.F32.S32 R18, R4 ;  /* 0x0000000400127245 */ /* 0x004fe20000201400 */
[----:B------:R-:W-:Y:S06]  /*1180*/  BRA `(.L_x_1527) ;  /* 0x0000000800f87947 */ /* 0x000fec0003800000 */
.L_x_1528:
[----:B------:R-:W2:Y:S02]  /*1190*/  LDG.E.U16 R4, desc[UR36][R4.64] ;  /* 0x0000002404047981 */ /* 0x000ea4000c1e1500 */
[----:B--2---:R0:W2:Y:S01]  /*11a0*/  I2F.S16 R18, R4 ;  /* 0x0000000400127306 */ /* 0x0040a20000101400 */
[----:B------:R-:W-:Y:S05]  /*11b0*/  BRA `(.L_x_1527) ;  /* 0x0000000800ec7947 */ /* 0x000fea0003800000 */
.L_x_1523:
        /* <DEDUP_REMOVED lines=8> */
.L_x_1531:
[----:B------:R-:W2:Y:S02]  /*1240*/  LDG.E.U16 R4, desc[UR36][R4.64] ;  /* 0x0000002404047981 */ /* 0x000ea4000c1e1500 */
[----:B--2---:R-:W-:Y:S01]  /*1250*/  HADD2.F32 R18, -RZ, R4.H0_H0 ;  /* 0x20000004ff127230 */ /* 0x004fe20000004100 */
[----:B------:R-:W-:Y:S06]  /*1260*/  BRA `(.L_x_1527) ;  /* 0x0000000800c07947 */ /* 0x000fec0003800000 */
.L_x_1530:
        /* <DEDUP_REMOVED lines=8> */
.L_x_1533:
[----:B------:R-:W2:Y:S02]  /*12f0*/  LDG.E.U16 R4, desc[UR36][R4.64] ;  /* 0x0000002404047981 */ /* 0x000ea4000c1e1500 */
[----:B--2---:R-:W-:Y:S01]  /*1300*/  HADD2.F32 R18, -RZ, R4.H0_H0 ;  /* 0x20000004ff127230 */ /* 0x004fe20000004100 */
[----:B------:R-:W-:Y:S06]  /*1310*/  BRA `(.L_x_1527) ;  /* 0x0000000800947947 */ /* 0x000fec0003800000 */
.L_x_1532:
[----:B------:R-:W2:Y:S01]  /*1320*/  LDG.E.64 R4, desc[UR36][R4.64] ;  /* 0x0000002404047981 */ /* 0x000ea2000c1e1b00 */
[----:B------:R-:W-:Y:S01]  /*1330*/  UMOV UR4, 0xf0000000 ;  /* 0xf000000000047882 */ /* 0x000fe20000000000 */
[----:B------:R-:W-:Y:S01]  /*1340*/  UMOV UR5, 0x380fffff ;  /* 0x380fffff00057882 */ /* 0x000fe20000000000 */
[----:B--2---:R-:W0:Y:S01]  /*1350*/  F2F.F32.F64 R18, R4 ;  /* 0x0000000400127310 */ /* 0x004e220000301000 */
[----:B------:R-:W-:-:S14]  /*1360*/  DSETP.GEU.AND P0, PT, |R4|, UR4, PT ;  /* 0x0000000404007e2a */ /* 0x000fdc000bf0e200 */
[----:B0-----:R-:W-:Y:S01]  /*1370*/  @!P0 FMUL R18, R18, 1.175494350822287508e-38 ;  /* 0x0080000012128820 */ /* 0x001fe20000400000 */
[----:B------:R-:W-:Y:S06]  /*1380*/  BRA `(.L_x_1527) ;  /* 0x0000000800787947 */ /* 0x000fec0003800000 */
.L_x_1522:
        /* <DEDUP_REMOVED lines=12> */
.L_x_1536:
[----:B------:R-:W2:Y:S01]  /*1450*/  LDG.E.64 R4, desc[UR36][R4.64] ;  /* 0x0000002404047981 */ /* 0x000ea2000c1e1b00 */
[----:B------:R-:W-:Y:S01]  /*1460*/  UMOV UR4, 0xf0000000 ;  /* 0xf000000000047882 */ /* 0x000fe20000000000 */
[----:B------:R-:W-:Y:S01]  /*1470*/  UMOV UR5, 0x380fffff ;  /* 0x380fffff00057882 */ /* 0x000fe20000000000 */
[----:B--2---:R-:W0:Y:S01]  /*1480*/  F2F.F32.F64 R18, R4 ;  /* 0x0000000400127310 */ /* 0x004e220000301000 */
[----:B------:R-:W-:-:S14]  /*1490*/  DSETP.GEU.AND P0, PT, |R4|, UR4, PT ;  /* 0x0000000404007e2a */ /* 0x000fdc000bf0e200 */
[----:B0-----:R-:W-:Y:S01]  /*14a0*/  @!P0 FMUL R18, R18, 1.175494350822287508e-38 ;  /* 0x0080000012128820 */ /* 0x001fe20000400000 */
[----:B------:R-:W-:Y:S06]  /*14b0*/  BRA `(.L_x_1527) ;  /* 0x00000008002c7947 */ /* 0x000fec0003800000 */
.L_x_1535:
        /* <DEDUP_REMOVED lines=25> */
.L_x_1538:
        /* <DEDUP_REMOVED lines=11> */
[----:B------:R-:W-:Y:S01]  /*1700*/  LOP3.LUT R18, R0, 0x80000000, R3, 0xf8, !PT ;  /* 0x8000000000127812 */ /* 0x000fe200078ef803 */
[----:B------:R-:W-:Y:S06]  /*1710*/  BRA `(.L_x_1527) ;  /* 0x0000000400947947 */ /* 0x000fec0003800000 */
.L_x_1537:
[----:B------:R-:W2:Y:S02]  /*1720*/  LDG.E.U16 R4, desc[UR36][R4.64] ;  /* 0x0000002404047981 */ /* 0x000ea4000c1e1500 */
[----:B--2---:R-:W-:Y:S01]  /*1730*/  IMAD.U32 R18, R4, 0x10000, RZ ;  /* 0x0001000004127824 */ /* 0x004fe200078e00ff */
[----:B------:R-:W-:Y:S06]  /*1740*/  BRA `(.L_x_1527) ;  /* 0x0000000400887947 */ /* 0x000fec0003800000 */
.L_x_1534:
        /* <DEDUP_REMOVED lines=11> */
.L_x_1541:
        /* <DEDUP_REMOVED lines=20> */
.L_x_1543:
[----:B------:R-:W-:Y:S05]  /*1940*/  BSYNC.RECONVERGENT B0 ;  /* 0x0000000000007941 */ /* 0x000fea0003800200 */
.L_x_1542:
[----:B------:R-:W-:Y:S01]  /*1950*/  IMAD.SHL.U32 R0, R0, 0x100000, RZ ;  /* 0x0010000000007824 */ /* 0x000fe200078e00ff */
[----:B------:R-:W-:-:S04]  /*1960*/  LEA R3, R3, 0x3b800000, 0x17 ;  /* 0x3b80000003037811 */ /* 0x000fc800078eb8ff */
[----:B------:R-:W-:Y:S01]  /*1970*/  LOP3.LUT R18, R3, R0, R7, 0xfe, !PT ;  /* 0x0000000003127212 */ /* 0x000fe200078efe07 */
[----:B------:R-:W-:Y:S06]  /*1980*/  BRA `(.L_x_1527) ;  /* 0x0000000000f87947 */ /* 0x000fec0003800000 */
.L_x_1540:
        /* <DEDUP_REMOVED lines=20> */
.L_x_1545:
[----:B------:R-:W-:Y:S05]  /*1ad0*/  BSYNC.RECONVERGENT B0 ;  /* 0x0000000000007941 */ /* 0x000fea0003800200 */
.L_x_1544:
[----:B------:R-:W-:Y:S01]  /*1ae0*/  IMAD.SHL.U32 R0, R0, 0x200000, RZ ;  /* 0x0020000000007824 */ /* 0x000fe200078e00ff */
[----:B------:R-:W-:-:S04]  /*1af0*/  LEA R3, R3, 0x37800000, 0x17 ;  /* 0x3780000003037811 */ /* 0x000fc800078eb8ff */
[----:B------:R-:W-:Y:S01]  /*1b00*/  LOP3.LUT R18, R3, R0, R7, 0xfe, !PT ;  /* 0x0000000003127212 */ /* 0x000fe200078efe07 */
[----:B------:R-:W-:Y:S06]  /*1b10*/  BRA `(.L_x_1527) ;  /* 0x0000000000947947 */ /* 0x000fec0003800000 */
.L_x_1539:
        /* <DEDUP_REMOVED lines=14> */
.L_x_1526:
[----:B------:R-:W-:Y:S01]  /*1c00*/  MOV R14, 0x0 ;  /* 0x00000000000e7802 */ /* 0x000fe20000000f00 */
[----:B------:R-:W0:Y:S01]  /*1c10*/  LDCU.64 UR4, c[0x4][0x128] ;  /* 0x01002500ff0477ac */ /* 0x000e220008000a00 */
[----:B------:R-:W-:Y:S02]  /*1c20*/  IMAD.MOV.U32 R8, RZ, RZ, 0x4e ;  /* 0x0000004eff087424 */ /* 0x000fe400078e00ff */
[----:B------:R-:W-:Y:S01]  /*1c30*/  IMAD.MOV.U32 R12, RZ, RZ, 0x1 ;  /* 0x00000001ff0c7424 */ /* 0x000fe200078e00ff */
[----:B------:R-:W2:Y:S01]  /*1c40*/  LDCU.64 UR6, c[0x4][0x130] ;  /* 0x01002600ff0677ac */ /* 0x000ea20008000a00 */
[----:B------:R-:W4:Y:S01]  /*1c50*/  LDC.64 R14, c[0x4][R14] ;  /* 0x010000000e0e7b82 */ /* 0x000f220000000a00 */
[----:B------:R-:W-:Y:S01]  /*1c60*/  IMAD.MOV.U32 R13, RZ, RZ, RZ ;  /* 0x000000ffff0d7224 */ /* 0x000fe200078e00ff */
[----:B------:R-:W1:Y:S01]  /*1c70*/  LDCU.64 UR8, c[0x4][0x18] ;  /* 0x01000300ff0877ac */ /* 0x000e620008000a00 */
[----:B0-----:R-:W-:Y:S02]  /*1c80*/  IMAD.U32 R4, RZ, RZ, UR4 ;  /* 0x00000004ff047e24 */ /* 0x001fe4000f8e00ff */
[----:B------:R-:W-:-:S02]  /*1c90*/  IMAD.U32 R5, RZ, RZ, UR5 ;  /* 0x00000005ff057e24 */ /* 0x000fc4000f8e00ff */
[----:B--2---:R-:W-:Y:S02]  /*1ca0*/  IMAD.U32 R6, RZ, RZ, UR6 ;  /* 0x00000006ff067e24 */ /* 0x004fe4000f8e00ff */
[----:B------:R-:W-:Y:S02]  /*1cb0*/  IMAD.U32 R7, RZ, RZ, UR7 ;  /* 0x00000007ff077e24 */ /* 0x000fe4000f8e00ff */
[----:B-1----:R-:W-:Y:S02]  /*1cc0*/  IMAD.U32 R10, RZ, RZ, UR8 ;  /* 0x00000008ff0a7e24 */ /* 0x002fe4000f8e00ff */
[----:B------:R-:W-:-:S07]  /*1cd0*/  IMAD.U32 R11, RZ, RZ, UR9 ;  /* 0x00000009ff0b7e24 */ /* 0x000fce000f8e00ff */
[----:B------:R-:W-:-:S07]  /*1ce0*/  LEPC R20, `(.L_x_1548) ;  /* 0x000000001014794e */ /* 0x000fce0000000000 */
[----:B---345:R-:W-:Y:S05]  /*1cf0*/  CALL.ABS.NOINC R14 ;  /* 0x000000000e007343 */ /* 0x038fea0003c00000 */
.L_x_1548:
[----:B------:R-:W-:Y:S01]  /*1d00*/  IMAD.MOV.U32 R18, RZ, RZ, RZ ;  /* 0x000000ffff127224 */ /* 0x000fe200078e00ff */
[----:B------:R-:W-:Y:S06]  /*1d10*/  BRA `(.L_x_1527) ;  /* 0x0000000000147947 */ /* 0x000fec0003800000 */
.L_x_1547:
[----:B------:R-:W2:Y:S02]  /*1d20*/  LDG.E.64 R18, desc[UR36][R4.64] ;  /* 0x0000002404127981 */ /* 0x000ea4000c1e1b00 */
[----:B--2---:R0:W2:Y:S01]  /*1d30*/  I2F.U64 R18, R18 ;  /* 0x0000001200127312 */ /* 0x0040a20000301000 */
[----:B------:R-:W-:Y:S05]  /*1d40*/  BRA `(.L_x_1527) ;  /* 0x0000000000087947 */ /* 0x000fea0003800000 */
.L_x_1546:
[----:B------:R-:W2:Y:S02]  /*1d50*/  LDG.E R4, desc[UR36][R4.64] ;  /* 0x0000002404047981 */ /* 0x000ea4000c1e1900 */
[----:B--2---:R-:W-:-:S07]  /*1d60*/  I2FP.F32.U32 R18, R4 ;  /* 0x0000000400127245 */ /* 0x004fce0000201000 */
.L_x_1527:
[----:B------:R-:W-:Y:S05]  /*1d70*/  BSYNC.RECONVERGENT B6 ;  /* 0x0000000000067941 */ /* 0x000fea0003800200 */
.L_x_1521:
[----:B------:R-:W-:-:S07]  /*1d80*/  VIADD R24, R24, 0x80 ;  /* 0x0000008018187836 */ /* 0x000fce0000000000 */
.L_x_1520:
[----:B------:R-:W-:Y:S05]  /*1d90*/  BSYNC.RECONVERGENT B7 ;  /* 0x0000000000077941 */ /* 0x000fea0003800200 */
.L_x_1519:
[----:B------:R-:W-:Y:S01]  /*1da0*/  ISETP.GE.AND P0, PT, R24, R17, PT ;  /* 0x000000111800720c */ /* 0x000fe20003f06270 */
[----:B------:R-:W-:Y:S01]  /*1db0*/  BSSY.RECONVERGENT B7, `(.L_x_1549) ;  /* 0x00000e6000077945 */ /* 0x000fe20003800200 */
[----:B0-----:R-:W-:-:S11]  /*1dc0*/  IMAD.MOV.U32 R19, RZ, RZ, RZ ;  /* 0x000000ffff137224 */ /* 0x001fd600078e00ff */
[----:B------:R-:W-:Y:S05]  /*1dd0*/  @P0 BRA `(.L_x_1550) ;  /* 0x0000000c008c0947 */ /* 0x000fea0003800000 */
[----:B--2-4-:R-:W0:Y:S01]  /*1de0*/  LDC.64 R4, c[0x0][0x390] ;  /* 0x0000e400ff047b82 */ /* 0x014e220000000a00 */
        /* <DEDUP_REMOVED lines=18> */
[----:B--2---:R0:W2:Y:S01]  /*1f10*/  I2F.S16 R19, R4 ;  /* 0x0000000400137306 */ /* 0x0040a20000101400 */
[----:B------:R-:W-:Y:S05]  /*1f20*/  BRA `(.L_x_1557) ;  /* 0x0000000c00307947 */ /* 0x000fea0003800000 */
.L_x_1555:
[----:B------:R-:W2:Y:S02]  /*1f30*/  LDG.E.U8 R4, desc[UR36][R4.64] ;  /* 0x0000002404047981 */ /* 0x000ea4000c1e1100 */
[----:B--2---:R-:W-:Y:S01]  /*1f40*/  I2FP.F32.U32 R19, R4 ;  /* 0x0000000400137245 */ /* 0x004fe20000201000 */
[----:B------:R-:W-:Y:S06]  /*1f50*/  BRA `(.L_x_1557) ;  /* 0x0000000c00247947 */ /* 0x000fec0003800000 */
.L_x_1554:
        /* <DEDUP_REMOVED lines=9> */
.L_x_1559:
[----:B------:R-:W2:Y:S02]  /*1ff0*/  LDG.E R4, desc[UR36][R4.64] ;  /* 0x0000002404047981 */ /* 0x000ea4000c1e1900 */
[----:B--2---:R-:W-:Y:S01]  /*2000*/  I2FP.F32.S32 R19, R4 ;  /* 0x0000000400137245 */ /* 0x004fe20000201400 */
[----:B------:R-:W-:Y:S06]  /*2010*/  BRA `(.L_x_1557) ;  /* 0x0000000800f47947 */ /* 0x000fec0003800000 */
.L_x_1558:
[----:B------:R-:W2:Y:S02]  /*2020*/  LDG.E.U16 R4, desc[UR36][R4.64] ;  /* 0x0000002404047981 */ /* 0x000ea4000c1e1500 */
[----:B--2---:R4:W0:Y:S01]  /*2030*/  I2F.S16 R19, R4 ;  /* 0x0000000400137306 */ /* 0x0048220000101400 */
[----:B------:R-:W-:Y:S05]  /*2040*/  BRA `(.L_x_1557) ;  /* 0x0000000800e87947 */ /* 0x000fea0003800000 */
.L_x_1553:
        /* <DEDUP_REMOVED lines=8> */
.L_x_1561:
[----:B------:R-:W2:Y:S02]  /*20d0*/  LDG.E.U16 R4, desc[UR36][R4.64] ;  /* 0x0000002404047981 */ /* 0x000ea4000c1e1500 */
[----:B--2---:R-:W-:Y:S01]  /*20e0*/  HADD2.F32 R19, -RZ, R4.H0_H0 ;  /* 0x20000004ff137230 */ /* 0x004fe20000004100 */
[----:B------:R-:W-:Y:S06]  /*20f0*/  BRA `(.L_x_1557) ;  /* 0x0000000800bc7947 */ /* 0x000fec0003800000 */
.L_x_1560:
        /* <DEDUP_REMOVED lines=8> */
.L_x_1563:
[----:B------:R-:W2:Y:S02]  /*2180*/  LDG.E.U16 R4, desc[UR36][R4.64] ;  /* 0x0000002404047981 */ /* 0x000ea4000c1e1500 */
[----:B--2---:R-:W-:Y:S01]  /*2190*/  HADD2.F32 R19, -RZ, R4.H0_H0 ;  /* 0x20000004ff137230 */ /* 0x004fe20000004100 */
[----:B------:R-:W-:Y:S06]  /*21a0*/  BRA `(.L_x_1557) ;  /* 0x0000000800907947 */ /* 0x000fec0003800000 */
.L_x_1562:
[----:B------:R-:W2:Y:S01]  /*21b0*/  LDG.E.64 R4, desc[UR36][R4.64] ;  /* 0x0000002404047981 */ /* 0x000ea2000c1e1b00 */
[----:B------:R-:W-:Y:S01]  /*21c0*/  UMOV UR4, 0xf0000000 ;  /* 0xf000000000047882 */ /* 0x000fe20000000000 */
[----:B------:R-:W-:Y:S01]  /*21d0*/  UMOV UR5, 0x380fffff ;  /* 0x380fffff00057882 */ /* 0x000fe20000000000 */
[----:B--2---:R-:W0:Y:S01]  /*21e0*/  F2F.F32.F64 R19, R4 ;  /* 0x0000000400137310 */ /* 0x004e220000301000 */
[----:B------:R-:W-:-:S14]  /*21f0*/  DSETP.GEU.AND P0, PT, |R4|, UR4, PT ;  /* 0x0000000404007e2a */ /* 0x000fdc000bf0e200 */
[----:B0-----:R-:W-:Y:S01]  /*2200*/  @!P0 FMUL R19, R19, 1.175494350822287508e-38 ;  /* 0x0080000013138820 */ /* 0x001fe20000400000 */
[----:B------:R-:W-:Y:S06]  /*2210*/  BRA `(.L_x_1557) ;  /* 0x0000000800747947 */ /* 0x000fec0003800000 */
.L_x_1552:
        /* <DEDUP_REMOVED lines=12> */
.L_x_1566:
[----:B------:R-:W2:Y:S01]  /*22e0*/  LDG.E.64 R4, desc[UR36][R4.64] ;  /* 0x0000002404047981 */ /* 0x000ea2000c1e1b00 */
[----:B------:R-:W-:Y:S01]  /*22f0*/  UMOV UR4, 0xf0000000 ;  /* 0xf000000000047882 */ /* 0x000fe20000000000 */
[----:B------:R-:W-:Y:S01]  /*2300*/  UMOV UR5, 0x380fffff ;  /* 0x380fffff00057882 */ /* 0x000fe20000000000 */
[----:B--2---:R-:W0:Y:S01]  /*2310*/  F2F.F32.F64 R19, R4 ;  /* 0x0000000400137310 */ /* 0x004e220000301000 */
[----:B------:R-:W-:-:S14]  /*2320*/  DSETP.GEU.AND P0, PT, |R4|, UR4, PT ;  /* 0x0000000404007e2a */ /* 0x000fdc000bf0e200 */
[----:B0-----:R-:W-:Y:S01]  /*2330*/  @!P0 FMUL R19, R19, 1.175494350822287508e-38 ;  /* 0x0080000013138820 */ /* 0x001fe20000400000 */
[----:B------:R-:W-:Y:S06]  /*2340*/  BRA `(.L_x_1557) ;  /* 0x0000000800287947 */ /* 0x000fec0003800000 */
.L_x_1565:
        /* <DEDUP_REMOVED lines=25> */
.L_x_1568:
[----:B------:R-:W2:Y:S02]  /*24e0*/  LDG.E.U8 R4, desc[UR36][R4.64] ;  /* 0x0000002404047981 */ /* 0x000ea4000c1e1100 */
[C---:B--2---:R-:W-:Y:S02]  /*24f0*/  IMAD.SHL.U32 R0, R4.reuse, 0x2000000, RZ ;  /* 0x0200000004007824 */ /* 0x044fe400078e00ff */
[----:B------:R-:W-:-:S03]  /*2500*/  IMAD.SHL.U32 R6, R4, 0x100, RZ ;  /* 0x0000010004067824 */ /* 0x000fc600078e00ff */
[----:B------:R-:W-:Y:S02]  /*2510*/  ISETP.GE.U32.AND P0, PT, R0, 0x8000000, PT ;  /* 0x080000000000780c */ /* 0x000fe40003f06070 */
[----:B------:R-:W-:-:S11]  /*2520*/  PRMT R19, R6, 0x9910, RZ ;  /* 0x0000991006137816 */ /* 0x000fd600000000ff */
[----:B------:R-:W-:Y:S02]  /*2530*/  @!P0 LOP3.LUT R3, R6, 0x7f00, RZ, 0xc0, !PT ;  /* 0x00007f0006038812 */ /* 0x000fe400078ec0ff */
[----:B------:R-:W-:Y:S02]  /*2540*/  @P0 LEA.HI R0, R0, 0x70000000, RZ, 0x1c ;  /* 0x7000000000000811 */ /* 0x000fe400078fe0ff */
[----:B------:R-:W-:-:S03]  /*2550*/  @!P0 LOP3.LUT R3, R3, 0x3f000000, RZ, 0xfc, !PT ;  /* 0x3f00000003038812 */ /* 0x000fc600078efcff */
[----:B------:R-:W-:Y:S02]  /*2560*/  @P0 FMUL.FTZ R0, R0, 1.9259299443872358531e-34 ;  /* 0x0780000000000820 */ /* 0x000fe40000410000 */
[----:B------:R-:W-:-:S05]  /*2570*/  @!P0 FADD.FTZ R0, R3, -0.5 ;  /* 0xbf00000003008421 */ /* 0x000fca0000010000 */
[----:B------:R-:W-:Y:S01]  /*2580*/  LOP3.LUT R19, R0, 0x80000000, R19, 0xf8, !PT ;  /* 0x8000000000137812 */ /* 0x000fe200078ef813 */
[----:B------:R-:W-:Y:S06]  /*2590*/  BRA `(.L_x_1557) ;  /* 0x0000000400947947 */ /* 0x000fec0003800000 */
.L_x_1567:
[----:B------:R-:W2:Y:S02]  /*25a0*/  LDG.E.U16 R4, desc[UR36][R4.64] ;  /* 0x0000002404047981 */ /* 0x000ea4000c1e1500 */
[----:B--2---:R-:W-:Y:S01]  /*25b0*/  IMAD.U32 R19, R4, 0x10000, RZ ;  /* 0x0001000004137824 */ /* 0x004fe200078e00ff */
[----:B------:R-:W-:Y:S06]  /*25c0*/  BRA `(.L_x_1557) ;  /* 0x0000000400887947 */ /* 0x000fec0003800000 */
.L_x_1564:
        /* <DEDUP_REMOVED lines=11> */
.L_x_1571:
        /* <DEDUP_REMOVED lines=20> */
.L_x_1573:
[----:B------:R-:W-:Y:S05]  /*27c0*/  BSYNC.RECONVERGENT B0 ;  /* 0x0000000000007941 */ /* 0x000fea0003800200 */
.L_x_1572:
[----:B------:R-:W-:Y:S01]  /*27d0*/  IMAD.SHL.U32 R0, R0, 0x100000, RZ ;  /* 0x0010000000007824 */ /* 0x000fe200078e00ff */
[----:B------:R-:W-:-:S04]  /*27e0*/  LEA R3, R3, 0x3b800000, 0x17 ;  /* 0x3b80000003037811 */ /* 0x000fc800078eb8ff */
[----:B------:R-:W-:Y:S01]  /*27f0*/  LOP3.LUT R19, R3, R0, R19, 0xfe, !PT ;  /* 0x0000000003137212 */ /* 0x000fe200078efe13 */
[----:B------:R-:W-:Y:S06]  /*2800*/  BRA `(.L_x_1557) ;  /* 0x0000000000f87947 */ /* 0x000fec0003800000 */
.L_x_1570:
        /* <DEDUP_REMOVED lines=20> */
.L_x_1575:
[----:B------:R-:W-:Y:S05]  /*2950*/  BSYNC.RECONVERGENT B0 ;  /* 0x0000000000007941 */ /* 0x000fea0003800200 */
.L_x_1574:
[----:B------:R-:W-:Y:S01]  /*2960*/  IMAD.SHL.U32 R0, R0, 0x200000, RZ ;  /* 0x0020000000007824 */ /* 0x000fe200078e00ff */
[----:B------:R-:W-:-:S04]  /*2970*/  LEA R3, R3, 0x37800000, 0x17 ;  /* 0x3780000003037811 */ /* 0x000fc800078eb8ff */
[----:B------:R-:W-:Y:S01]  /*2980*/  LOP3.LUT R19, R3, R0, R19, 0xfe, !PT ;  /* 0x0000000003137212 */ /* 0x000fe200078efe13 */
[----:B------:R-:W-:Y:S06]  /*2990*/  BRA `(.L_x_1557) ;  /* 0x0000000000947947 */ /* 0x000fec0003800000 */
.L_x_1569:
        /* <DEDUP_REMOVED lines=14> */
.L_x_1556:
        /* <DEDUP_REMOVED lines=16> */
.L_x_1578:
[----:B------:R-:W-:Y:S01]  /*2b80*/  IMAD.MOV.U32 R19, RZ, RZ, RZ ;  /* 0x000000ffff137224 */ /* 0x000fe200078e00ff */
[----:B------:R-:W-:Y:S06]  /*2b90*/  BRA `(.L_x_1557) ;  /* 0x0000000000147947 */ /* 0x000fec0003800000 */
.L_x_1577:
[----:B------:R-:W2:Y:S02]  /*2ba0*/  LDG.E.64 R4, desc[UR36][R4.64] ;  /* 0x0000002404047981 */ /* 0x000ea4000c1e1b00 */
[----:B--2---:R0:W2:Y:S01]  /*2bb0*/  I2F.U64 R19, R4 ;  /* 0x0000000400137312 */ /* 0x0040a20000301000 */
[----:B------:R-:W-:Y:S05]  /*2bc0*/  BRA `(.L_x_1557) ;  /* 0x0000000000087947 */ /* 0x000fea0003800000 */
.L_x_1576:
[----:B------:R-:W2:Y:S02]  /*2bd0*/  LDG.E R4, desc[UR36][R4.64] ;  /* 0x0000002404047981 */ /* 0x000ea4000c1e1900 */
[----:B--2---:R-:W-:-:S07]  /*2be0*/  I2FP.F32.U32 R19, R4 ;  /* 0x0000000400137245 */ /* 0x004fce0000201000 */
.L_x_1557:
[----:B------:R-:W-:Y:S05]  /*2bf0*/  BSYNC.RECONVERGENT B6 ;  /* 0x0000000000067941 */ /* 0x000fea0003800200 */
.L_x_1551:
[----:B------:R-:W-:-:S07]  /*2c00*/  VIADD R24, R24, 0x80 ;  /* 0x0000008018187836 */ /* 0x000fce0000000000 */
.L_x_1550:
[----:B------:R-:W-:Y:S05]  /*2c10*/  BSYNC.RECONVERGENT B7 ;  /* 0x0000000000077941 */ /* 0x000fea0003800200 */
.L_x_1549:
[----:B------:R-:W-:Y:S01]  /*2c20*/  ISETP.GE.AND P0, PT, R24, R17, PT ;  /* 0x000000111800720c */ /* 0x000fe20003f06270 */
[----:B------:R-:W-:Y:S01]  /*2c30*/  BSSY.RECONVERGENT B6, `(.L_x_1579) ;  /* 0x00000e1000067945 */ /* 0x000fe20003800200 */
[----:B------:R-:W-:-:S11]  /*2c40*/  IMAD.MOV.U32 R16, RZ, RZ, RZ ;  /* 0x000000ffff107224 */ /* 0x000fd600078e00ff */
[----:B------:R-:W-:Y:S05]  /*2c50*/  @P0 BRA `(.L_x_1580) ;  /* 0x0000000c00780947 */ /* 0x000fea0003800000 */
[----:B0-2-4-:R-:W0:Y:S01]  /*2c60*/  LDC.64 R4, c[0x0][0x390] ;  /* 0x0000e400ff047b82 */ /* 0x015e220000000a00 */
[----:B------:R-:W2:Y:S01]  /*2c70*/  LDCU UR5, c[0x0][0x3a0] ;  /* 0x00007400ff0577ac */ /* 0x000ea20008000800 */
[----:B------:R-:W-:Y:S01]  /*2c80*/  IMAD R0, R2, 0x200, R24 ;  /* 0x0000020002007824 */ /* 0x000fe200078e0218 */
        /* <DEDUP_REMOVED lines=17> */
.L_x_1584:
[----:B------:R-:W2:Y:S02]  /*2da0*/  LDG.E.U8 R4, desc[UR36][R4.64] ;  /* 0x0000002404047981 */ /* 0x000ea4000c1e1100 */
[----:B--2---:R-:W-:Y:S01]  /*2db0*/  I2FP.F32.U32 R16, R4 ;  /* 0x0000000400107245 */ /* 0x004fe20000201000 */
[----:B------:R-:W-:Y:S06]  /*2dc0*/  BRA `(.L_x_1580) ;  /* 0x0000000c001c7947 */ /* 0x000fec0003800000 */
.L_x_1583:
        /* <DEDUP_REMOVED lines=9> */
.L_x_1587:
[----:B------:R-:W2:Y:S02]  /*2e60*/  LDG.E R4, desc[UR36][R4.64] ;  /* 0x0000002404047981 */ /* 0x000ea4000c1e1900 */
[----:B--2---:R-:W-:Y:S01]  /*2e70*/  I2FP.F32.S32 R16, R4 ;  /* 0x0000000400107245 */ /* 0x004fe20000201400 */
[----:B------:R-:W-:Y:S06]  /*2e80*/  BRA `(.L_x_1580) ;  /* 0x0000000800ec7947 */ /* 0x000fec0003800000 */
.L_x_1586:
[----:B------:R-:W2:Y:S02]  /*2e90*/  LDG.E.U16 R4, desc[UR36][R4.64] ;  /* 0x0000002404047981 */ /* 0x000ea4000c1e1500 */
[----:B--2---:R0:W2:Y:S01]  /*2ea0*/  I2F.S16 R16, R4 ;  /* 0x0000000400107306 */ /* 0x0040a20000101400 */
[----:B------:R-:W-:Y:S05]  /*2eb0*/  BRA `(.L_x_1580) ;  /* 0x0000000800e07947 */ /* 0x000fea0003800000 */
.L_x_1582:
        /* <DEDUP_REMOVED lines=8> */
.L_x_1589:
[----:B------:R-:W2:Y:S02]  /*2f40*/  LDG.E.U16 R4, desc[UR36][R4.64] ;  /* 0x0000002404047981 */ /* 0x000ea4000c1e1500 */
[----:B--2---:R-:W-:Y:S01]  /*2f50*/  HADD2.F32 R16, -RZ, R4.H0_H0 ;  /* 0x20000004ff107230 */ /* 0x004fe20000004100 */
[----:B------:R-:W-:Y:S06]  /*2f60*/  BRA `(.L_x_1580) ;  /* 0x0000000800b47947 */ /* 0x000fec0003800000 */
.L_x_1588:
        /* <DEDUP_REMOVED lines=8> */
.L_x_1591:
[----:B------:R-:W2:Y:S02]  /*2ff0*/  LDG.E.U16 R4, desc[UR36][R4.64] ;  /* 0x0000002404047981 */ /* 0x000ea4000c1e1500 */
[----:B--2---:R-:W-:Y:S01]  /*3000*/  HADD2.F32 R16, -RZ, R4.H0_H0 ;  /* 0x20000004ff107230 */ /* 0x004fe20000004100 */
[----:B------:R-:W-:Y:S06]  /*3010*/  BRA `(.L_x_1580) ;  /* 0x0000000800887947 */ /* 0x000fec0003800000 */
.L_x_1590:
[----:B------:R-:W2:Y:S01]  /*3020*/  LDG.E.64 R4, desc[UR36][R4.64] ;  /* 0x0000002404047981 */ /* 0x000ea2000c1e1b00 */
[----:B------:R-:W-:Y:S01]  /*3030*/  UMOV UR4, 0xf0000000 ;  /* 0xf000000000047882 */ /* 0x000fe20000000000 */
[----:B------:R-:W-:Y:S01]  /*3040*/  UMOV UR5, 0x380fffff ;  /* 0x380fffff00057882 */ /* 0x000fe20000000000 */
[----:B--2---:R-:W0:Y:S01]  /*3050*/  F2F.F32.F64 R16, R4 ;  /* 0x0000000400107310 */ /* 0x004e220000301000 */
[----:B------:R-:W-:-:S14]  /*3060*/  DSETP.GEU.AND P0, PT, |R4|, UR4, PT ;  /* 0x0000000404007e2a */ /* 0x000fdc000bf0e200 */
[----:B0-----:R-:W-:Y:S01]  /*3070*/  @!P0 FMUL R16, R16, 1.175494350822287508e-38 ;  /* 0x0080000010108820 */ /* 0x001fe20000400000 */
[----:B------:R-:W-:Y:S06]  /*3080*/  BRA `(.L_x_1580) ;  /* 0x00000008006c7947 */ /* 0x000fec0003800000 */
.L_x_1581:
        /* <DEDUP_REMOVED lines=12> */
.L_x_1594:
[----:B------:R-:W2:Y:S01]  /*3150*/  LDG.E.64 R4, desc[UR36][R4.64] ;  /* 0x0000002404047981 */ /* 0x000ea2000c1e1b00 */
[----:B------:R-:W-:Y:S01]  /*3160*/  UMOV UR4, 0xf0000000 ;  /* 0xf000000000047882 */ /* 0x000fe20000000000 */
[----:B------:R-:W-:Y:S01]  /*3170*/  UMOV UR5, 0x380fffff ;  /* 0x380fffff00057882 */ /* 0x000fe20000000000 */
[----:B--2---:R-:W0:Y:S01]  /*3180*/  F2F.F32.F64 R16, R4 ;  /* 0x0000000400107310 */ /* 0x004e220000301000 */
[----:B------:R-:W-:-:S14]  /*3190*/  DSETP.GEU.AND P0, PT, |R4|, UR4, PT ;  /* 0x0000000404007e2a */ /* 0x000fdc000bf0e200 */
[----:B0-----:R-:W-:Y:S01]  /*31a0*/  @!P0 FMUL R16, R16, 1.175494350822287508e-38 ;  /* 0x0080000010108820 */ /* 0x001fe20000400000 */
[----:B------:R-:W-:Y:S06]  /*31b0*/  BRA `(.L_x_1580) ;  /* 0x0000000800207947 */ /* 0x000fec0003800000 */
.L_x_1593:
        /* <DEDUP_REMOVED lines=25> */
.L_x_1596:
        /* <DEDUP_REMOVED lines=13> */
.L_x_1595:
[----:B------:R-:W2:Y:S02]  /*3420*/  LDG.E.U16 R4, desc[UR36][R4.64] ;  /* 0x0000002404047981 */ /* 0x000ea4000c1e1500 */
[----:B--2---:R-:W-:Y:S01]  /*3430*/  IMAD.U32 R16, R4, 0x10000, RZ ;  /* 0x0001000004107824 */ /* 0x004fe200078e00ff */
[----:B------:R-:W-:Y:S06]  /*3440*/  BRA `(.L_x_1580) ;  /* 0x00000004007c7947 */ /* 0x000fec0003800000 */
.L_x_1592:
        /* <DEDUP_REMOVED lines=11> */
.L_x_1599:
[----:B------:R-:W2:Y:S02]  /*3500*/  LDG.E.U8 R4, desc[UR36][R4.64] ;  /* 0x0000002404047981 */ /* 0x000ea4000c1e1100 */
        /* <DEDUP_REMOVED lines=18> */
.L_x_1601:
[----:B------:R-:W-:Y:S05]  /*3630*/  BSYNC.RECONVERGENT B0 ;  /* 0x0000000000007941 */ /* 0x000fea0003800200 */
.L_x_1600:
[----:B------:R-:W-:Y:S01]  /*3640*/  IMAD.SHL.U32 R0, R0, 0x100000, RZ ;  /* 0x0010000000007824 */ /* 0x000fe200078e00ff */
[----:B------:R-:W-:-:S04]  /*3650*/  LEA R3, R3, 0x3b800000, 0x17 ;  /* 0x3b80000003037811 */ /* 0x000fc800078eb8ff */
[----:B------:R-:W-:Y:S01]  /*3660*/  LOP3.LUT R16, R3, R0, R7, 0xfe, !PT ;  /* 0x0000000003107212 */ /* 0x000fe200078efe07 */
[----:B------:R-:W-:Y:S06]  /*3670*/  BRA `(.L_x_1580) ;  /* 0x0000000000f07947 */ /* 0x000fec0003800000 */
.L_x_1598:
        /* <DEDUP_REMOVED lines=19> */
.L_x_1603:
[----:B------:R-:W-:Y:S05]  /*37b0*/  BSYNC.RECONVERGENT B0 ;  /* 0x0000000000007941 */ /* 0x000fea0003800200 */
.L_x_1602:
[----:B------:R-:W-:Y:S01]  /*37c0*/  IMAD.SHL.U32 R0, R0, 0x200000, RZ ;  /* 0x0020000000007824 */ /* 0x000fe200078e00ff */
[----:B------:R-:W-:-:S04]  /*37d0*/  LEA R3, R3, 0x37800000, 0x17 ;  /* 0x3780000003037811 */ /* 0x000fc800078eb8ff */
[----:B------:R-:W-:Y:S01]  /*37e0*/  LOP3.LUT R16, R3, R0, R7, 0xfe, !PT ;  /* 0x0000000003107212 */ /* 0x000fe200078efe07 */
[----:B------:R-:W-:Y:S06]  /*37f0*/  BRA `(.L_x_1580) ;  /* 0x0000000000907947 */ /* 0x000fec0003800000 */
.L_x_1597:
        /* <DEDUP_REMOVED lines=14> */
.L_x_1585:
        /* <DEDUP_REMOVED lines=16> */
.L_x_1606:
[----:B------:R-:W-:Y:S05]  /*39e0*/  BRA `(.L_x_1580) ;  /* 0x0000000000147947 */ /* 0x000fea0003800000 */
.L_x_1605:
[----:B------:R-:W2:Y:S02]  /*39f0*/  LDG.E.64 R4, desc[UR36][R4.64] ;  /* 0x0000002404047981 */ /* 0x000ea4000c1e1b00 */
[----:B--2---:R0:W2:Y:S01]  /*3a00*/  I2F.U64 R16, R4 ;  /* 0x0000000400107312 */ /* 0x0040a20000301000 */
[----:B------:R-:W-:Y:S05]  /*3a10*/  BRA `(.L_x_1580) ;  /* 0x0000000000087947 */ /* 0x000fea0003800000 */
.L_x_1604:
[----:B------:R-:W2:Y:S02]  /*3a20*/  LDG.E R4, desc[UR36][R4.64] ;  /* 0x0000002404047981 */ /* 0x000ea4000c1e1900 */
[----:B--2---:R-:W-:-:S07]  /*3a30*/  I2FP.F32.U32 R16, R4 ;  /* 0x0000000400107245 */ /* 0x004fce0000201000 */
.L_x_1580:
[----:B------:R-:W-:Y:S05]  /*3a40*/  BSYNC.RECONVERGENT B6 ;  /* 0x0000000000067941 */ /* 0x000fea0003800200 */
.L_x_1579:
[C---:B------:R-:W-:Y:S01]  /*3a50*/  VIADD R0, R25.reuse, 0x100 ;  /* 0x0000010019007836 */ /* 0x040fe20000000000 */
[CC--:B------:R-:W-:Y:S01]  /*3a60*/  ISETP.GE.AND P0, PT, R25.reuse, R17.reuse, PT ;  /* 0x000000111900720c */ /* 0x0c0fe20003f06270 */
[C---:B------:R-:W-:Y:S01]  /*3a70*/  VIADD R26, R25.reuse, 0x80 ;  /* 0x00000080191a7836 */ /* 0x040fe20000000000 */
[----:B------:R-:W-:Y:S02]  /*3a80*/  BSSY.RECONVERGENT B6, `(.L_x_1607) ;  /* 0x0000109000067945 */ /* 0x000fe40003800200 */
[-C--:B------:R-:W-:Y:S01]  /*3a90*/  ISETP.GE.AND P2, PT, R0, R17.reuse, PT ;  /* 0x000000110000720c */ /* 0x080fe20003f46270 */
[----:B------:R-:W-:Y:S01]  /*3aa0*/  VIADD R0, R25, 0x180 ;  /* 0x0000018019007836 */ /* 0x000fe20000000000 */
[----:B------:R-:W-:-:S04]  /*3ab0*/  ISETP.GE.AND P1, PT, R26, R17, PT ;  /* 0x000000111a00720c */ /* 0x000fc80003f26270 */
[----:B------:R-:W-:-:S03]  /*3ac0*/  ISETP.GE.AND P3, PT, R0, R17, PT ;  /* 0x000000110000720c */ /* 0x000fc60003f66270 */
[----:B-1-3-5:R-:W-:-:S04]  /*3ad0*/  @!P0 FMUL.RZ R0, R22, 0.15915493667125701904 ;  /* 0x3e22f98316008820 */ /* 0x02afc8000040c000 */
[----:B0-2---:R-:W-:Y:S01]  /*3ae0*/  @!P2 FMUL.RZ R19, R19, 0.15915493667125701904 ;  /* 0x3e22f9831313a820 */ /* 0x005fe2000040c000 */
[----:B----4-:R0:W1:Y:S01]  /*3af0*/  @!P0 MUFU.COS R4, R0 ;  /* 0x0000000000048308 */ /* 0x0100620000000000 */
[----:B------:R-:W-:-:S04]  /*3b00*/  @!P1 FMUL.RZ R3, R18, 0.15915493667125701904 ;  /* 0x3e22f98312039820 */ /* 0x000fc8000040c000 */
[----:B------:R-:W-:Y:S02]  /*3b10*/  @!P3 FMUL.RZ R5, R16, 0.15915493667125701904 ;  /* 0x3e22f9831005b820 */ /* 0x000fe4000040c000 */
[----:B------:R-:W2:Y:S01]  /*3b20*/  LDC.U8 R16, c[0x0][0x3a4] ;  /* 0x0000e900ff107b82 */ /* 0x000ea20000000000 */
[----:B------:R0:W3:Y:S08]  /*3b30*/  @!P2 MUFU.COS R22, R19 ;  /* 0x000000130016a308 */ /* 0x0000f00000000000 */
[----:B------:R0:W4:Y:S08]  /*3b40*/  @!P3 MUFU.COS R24, R5 ;  /* 0x000000050018b308 */ /* 0x0001300000000000 */
[----:B------:R0:W0:Y:S01]  /*3b50*/  @!P1 MUFU.COS R18, R3 ;  /* 0x0000000300129308 */ /* 0x0000220000000000 */
[----:B-1-3--:R-:W-:Y:S05]  /*3b60*/  @P0 BRA `(.L_x_1608) ;  /* 0x0000000c00e80947 */ /* 0x00afea0003800000 */
[----:B------:R-:W1:Y:S01]  /*3b70*/  LDCU UR4, c[0x0][0x3a8] ;  /* 0x00007500ff0477ac */ /* 0x000e620008000800 */
[----:B------:R-:W3:Y:S01]  /*3b80*/  LDC.64 R8, c[0x0][0x388] ;  /* 0x0000e200ff087b82 */ /* 0x000ee20000000a00 */
[----:B0-----:R-:W-:Y:S01]  /*3b90*/  IMAD R0, R2, 0x200, R25 ;  /* 0x0000020002007824 */ /* 0x001fe200078e0219 */
[----:B--2---:R-:W-:-:S03]  /*3ba0*/  PRMT R5, R16, 0x9910, RZ ;  /* 0x0000991010057816 */ /* 0x004fc600000000ff */
[----:B-1----:R-:W-:Y:S02]  /*3bb0*/  IMAD R3, R0, UR4, RZ ;  /* 0x0000000400037c24 */ /* 0x002fe4000f8e02ff */
[----:B------:R-:W-:-:S05]  /*3bc0*/  IMAD.MOV.U32 R0, RZ, RZ, R5 ;  /* 0x000000ffff007224 */ /* 0x000fca00078e0005 */
[----:B------:R-:W-:Y:S02]  /*3bd0*/  ISETP.GT.AND P0, PT, R0, 0x9, PT ;  /* 0x000000090000780c */ /* 0x000fe40003f04270 */
[----:B---3--:R-:W-:-:S05]  /*3be0*/  IADD3 R8, P1, PT, R3, R8, RZ ;  /* 0x0000000803087210 */ /* 0x008fca0007f3e0ff */
        /* <DEDUP_REMOVED lines=10> */
[----:B------:R-:W0:Y:S01]  /*3c90*/  F2I.FTZ.TRUNC.NTZ R3, R4 ;  /* 0x0000000400037305 */ /* 0x000e22000021f100 */
[----:B------:R-:W-:Y:S01]  /*3ca0*/  IMAD.MOV.U32 R25, RZ, RZ, R26 ;  /* 0x000000ffff197224 */ /* 0x000fe200078e001a */
[----:B0-----:R0:W-:Y:S01]  /*3cb0*/  STG.E.U8 desc[UR36][R8.64], R3 ;  /* 0x0000000308007986 */ /* 0x0011e2000c101124 */
[----:B------:R-:W-:Y:S05]  /*3cc0*/  BRA `(.L_x_1608) ;  /* 0x0000000c00907947 */ /* 0x000fea0003800000 */
.L_x_1612:
[----:B------:R-:W0:Y:S01]  /*3cd0*/  F2I.S64.TRUNC R4, R4 ;  /* 0x0000000400047311 */ /* 0x000e22000020d900 */
[----:B------:R-:W-:Y:S02]  /*3ce0*/  IMAD.MOV.U32 R25, RZ, RZ, R26 ;  /* 0x000000ffff197224 */ /* 0x000fe400078e001a */
[----:B0-----:R-:W-:-:S05]  /*3cf0*/  IMAD.MOV.U32 R3, RZ, RZ, R4 ;  /* 0x000000ffff037224 */ /* 0x001fca00078e0004 */
[----:B------:R0:W-:Y:S01]  /*3d00*/  STG.E.U8 desc[UR36][R8.64], R3 ;  /* 0x0000000308007986 */ /* 0x0001e2000c101124 */
[----:B------:R-:W-:Y:S05]  /*3d10*/  BRA `(.L_x_1608) ;  /* 0x0000000c007c7947 */ /* 0x000fea0003800000 */
.L_x_1611:
[----:B------:R-:W-:-:S13]  /*3d20*/  ISETP.NE.AND P0, PT, R0, 0x2, PT ;  /* 0x000000020000780c */ /* 0x000fda0003f05270 */
[----:B------:R-:W-:Y:S05]  /*3d30*/  @!P0 BRA `(.L_x_1614) ;  /* 0x0000000000308947 */ /* 0x000fea0003800000 */
[----:B------:R-:W-:-:S13]  /*3d40*/  ISETP.NE.AND P0, PT, R0, 0x3, PT ;  /* 0x000000030000780c */ /* 0x000fda0003f05270 */
[----:B------:R-:W-:Y:S05]  /*3d50*/  @!P0 BRA `(.L_x_1615) ;  /* 0x0000000000188947 */ /* 0x000fea0003800000 */
[----:B------:R-:W-:-:S13]  /*3d60*/  ISETP.NE.AND P0, PT, R0, 0x4, PT ;  /* 0x000000040000780c */ /* 0x000fda0003f05270 */
[----:B------:R-:W-:Y:S05]  /*3d70*/  @P0 BRA `(.L_x_1613) ;  /* 0x0000000800c00947 */ /* 0x000fea0003800000 */
[----:B------:R-:W0:Y:S01]  /*3d80*/  F2I.S64.TRUNC R4, R4 ;  /* 0x0000000400047311 */ /* 0x000e22000020d900 */
[----:B------:R-:W-:Y:S01]  /*3d90*/  IMAD.MOV.U32 R25, RZ, RZ, R26 ;  /* 0x000000ffff197224 */ /* 0x000fe200078e001a */
[----:B0-----:R0:W-:Y:S01]  /*3da0*/  STG.E.64 desc[UR36][R8.64], R4 ;  /* 0x0000000408007986 */ /* 0x0011e2000c101b24 */
[----:B------:R-:W-:Y:S05]  /*3db0*/  BRA `(.L_x_1608) ;  /* 0x0000000c00547947 */ /* 0x000fea0003800000 */
.L_x_1615:
[----:B------:R-:W0:Y:S01]  /*3dc0*/  F2I.FTZ.TRUNC.NTZ R3, R4 ;  /* 0x0000000400037305 */ /* 0x000e22000021f100 */
[----:B------:R-:W-:Y:S01]  /*3dd0*/  IMAD.MOV.U32 R25, RZ, RZ, R26 ;  /* 0x000000ffff197224 */ /* 0x000fe200078e001a */
[----:B0-----:R0:W-:Y:S01]  /*3de0*/  STG.E desc[UR36][R8.64], R3 ;  /* 0x0000000308007986 */ /* 0x0011e2000c101924 */
[----:B------:R-:W-:Y:S05]  /*3df0*/  BRA `(.L_x_1608) ;  /* 0x0000000c00447947 */ /* 0x000fea0003800000 */
.L_x_1614:
[----:B------:R-:W0:Y:S01]  /*3e00*/  F2I.FTZ.TRUNC.NTZ R3, R4 ;  /* 0x0000000400037305 */ /* 0x000e22000021f100 */
[----:B------:R-:W-:Y:S01]  /*3e10*/  IMAD.MOV.U32 R25, RZ, RZ, R26 ;  /* 0x000000ffff197224 */ /* 0x000fe200078e001a */
[----:B0-----:R0:W-:Y:S01]  /*3e20*/  STG.E.U16 desc[UR36][R8.64], R3 ;  /* 0x0000000308007986 */ /* 0x0011e2000c101524 */
[----:B------:R-:W-:Y:S05]  /*3e30*/  BRA `(.L_x_1608) ;  /* 0x0000000c00347947 */ /* 0x000fea0003800000 */
.L_x_1610:
[----:B------:R-:W-:-:S13]  /*3e40*/  ISETP.GT.AND P0, PT, R0, 0x6, PT ;  /* 0x000000060000780c */ /* 0x000fda0003f04270 */
[----:B------:R-:W-:Y:S05]  /*3e50*/  @P0 BRA `(.L_x_1616) ;  /* 0x00000000002c0947 */ /* 0x000fea0003800000 */
[----:B------:R-:W-:-:S13]  /*3e60*/  ISETP.NE.AND P0, PT, R0, 0x5, PT ;  /* 0x000000050000780c */ /* 0x000fda0003f05270 */
[----:B------:R-:W-:Y:S05]  /*3e70*/  @!P0 BRA `(.L_x_1617) ;  /* 0x0000000000148947 */ /* 0x000fea0003800000 */
[----:B------:R-:W-:-:S13]  /*3e80*/  ISETP.NE.AND P0, PT, R0, 0x6, PT ;  /* 0x000000060000780c */ /* 0x000fda0003f05270 */
[----:B------:R-:W-:Y:S05]  /*3e90*/  @P0 BRA `(.L_x_1613) ;  /* 0x0000000800780947 */ /* 0x000fea0003800000 */
[----:B------:R0:W-:Y:S01]  /*3ea0*/  STG.E desc[UR36][R8.64], R4 ;  /* 0x0000000408007986 */ /* 0x0001e2000c101924 */
[----:B------:R-:W-:Y:S01]  /*3eb0*/  IMAD.MOV.U32 R25, RZ, RZ, R26 ;  /* 0x000000ffff197224 */ /* 0x000fe200078e001a */
[----:B------:R-:W-:Y:S06]  /*3ec0*/  BRA `(.L_x_1608) ;  /* 0x0000000c00107947 */ /* 0x000fec0003800000 */
.L_x_1617:
[----:B------:R-:W-:Y:S01]  /*3ed0*/  F2FP.F16.F32.PACK_AB R4, RZ, R4 ;  /* 0x00000004ff04723e */ /* 0x000fe200000000ff */
[----:B------:R-:W-:-:S04]  /*3ee0*/  IMAD.MOV.U32 R25, RZ, RZ, R26 ;  /* 0x000000ffff197224 */ /* 0x000fc800078e001a */
[----:B------:R0:W-:Y:S01]  /*3ef0*/  STG.E.U16 desc[UR36][R8.64], R4 ;  /* 0x0000000408007986 */ /* 0x0001e2000c101524 */
[----:B------:R-:W-:Y:S05]  /*3f00*/  BRA `(.L_x_1608) ;  /* 0x0000000c00007947 */ /* 0x000fea0003800000 */
.L_x_1616:
[----:B------:R-:W-:-:S13]  /*3f10*/  ISETP.NE.AND P0, PT, R0, 0x7, PT ;  /* 0x000000070000780c */ /* 0x000fda0003f05270 */
[----:B------:R-:W-:Y:S05]  /*3f20*/  @!P0 BRA `(.L_x_1618) ;  /* 0x0000000000348947 */ /* 0x000fea0003800000 */
[----:B------:R-:W-:-:S13]  /*3f30*/  ISETP.NE.AND P0, PT, R0, 0x8, PT ;  /* 0x000000080000780c */ /* 0x000fda0003f05270 */
[----:B------:R-:W-:Y:S05]  /*3f40*/  @!P0 BRA `(.L_x_1619) ;  /* 0x0000000000188947 */ /* 0x000fea0003800000 */
[----:B------:R-:W-:-:S13]  /*3f50*/  ISETP.NE.AND P0, PT, R0, 0x9, PT ;  /* 0x000000090000780c */ /* 0x000fda0003f05270 */
[----:B------:R-:W-:Y:S05]  /*3f60*/  @P0 BRA `(.L_x_1613) ;  /* 0x0000000800440947 */ /* 0x000fea0003800000 */
[----:B------:R-:W-:Y:S02]  /*3f70*/  IMAD.MOV.U32 R5, RZ, RZ, RZ ;  /* 0x000000ffff057224 */ /* 0x000fe400078e00ff */
[----:B------:R-:W-:-:S03]  /*3f80*/  IMAD.MOV.U32 R25, RZ, RZ, R26 ;  /* 0x000000ffff197224 */ /* 0x000fc600078e001a */
[----:B------:R0:W-:Y:S01]  /*3f90*/  STG.E.64 desc[UR36][R8.64], R4 ;  /* 0x0000000408007986 */ /* 0x0001e2000c101b24 */
[----:B------:R-:W-:Y:S05]  /*3fa0*/  BRA `(.L_x_1608) ;  /* 0x0000000800d87947 */ /* 0x000fea0003800000 */
.L_x_1619:
[----:B------:R-:W-:Y:S01]  /*3fb0*/  F2FP.F16.F32.PACK_AB R3, RZ, R4 ;  /* 0x00000004ff03723e */ /* 0x000fe200000000ff */
[----:B------:R-:W-:-:S03]  /*3fc0*/  IMAD.MOV.U32 R25, RZ, RZ, R26 ;  /* 0x000000ffff197224 */ /* 0x000fc600078e001a */
[----:B------:R-:W-:-:S05]  /*3fd0*/  PRMT R3, R3, 0x5410, RZ ;  /* 0x0000541003037816 */ /* 0x000fca00000000ff */
[----:B------:R0:W-:Y:S01]  /*3fe0*/  STG.E desc[UR36][R8.64], R3 ;  /* 0x0000000308007986 */ /* 0x0001e2000c101924 */
[----:B------:R-:W-:Y:S05]  /*3ff0*/  BRA `(.L_x_1608) ;  /* 0x0000000800c47947 */ /* 0x000fea0003800000 */
.L_x_1618:
[----:B------:R-:W-:Y:S01]  /*4000*/  FMUL.FTZ R4, R4, 1 ;  /* 0x3f80000004047820 */ /* 0x000fe20000410000 */
[----:B------:R-:W-:-:S05]  /*4010*/  IMAD.MOV.U32 R25, RZ, RZ, R26 ;  /* 0x000000ffff197224 */ /* 0x000fca00078e001a */
[----:B------:R-:W0:Y:S02]  /*4020*/  F2F.F64.F32 R4, R4 ;  /* 0x0000000400047310 */ /* 0x000e240000201800 */
[----:B0-----:R0:W-:Y:S01]  /*4030*/  STG.E.64 desc[UR36][R8.64], R4 ;  /* 0x0000000408007986 */ /* 0x0011e2000c101b24 */
[----:B------:R-:W-:Y:S05]  /*4040*/  BRA `(.L_x_1608) ;  /* 0x0000000800b07947 */ /* 0x000fea0003800000 */
.L_x_1609:
        /* <DEDUP_REMOVED lines=8> */
[----:B------:R-:W-:Y:S01]  /*40d0*/  FSETP.NEU.FTZ.AND P0, PT, R4, RZ, PT ;  /* 0x000000ff0400720b */ /* 0x000fe20003f1d000 */
[----:B------:R-:W-:-:S03]  /*40e0*/  IMAD.MOV.U32 R25, RZ, RZ, R26 ;  /* 0x000000ffff197224 */ /* 0x000fc600078e001a */
[----:B------:R-:W-:-:S05]  /*40f0*/  SEL R3, RZ, 0x1, !P0 ;  /* 0x00000001ff037807 */ /* 0x000fca0004000000 */
[----:B------:R0:W-:Y:S01]  /*4100*/  STG.E.U8 desc[UR36][R8.64], R3 ;  /* 0x0000000308007986 */ /* 0x0001e2000c101124 */
[----:B------:R-:W-:Y:S05]  /*4110*/  BRA `(.L_x_1608) ;  /* 0x00000008007c7947 */ /* 0x000fea0003800000 */
.L_x_1622:
[----:B------:R-:W-:Y:S01]  /*4120*/  FMUL.FTZ R4, R4, 1 ;  /* 0x3f80000004047820 */ /* 0x000fe20000410000 */
[----:B------:R-:W-:Y:S01]  /*4130*/  CS2R R6, SRZ ;  /* 0x0000000000067805 */ /* 0x000fe2000001ff00 */
[----:B------:R-:W-:-:S04]  /*4140*/  IMAD.MOV.U32 R25, RZ, RZ, R26 ;  /* 0x000000ffff197224 */ /* 0x000fc800078e001a */
[----:B------:R-:W0:Y:S02]  /*4150*/  F2F.F64.F32 R4, R4 ;  /* 0x0000000400047310 */ /* 0x000e240000201800 */
[----:B0-----:R0:W-:Y:S01]  /*4160*/  STG.E.128 desc[UR36][R8.64], R4 ;  /* 0x0000000408007986 */ /* 0x0011e2000c101d24 */
[----:B------:R-:W-:Y:S05]  /*4170*/  BRA `(.L_x_1608) ;  /* 0x0000000800647947 */ /* 0x000fea0003800000 */
.L_x_1621:
[----:B------:R-:W-:-:S13]  /*4180*/  ISETP.NE.AND P0, PT, R0, 0xf, PT ;  /* 0x0000000f0000780c */ /* 0x000fda0003f05270 */
[----:B------:R-:W-:Y:S05]  /*4190*/  @!P0 BRA `(.L_x_1623) ;  /* 0x0000000000a08947 */ /* 0x000fea0003800000 */
[----:B------:R-:W-:-:S13]  /*41a0*/  ISETP.NE.AND P0, PT, R0, 0x17, PT ;  /* 0x000000170000780c */ /* 0x000fda0003f05270 */
[----:B------:R-:W-:Y:S05]  /*41b0*/  @!P0 BRA `(.L_x_1624) ;  /* 0x00000000004c8947 */ /* 0x000fea0003800000 */
[----:B------:R-:W-:-:S13]  /*41c0*/  ISETP.NE.AND P0, PT, R0, 0x18, PT ;  /* 0x000000180000780c */ /* 0x000fda0003f05270 */
[----:B------:R-:W-:Y:S05]  /*41d0*/  @P0 BRA `(.L_x_1613) ;  /* 0x0000000400a80947 */ /* 0x000fea0003800000 */
[----:B------:R-:W-:Y:S01]  /*41e0*/  LOP3.LUT R6, R4, 0x7fffffff, RZ, 0xc0, !PT ;  /* 0x7fffffff04067812 */ /* 0x000fe200078ec0ff */
[----:B------:R-:W-:Y:S01]  /*41f0*/  BSSY.RECONVERGENT B0, `(.L_x_1625) ;  /* 0x000000b000007945 */ /* 0x000fe20003800200 */
[----:B------:R-:W-:Y:S01]  /*4200*/  SHF.R.U32.HI R5, RZ, 0x18, R4 ;  /* 0x00000018ff057819 */ /* 0x000fe20000011604 */
[----:B------:R-:W-:Y:S01]  /*4210*/  IMAD.MOV.U32 R0, RZ, RZ, 0x7f ;  /* 0x0000007fff007424 */ /* 0x000fe200078e00ff */
        /* <DEDUP_REMOVED lines=8> */
.L_x_1626:
[----:B------:R-:W-:Y:S05]  /*42a0*/  BSYNC.RECONVERGENT B0 ;  /* 0x0000000000007941 */ /* 0x000fea0003800200 */
.L_x_1625:
[----:B------:R-:W-:Y:S01]  /*42b0*/  LOP3.LUT R5, R0, 0x80, R5, 0xf8, !PT ;  /* 0x0000008000057812 */ /* 0x000fe200078ef805 */
[----:B------:R-:W-:-:S04]  /*42c0*/  IMAD.MOV.U32 R25, RZ, RZ, R26 ;  /* 0x000000ffff197224 */ /* 0x000fc800078e001a */
[----:B------:R0:W-:Y:S01]  /*42d0*/  STG.E.U8 desc[UR36][R8.64], R5 ;  /* 0x0000000508007986 */ /* 0x0001e2000c101124 */
[----:B------:R-:W-:Y:S05]  /*42e0*/  BRA `(.L_x_1608) ;  /* 0x0000000800087947 */ /* 0x000fea0003800000 */
.L_x_1624:
[----:B------:R-:W-:Y:S01]  /*42f0*/  LOP3.LUT R5, R4, 0x7fffffff, RZ, 0xc0, !PT ;  /* 0x7fffffff04057812 */ /* 0x000fe200078ec0ff */
        /* <DEDUP_REMOVED lines=13> */
.L_x_1628:
[----:B------:R-:W-:Y:S05]  /*43d0*/  BSYNC.RECONVERGENT B0 ;  /* 0x0000000000007941 */ /* 0x000fea0003800200 */
.L_x_1627:
[----:B------:R-:W-:Y:S01]  /*43e0*/  LOP3.LUT R3, R0, 0x80, R7, 0xf8, !PT ;  /* 0x0000008000037812 */ /* 0x000fe200078ef807 */
[----:B------:R-:W-:-:S04]  /*43f0*/  IMAD.MOV.U32 R25, RZ, RZ, R26 ;  /* 0x000000ffff197224 */ /* 0x000fc800078e001a */
[----:B------:R0:W-:Y:S01]  /*4400*/  STG.E.U8 desc[UR36][R8.64], R3 ;  /* 0x0000000308007986 */ /* 0x0001e2000c101124 */
[----:B------:R-:W-:Y:S05]  /*4410*/  BRA `(.L_x_1608) ;  /* 0x0000000400bc7947 */ /* 0x000fea0003800000 */
.L_x_1623:
[----:B------:R-:W-:Y:S01]  /*4420*/  F2FP.BF16.F32.PACK_AB R4, RZ, R4 ;  /* 0x00000004ff04723e */ /* 0x000fe200000010ff */
[----:B------:R-:W-:-:S04]  /*4430*/  IMAD.MOV.U32 R25, RZ, RZ, R26 ;  /* 0x000000ffff197224 */ /* 0x000fc800078e001a */
[----:B------:R0:W-:Y:S01]  /*4440*/  STG.E.U16 desc[UR36][R8.64], R4 ;  /* 0x0000000408007986 */ /* 0x0001e2000c101524 */
[----:B------:R-:W-:Y:S05]  /*4450*/  BRA `(.L_x_1608) ;  /* 0x0000000400ac7947 */ /* 0x000fea0003800000 */
.L_x_1620:
        /* <DEDUP_REMOVED lines=8> */
[----:B------:R-:W0:Y:S01]  /*44e0*/  F2I.FTZ.U32.TRUNC.NTZ R3, R4 ;  /* 0x0000000400037305 */ /* 0x000e22000021f000 */
[----:B------:R-:W-:Y:S01]  /*44f0*/  IMAD.MOV.U32 R25, RZ, RZ, R26 ;  /* 0x000000ffff197224 */ /* 0x000fe200078e001a */
[----:B0-----:R1:W-:Y:S01]  /*4500*/  STG.E.U16 desc[UR36][R8.64], R3 ;  /* 0x0000000308007986 */ /* 0x0013e2000c101524 */
[----:B------:R-:W-:Y:S05]  /*4510*/  BRA `(.L_x_1608) ;  /* 0x00000004007c7947 */ /* 0x000fea0003800000 */
.L_x_1631:
[----:B------:R-:W-:Y:S01]  /*4520*/  LOP3.LUT R3, R4, 0x7fffffff, RZ, 0xc0, !PT ;  /* 0x7fffffff04037812 */ /* 0x000fe200078ec0ff */
        /* <DEDUP_REMOVED lines=11> */
.L_x_1634:
[----:B------:R-:W-:-:S04]  /*45e0*/  SHF.R.U32.HI R0, RZ, 0x14, R4 ;  /* 0x00000014ff007819 */ /* 0x000fc80000011604 */
[----:B------:R-:W-:-:S04]  /*45f0*/  LOP3.LUT R3, R0, 0x1, RZ, 0xc0, !PT ;  /* 0x0000000100037812 */ /* 0x000fc800078ec0ff */
[----:B------:R-:W-:-:S04]  /*4600*/  IADD3 R0, PT, PT, R4, 0x487ffff, R3 ;  /* 0x0487ffff04007810 */ /* 0x000fc80007ffe003 */
[----:B------:R-:W-:-:S04]  /*4610*/  SHF.R.U32.HI R0, RZ, 0x14, R0 ;  /* 0x00000014ff007819 */ /* 0x000fc80000011600 */
[----:B------:R-:W-:-:S07]  /*4620*/  LOP3.LUT R3, R0, 0xff, RZ, 0xc0, !PT ;  /* 0x000000ff00037812 */ /* 0x000fce00078ec0ff */
.L_x_1635:
[----:B------:R-:W-:-:S04]  /*4630*/  SHF.R.U32.HI R4, RZ, 0x18, R4 ;  /* 0x00000018ff047819 */ /* 0x000fc80000011604 */
[----:B------:R-:W-:-:S04]  /*4640*/  LOP3.LUT R3, R3, 0x80, R4, 0xf8, !PT ;  /* 0x0000008003037812 */ /* 0x000fc800078ef804 */
[----:B------:R-:W-:-:S07]  /*4650*/  PRMT R0, R3, 0x7610, R0 ;  /* 0x0000761003007816 */ /* 0x000fce0000000000 */
.L_x_1633:
[----:B------:R-:W-:Y:S05]  /*4660*/  BSYNC.RECONVERGENT B0 ;  /* 0x0000000000007941 */ /* 0x000fea0003800200 */
.L_x_1632:
[----:B------:R3:W-:Y:S01]  /*4670*/  STG.E.U8 desc[UR36][R8.64], R0 ;  /* 0x0000000008007986 */ /* 0x0007e2000c101124 */
[----:B------:R-:W-:Y:S01]  /*4680*/  IMAD.MOV.U32 R25, RZ, RZ, R26 ;  /* 0x000000ffff197224 */ /* 0x000fe200078e001a */
[----:B------:R-:W-:Y:S06]  /*4690*/  BRA `(.L_x_1608) ;  /* 0x00000004001c7947 */ /* 0x000fec0003800000 */
.L_x_1630:
        /* <DEDUP_REMOVED lines=12> */
.L_x_1638:
[----:B------:R-:W-:-:S04]  /*4760*/  SHF.R.U32.HI R0, RZ, 0x15, R4 ;  /* 0x00000015ff007819 */ /* 0x000fc80000011604 */
[----:B------:R-:W-:-:S04]  /*4770*/  LOP3.LUT R3, R0, 0x1, RZ, 0xc0, !PT ;  /* 0x0000000100037812 */ /* 0x000fc800078ec0ff */
[----:B------:R-:W-:-:S04]  /*4780*/  IADD3 R0, PT, PT, R4, 0x88fffff, R3 ;  /* 0x088fffff04007810 */ /* 0x000fc80007ffe003 */
[----:B------:R-:W-:-:S04]  /*4790*/  SHF.R.U32.HI R0, RZ, 0x15, R0 ;  /* 0x00000015ff007819 */ /* 0x000fc80000011600 */
[----:B------:R-:W-:-:S07]  /*47a0*/  LOP3.LUT R3, R0, 0xff, RZ, 0xc0, !PT ;  /* 0x000000ff00037812 */ /* 0x000fce00078ec0ff */
.L_x_1639:
[----:B------:R-:W-:-:S04]  /*47b0*/  SHF.R.U32.HI R4, RZ, 0x18, R4 ;  /* 0x00000018ff047819 */ /* 0x000fc80000011604 */
[----:B------:R-:W-:-:S04]  /*47c0*/  LOP3.LUT R3, R3, 0x80, R4, 0xf8, !PT ;  /* 0x0000008003037812 */ /* 0x000fc800078ef804 */
[----:B------:R-:W-:-:S07]  /*47d0*/  PRMT R0, R3, 0x7610, R0 ;  /* 0x0000761003007816 */ /* 0x000fce0000000000 */
.L_x_1637:
[----:B------:R-:W-:Y:S05]  /*47e0*/  BSYNC.RECONVERGENT B0 ;  /* 0x0000000000007941 */ /* 0x000fea0003800200 */
.L_x_1636:
[----:B------:R0:W-:Y:S01]  /*47f0*/  STG.E.U8 desc[UR36][R8.64], R0 ;  /* 0x0000000008007986 */ /* 0x0001e2000c101124 */
[----:B------:R-:W-:Y:S01]  /*4800*/  IMAD.MOV.U32 R25, RZ, RZ, R26 ;  /* 0x000000ffff197224 */ /* 0x000fe200078e001a */
[----:B------:R-:W-:Y:S06]  /*4810*/  BRA `(.L_x_1608) ;  /* 0x0000000000bc7947 */ /* 0x000fec0003800000 */
.L_x_1629:
[----:B------:R-:W-:-:S13]  /*4820*/  ISETP.NE.AND P0, PT, R0, 0x1c, PT ;  /* 0x0000001c0000780c */ /* 0x000fda0003f05270 */
[----:B------:R-:W-:Y:S05]  /*4830*/  @!P0 BRA `(.L_x_1640) ;  /* 0x0000000000a88947 */ /* 0x000fea0003800000 */
[----:B------:R-:W-:-:S13]  /*4840*/  ISETP.NE.AND P0, PT, R0, 0x1d, PT ;  /* 0x0000001d0000780c */ /* 0x000fda0003f05270 */
[----:B------:R-:W-:Y:S05]  /*4850*/  @!P0 BRA `(.L_x_1641) ;  /* 0x0000000000908947 */ /* 0x000fea0003800000 */
[----:B------:R-:W-:-:S13]  /*4860*/  ISETP.NE.AND P0, PT, R0, 0x2c, PT ;  /* 0x0000002c0000780c */ /* 0x000fda0003f05270 */
[----:B------:R-:W-:Y:S05]  /*4870*/  @!P0 BRA `(.L_x_1642) ;  /* 0x0000000000488947 */ /* 0x000fea0003800000 */
.L_x_1613:
        /* <DEDUP_REMOVED lines=15> */
[----:B--2-4-:R-:W-:Y:S05]  /*4970*/  CALL.ABS.NOINC R14 ;  /* 0x000000000e007343 */ /* 0x014fea0003c00000 */
.L_x_1643:
[----:B------:R-:W-:Y:S01]  /*4980*/  IMAD.MOV.U32 R25, RZ, RZ, R26 ;  /* 0x000000ffff197224 */ /* 0x000fe200078e001a */
[----:B------:R-:W-:Y:S06]  /*4990*/  BRA `(.L_x_1608) ;  /* 0x00000000005c7947 */ /* 0x000fec0003800000 */
.L_x_1642:
[----:B------:R-:W-:Y:S01]  /*49a0*/  SHF.R.U32.HI R5, RZ, 0x17, R4 ;  /* 0x00000017ff057819 */ /* 0x000fe20000011604 */
[----:B------:R-:W-:-:S03]  /*49b0*/  IMAD.MOV.U32 R25, RZ, RZ, R26 ;  /* 0x000000ffff197224 */ /* 0x000fc600078e001a */
        /* <DEDUP_REMOVED lines=14> */
.L_x_1641:
[----:B------:R-:W0:Y:S01]  /*4aa0*/  F2I.U64.TRUNC R4, R4 ;  /* 0x0000000400047311 */ /* 0x000e22000020d800 */
[----:B------:R-:W-:Y:S01]  /*4ab0*/  IMAD.MOV.U32 R25, RZ, RZ, R26 ;  /* 0x000000ffff197224 */ /* 0x000fe200078e001a */
[----:B0-----:R0:W-:Y:S01]  /*4ac0*/  STG.E.64 desc[UR36][R8.64], R4 ;  /* 0x0000000408007986 */ /* 0x0011e2000c101b24 */
[----:B------:R-:W-:Y:S05]  /*4ad0*/  BRA `(.L_x_1608) ;  /* 0x00000000000c7947 */ /* 0x000fea0003800000 */
.L_x_1640:
[----:B------:R-:W0:Y:S01]  /*4ae0*/  F2I.FTZ.U32.TRUNC.NTZ R3, R4 ;  /* 0x0000000400037305 */ /* 0x000e22000021f000 */
[----:B------:R-:W-:Y:S01]  /*4af0*/  IMAD.MOV.U32 R25, RZ, RZ, R26 ;  /* 0x000000ffff197224 */ /* 0x000fe200078e001a */
[----:B0-----:R0:W-:Y:S06]  /*4b00*/  STG.E desc[UR36][R8.64], R3 ;  /* 0x0000000308007986 */ /* 0x0011ec000c101924 */
.L_x_1608:
[----:B------:R-:W-:Y:S05]  /*4b10*/  BSYNC.RECONVERGENT B6 ;  /* 0x0000000000067941 */ /* 0x000fea0003800200 */
.L_x_1607:
[----:B------:R-:W-:Y:S01]  /*4b20*/  ISETP.GE.AND P0, PT, R25, R17, PT ;  /* 0x000000111900720c */ /* 0x000fe20003f06270 */
[----:B------:R-:W-:-:S12]  /*4b30*/  BSSY.RECONVERGENT B6, `(.L_x_1644) ;  /* 0x00001cc000067945 */ /* 0x000fd80003800200 */
[----:B------:R-:W-:Y:S05]  /*4b40*/  @P0 BRA `(.L_x_1645) ;  /* 0x0000001c00280947 */ /* 0x000fea0003800000 */
[----:B------:R-:W5:Y:S01]  /*4b50*/  LDCU UR4, c[0x0][0x3a8] ;  /* 0x00007500ff0477ac */ /* 0x000f620008000800 */
[----:B01-3--:R-:W0:Y:S01]  /*4b60*/  LDC.64 R8, c[0x0][0x388] ;  /* 0x0000e200ff087b82 */ /* 0x00be220000000a00 */
[----:B------:R-:W-:Y:S01]  /*4b70*/  IMAD R0, R2, 0x200, R25 ;  /* 0x0000020002007824 */ /* 0x000fe200078e0219 */
[----:B--2---:R-:W-:-:S03]  /*4b80*/  PRMT R4, R16, 0x9910, RZ ;  /* 0x0000991010047816 */ /* 0x004fc600000000ff */
        /* <DEDUP_REMOVED lines=14> */
[----:B------:R-:W0:Y:S02]  /*4c70*/  F2I.FTZ.TRUNC.NTZ R3, R18 ;  /* 0x0000001200037305 */ /* 0x000e24000021f100 */
[----:B0-----:R0:W-:Y:S01]  /*4c80*/  STG.E.U8 desc[UR36][R8.64], R3 ;  /* 0x0000000308007986 */ /* 0x0011e2000c101124 */
[----:B------:R-:W-:Y:S05]  /*4c90*/  BRA `(.L_x_1651) ;  /* 0x0000000c00387947 */ /* 0x000fea0003800000 */
.L_x_1649:
[----:B------:R-:W0:Y:S02]  /*4ca0*/  F2I.S64.TRUNC R18, R18 ;  /* 0x0000001200127311 */ /* 0x000e24000020d900 */
[----:B0-----:R-:W-:-:S05]  /*4cb0*/  IMAD.MOV.U32 R3, RZ, RZ, R18 ;  /* 0x000000ffff037224 */ /* 0x001fca00078e0012 */
[----:B------:R0:W-:Y:S01]  /*4cc0*/  STG.E.U8 desc[UR36][R8.64], R3 ;  /* 0x0000000308007986 */ /* 0x0001e2000c101124 */
[----:B------:R-:W-:Y:S05]  /*4cd0*/  BRA `(.L_x_1651) ;  /* 0x0000000c00287947 */ /* 0x000fea0003800000 */
.L_x_1648:
[----:B------:R-:W-:-:S13]  /*4ce0*/  ISETP.NE.AND P0, PT, R0, 0x2, PT ;  /* 0x000000020000780c */ /* 0x000fda0003f05270 */
[----:B------:R-:W-:Y:S05]  /*4cf0*/  @!P0 BRA `(.L_x_1652) ;  /* 0x0000000000288947 */ /* 0x000fea0003800000 */
[----:B------:R-:W-:-:S13]  /*4d00*/  ISETP.NE.AND P0, PT, R0, 0x3, PT ;  /* 0x000000030000780c */ /* 0x000fda0003f05270 */
[----:B------:R-:W-:Y:S05]  /*4d10*/  @!P0 BRA `(.L_x_1653) ;  /* 0x0000000000148947 */ /* 0x000fea0003800000 */
[----:B------:R-:W-:-:S13]  /*4d20*/  ISETP.NE.AND P0, PT, R0, 0x4, PT ;  /* 0x000000040000780c */ /* 0x000fda0003f05270 */
[----:B------:R-:W-:Y:S05]  /*4d30*/  @P0 BRA `(.L_x_1650) ;  /* 0x0000000800380947 */ /* 0x000fea0003800000 */
[----:B------:R-:W0:Y:S02]  /*4d40*/  F2I.S64.TRUNC R18, R18 ;  /* 0x0000001200127311 */ /* 0x000e24000020d900 */
[----:B0-----:R0:W-:Y:S01]  /*4d50*/  STG.E.64 desc[UR36][R8.64], R18 ;  /* 0x0000001208007986 */ /* 0x0011e2000c101b24 */
[----:B------:R-:W-:Y:S05]  /*4d60*/  BRA `(.L_x_1651) ;  /* 0x0000000c00047947 */ /* 0x000fea0003800000 */
.L_x_1653:
[----:B------:R-:W0:Y:S02]  /*4d70*/  F2I.FTZ.TRUNC.NTZ R3, R18 ;  /* 0x0000001200037305 */ /* 0x000e24000021f100 */
[----:B0-----:R0:W-:Y:S01]  /*4d80*/  STG.E desc[UR36][R8.64], R3 ;  /* 0x0000000308007986 */ /* 0x0011e2000c101924 */
[----:B------:R-:W-:Y:S05]  /*4d90*/  BRA `(.L_x_1651) ;  /* 0x0000000800f87947 */ /* 0x000fea0003800000 */
.L_x_1652:
[----:B------:R-:W0:Y:S02]  /*4da0*/  F2I.FTZ.TRUNC.NTZ R3, R18 ;  /* 0x0000001200037305 */ /* 0x000e24000021f100 */
[----:B0-----:R0:W-:Y:S01]  /*4db0*/  STG.E.U16 desc[UR36][R8.64], R3 ;  /* 0x0000000308007986 */ /* 0x0011e2000c101524 */
[----:B------:R-:W-:Y:S05]  /*4dc0*/  BRA `(.L_x_1651) ;  /* 0x0000000800ec7947 */ /* 0x000fea0003800000 */
.L_x_1647:
[----:B------:R-:W-:-:S13]  /*4dd0*/  ISETP.GT.AND P0, PT, R0, 0x6, PT ;  /* 0x000000060000780c */ /* 0x000fda0003f04270 */
[----:B------:R-:W-:Y:S05]  /*4de0*/  @P0 BRA `(.L_x_1654) ;  /* 0x0000000000240947 */ /* 0x000fea0003800000 */
[----:B------:R-:W-:-:S13]  /*4df0*/  ISETP.NE.AND P0, PT, R0, 0x5, PT ;  /* 0x000000050000780c */ /* 0x000fda0003f05270 */
[----:B------:R-:W-:Y:S05]  /*4e00*/  @!P0 BRA `(.L_x_1655) ;  /* 0x0000000000108947 */ /* 0x000fea0003800000 */
[----:B------:R-:W-:-:S13]  /*4e10*/  ISETP.NE.AND P0, PT, R0, 0x6, PT ;  /* 0x000000060000780c */ /* 0x000fda0003f05270 */
[----:B------:R-:W-:Y:S05]  /*4e20*/  @P0 BRA `(.L_x_1650) ;  /* 0x0000000400fc0947 */ /* 0x000fea0003800000 */
[----:B------:R0:W-:Y:S01]  /*4e30*/  STG.E desc[UR36][R8.64], R18 ;  /* 0x0000001208007986 */ /* 0x0001e2000c101924 */
[----:B------:R-:W-:Y:S05]  /*4e40*/  BRA `(.L_x_1651) ;  /* 0x0000000800cc7947 */ /* 0x000fea0003800000 */
.L_x_1655:
[----:B------:R-:W-:-:S05]  /*4e50*/  F2FP.F16.F32.PACK_AB R18, RZ, R18 ;  /* 0x00000012ff12723e */ /* 0x000fca00000000ff */
[----:B------:R0:W-:Y:S01]  /*4e60*/  STG.E.U16 desc[UR36][R8.64], R18 ;  /* 0x0000001208007986 */ /* 0x0001e2000c101524 */
[----:B------:R-:W-:Y:S05]  /*4e70*/  BRA `(.L_x_1651) ;  /* 0x0000000800c07947 */ /* 0x000fea0003800000 */
.L_x_1654:
[----:B------:R-:W-:-:S13]  /*4e80*/  ISETP.NE.AND P0, PT, R0, 0x7, PT ;  /* 0x000000070000780c */ /* 0x000fda0003f05270 */
[----:B------:R-:W-:Y:S05]  /*4e90*/  @!P0 BRA `(.L_x_1656) ;  /* 0x00000000002c8947 */ /* 0x000fea0003800000 */
[----:B------:R-:W-:-:S13]  /*4ea0*/  ISETP.NE.AND P0, PT, R0, 0x8, PT ;  /* 0x000000080000780c */ /* 0x000fda0003f05270 */
[----:B------:R-:W-:Y:S05]  /*4eb0*/  @!P0 BRA `(.L_x_1657) ;  /* 0x0000000000148947 */ /* 0x000fea0003800000 */
[----:B------:R-:W-:-:S13]  /*4ec0*/  ISETP.NE.AND P0, PT, R0, 0x9, PT ;  /* 0x000000090000780c */ /* 0x000fda0003f05270 */
[----:B------:R-:W-:Y:S05]  /*4ed0*/  @P0 BRA `(.L_x_1650) ;  /* 0x0000000400d00947 */ /* 0x000fea0003800000 */
[----:B------:R-:W-:-:S05]  /*4ee0*/  IMAD.MOV.U32 R19, RZ, RZ, RZ ;  /* 0x000000ffff137224 */ /* 0x000fca00078e00ff */
[----:B------:R0:W-:Y:S01]  /*4ef0*/  STG.E.64 desc[UR36][R8.64], R18 ;  /* 0x0000001208007986 */ /* 0x0001e2000c101b24 */
[----:B------:R-:W-:Y:S05]  /*4f00*/  BRA `(.L_x_1651) ;  /* 0x00000008009c7947 */ /* 0x000fea0003800000 */
.L_x_1657:
[----:B------:R-:W-:-:S04]  /*4f10*/  F2FP.F16.F32.PACK_AB R3, RZ, R18 ;  /* 0x00000012ff03723e */ /* 0x000fc800000000ff */
[----:B------:R-:W-:-:S05]  /*4f20*/  PRMT R3, R3, 0x5410, RZ ;  /* 0x0000541003037816 */ /* 0x000fca00000000ff */
[----:B------:R0:W-:Y:S01]  /*4f30*/  STG.E desc[UR36][R8.64], R3 ;  /* 0x0000000308007986 */ /* 0x0001e2000c101924 */
[----:B------:R-:W-:Y:S05]  /*4f40*/  BRA `(.L_x_1651) ;  /* 0x00000008008c7947 */ /* 0x000fea0003800000 */
.L_x_1656:
[----:B------:R-:W-:-:S06]  /*4f50*/  FMUL.FTZ R4, R18, 1 ;  /* 0x3f80000012047820 */ /* 0x000fcc0000410000 */
[----:B------:R-:W0:Y:S02]  /*4f60*/  F2F.F64.F32 R4, R4 ;  /* 0x0000000400047310 */ /* 0x000e240000201800 */
[----:B0-----:R0:W-:Y:S01]  /*4f70*/  STG.E.64 desc[UR36][R8.64], R4 ;  /* 0x0000000408007986 */ /* 0x0011e2000c101b24 */
[----:B------:R-:W-:Y:S05]  /*4f80*/  BRA `(.L_x_1651) ;  /* 0x00000008007c7947 */ /* 0x000fea0003800000 */
.L_x_1646:
        /* <DEDUP_REMOVED lines=10> */
[----:B------:R-:W0:Y:S02]  /*5030*/  F2I.FTZ.U32.TRUNC.NTZ R3, R18 ;  /* 0x0000001200037305 */ /* 0x000e24000021f000 */
[----:B0-----:R0:W-:Y:S01]  /*5040*/  STG.E.U16 desc[UR36][R8.64], R3 ;  /* 0x0000000308007986 */ /* 0x0011e2000c101524 */
[----:B------:R-:W-:Y:S05]  /*5050*/  BRA `(.L_x_1651) ;  /* 0x0000000800487947 */ /* 0x000fea0003800000 */
.L_x_1661:
        /* <DEDUP_REMOVED lines=16> */
.L_x_1664:
[----:B------:R-:W-:-:S04]  /*5160*/  SHF.R.U32.HI R18, RZ, 0x18, R18 ;  /* 0x00000018ff127819 */ /* 0x000fc80000011612 */
[----:B------:R-:W-:-:S04]  /*5170*/  LOP3.LUT R3, R3, 0x80, R18, 0xf8, !PT ;  /* 0x0000008003037812 */ /* 0x000fc800078ef812 */
[----:B------:R-:W-:-:S07]  /*5180*/  PRMT R4, R3, 0x7610, R4 ;  /* 0x0000761003047816 */ /* 0x000fce0000000004 */
.L_x_1663:
[----:B------:R-:W-:Y:S05]  /*5190*/  BSYNC.RECONVERGENT B0 ;  /* 0x0000000000007941 */ /* 0x000fea0003800200 */
.L_x_1662:
[----:B------:R0:W-:Y:S01]  /*51a0*/  STG.E.U8 desc[UR36][R8.64], R4 ;  /* 0x0000000408007986 */ /* 0x0001e2000c101124 */
[----:B------:R-:W-:Y:S05]  /*51b0*/  BRA `(.L_x_1651) ;  /* 0x0000000400f07947 */ /* 0x000fea0003800000 */
.L_x_1660:
        /* <DEDUP_REMOVED lines=16> */
.L_x_1667:
[----:B------:R-:W-:-:S04]  /*52c0*/  SHF.R.U32.HI R18, RZ, 0x18, R18 ;  /* 0x00000018ff127819 */ /* 0x000fc80000011612 */
[----:B------:R-:W-:-:S04]  /*52d0*/  LOP3.LUT R3, R3, 0x80, R18, 0xf8, !PT ;  /* 0x0000008003037812 */ /* 0x000fc800078ef812 */
[----:B------:R-:W-:-:S07]  /*52e0*/  PRMT R4, R3, 0x7610, R4 ;  /* 0x0000761003047816 */ /* 0x000fce0000000004 */
.L_x_1666:
[----:B------:R-:W-:Y:S05]  /*52f0*/  BSYNC.RECONVERGENT B0 ;  /* 0x0000000000007941 */ /* 0x000fea0003800200 */
.L_x_1665:
[----:B------:R0:W-:Y:S01]  /*5300*/  STG.E.U8 desc[UR36][R8.64], R4 ;  /* 0x0000000408007986 */ /* 0x0001e2000c101124 */
[----:B------:R-:W-:Y:S05]  /*5310*/  BRA `(.L_x_1651) ;  /* 0x0000000400987947 */ /* 0x000fea0003800000 */
.L_x_1659:
[----:B------:R-:W-:-:S13]  /*5320*/  ISETP.NE.AND P0, PT, R0, 0x1c, PT ;  /* 0x0000001c0000780c */ /* 0x000fda0003f05270 */
[----:B------:R-:W-:Y:S05]  /*5330*/  @!P0 BRA `(.L_x_1668) ;  /* 0x0000000000588947 */ /* 0x000fea0003800000 */
[----:B------:R-:W-:-:S13]  /*5340*/  ISETP.NE.AND P0, PT, R0, 0x1d, PT ;  /* 0x0000001d0000780c */ /* 0x000fda0003f05270 */
[----:B------:R-:W-:Y:S05]  /*5350*/  @!P0 BRA `(.L_x_1669) ;  /* 0x0000000000448947 */ /* 0x000fea0003800000 */
[----:B------:R-:W-:-:S13]  /*5360*/  ISETP.NE.AND P0, PT, R0, 0x2c, PT ;  /* 0x0000002c0000780c */ /* 0x000fda0003f05270 */
[----:B------:R-:W-:Y:S05]  /*5370*/  @P0 BRA `(.L_x_1650) ;  /* 0x0000000000a80947 */ /* 0x000fea0003800000 */
        /* <DEDUP_REMOVED lines=15> */
.L_x_1669:
[----:B------:R-:W0:Y:S02]  /*5470*/  F2I.U64.TRUNC R18, R18 ;  /* 0x0000001200127311 */ /* 0x000e24000020d800 */
[----:B0-----:R0:W-:Y:S01]  /*5480*/  STG.E.64 desc[UR36][R8.64], R18 ;  /* 0x0000001208007986 */ /* 0x0011e2000c101b24 */
[----:B------:R-:W-:Y:S05]  /*5490*/  BRA `(.L_x_1651) ;  /* 0x0000000400387947 */ /* 0x000fea0003800000 */
.L_x_1668:
[----:B------:R-:W0:Y:S02]  /*54a0*/  F2I.FTZ.U32.TRUNC.NTZ R3, R18 ;  /* 0x0000001200037305 */ /* 0x000e24000021f000 */
[----:B0-----:R0:W-:Y:S01]  /*54b0*/  STG.E desc[UR36][R8.64], R3 ;  /* 0x0000000308007986 */ /* 0x0011e2000c101924 */
[----:B------:R-:W-:Y:S05]  /*54c0*/  BRA `(.L_x_1651) ;  /* 0x00000004002c7947 */ /* 0x000fea0003800000 */
.L_x_1658:
[----:B------:R-:W-:-:S13]  /*54d0*/  ISETP.GT.AND P0, PT, R0, 0xe, PT ;  /* 0x0000000e0000780c */ /* 0x000fda0003f04270 */
[----:B------:R-:W-:Y:S05]  /*54e0*/  @P0 BRA `(.L_x_1670) ;  /* 0x0000000000340947 */ /* 0x000fea0003800000 */
[----:B------:R-:W-:-:S13]  /*54f0*/  ISETP.NE.AND P0, PT, R0, 0xa, PT ;  /* 0x0000000a0000780c */ /* 0x000fda0003f05270 */
[----:B------:R-:W-:Y:S05]  /*5500*/  @!P0 BRA `(.L_x_1671) ;  /* 0x0000000000188947 */ /* 0x000fea0003800000 */
[----:B------:R-:W-:-:S13]  /*5510*/  ISETP.NE.AND P0, PT, R0, 0xb, PT ;  /* 0x0000000b0000780c */ /* 0x000fda0003f05270 */
[----:B------:R-:W-:Y:S05]  /*5520*/  @P0 BRA `(.L_x_1650) ;  /* 0x00000000003c0947 */ /* 0x000fea0003800000 */
[----:B------:R-:W-:-:S04]  /*5530*/  FSETP.NEU.FTZ.AND P0, PT, R18, RZ, PT ;  /* 0x000000ff1200720b */ /* 0x000fc80003f1d000 */
[----:B------:R-:W-:-:S05]  /*5540*/  SEL R3, RZ, 0x1, !P0 ;  /* 0x00000001ff037807 */ /* 0x000fca0004000000 */
[----:B------:R3:W-:Y:S01]  /*5550*/  STG.E.U8 desc[UR36][R8.64], R3 ;  /* 0x0000000308007986 */ /* 0x0007e2000c101124 */
[----:B------:R-:W-:Y:S05]  /*5560*/  BRA `(.L_x_1651) ;  /* 0x0000000400047947 */ /* 0x000fea0003800000 */
.L_x_1671:
[----:B------:R-:W-:Y:S01]  /*5570*/  FMUL.FTZ R4, R18, 1 ;  /* 0x3f80000012047820 */ /* 0x000fe20000410000 */
[----:B------:R-:W-:-:S05]  /*5580*/  CS2R R6, SRZ ;  /* 0x0000000000067805 */ /* 0x000fca000001ff00 */
[----:B------:R-:W0:Y:S02]  /*5590*/  F2F.F64.F32 R4, R4 ;  /* 0x0000000400047310 */ /* 0x000e240000201800 */
[----:B0-----:R0:W-:Y:S01]  /*55a0*/  STG.E.128 desc[UR36][R8.64], R4 ;  /* 0x0000000408007986 */ /* 0x0011e2000c101d24 */
[----:B------:R-:W-:Y:S05]  /*55b0*/  BRA `(.L_x_1651) ;  /* 0x0000000000f07947 */ /* 0x000fea0003800000 */
.L_x_1670:
[----:B------:R-:W-:-:S13]  /*55c0*/  ISETP.NE.AND P0, PT, R0, 0xf, PT ;  /* 0x0000000f0000780c */ /* 0x000fda0003f05270 */
[----:B------:R-:W-:Y:S05]  /*55d0*/  @!P0 BRA `(.L_x_1672) ;  /* 0x0000000000e08947 */ /* 0x000fea0003800000 */
[----:B------:R-:W-:-:S13]  /*55e0*/  ISETP.NE.AND P0, PT, R0, 0x17, PT ;  /* 0x000000170000780c */ /* 0x000fda0003f05270 */
[----:B------:R-:W-:Y:S05]  /*55f0*/  @!P0 BRA `(.L_x_1673) ;  /* 0x00000000008c8947 */ /* 0x000fea0003800000 */
[----:B------:R-:W-:-:S13]  /*5600*/  ISETP.NE.AND P0, PT, R0, 0x18, PT ;  /* 0x000000180000780c */ /* 0x000fda0003f05270 */
[----:B------:R-:W-:Y:S05]  /*5610*/  @!P0 BRA `(.L_x_1674) ;  /* 0x0000000000448947 */ /* 0x000fea0003800000 */
.L_x_1650:
        /* <DEDUP_REMOVED lines=16> */
.L_x_1675:
[----:B------:R-:W-:Y:S05]  /*5720*/  BRA `(.L_x_1651) ;  /* 0x0000000000947947 */ /* 0x000fea0003800000 */
.L_x_1674:
        /* <DEDUP_REMOVED lines=12> */
.L_x_1677:
[----:B------:R-:W-:Y:S05]  /*57f0*/  BSYNC.RECONVERGENT B0 ;  /* 0x0000000000007941 */ /* 0x000fea0003800200 */
.L_x_1676:
[----:B------:R-:W-:-:S05]  /*5800*/  LOP3.LUT R3, R0, 0x80, R5, 0xf8, !PT ;  /* 0x0000008000037812 */ /* 0x000fca00078ef805 */
[----:B------:R1:W-:Y:S01]  /*5810*/  STG.E.U8 desc[UR36][R8.64], R3 ;  /* 0x0000000308007986 */ /* 0x0003e2000c101124 */
[----:B------:R-:W-:Y:S05]  /*5820*/  BRA `(.L_x_1651) ;  /* 0x0000000000547947 */ /* 0x000fea0003800000 */
.L_x_1673:
        /* <DEDUP_REMOVED lines=11> */
.L_x_1679:
[----:B------:R-:W-:Y:S01]  /*58e0*/  IMAD.MOV.U32 R0, RZ, RZ, 0x7f ;  /* 0x0000007fff007424 */ /* 0x000fe200078e00ff */
[----:B------:R-:W-:-:S04]  /*58f0*/  ISETP.GT.U32.AND P0, PT, R4, 0x7f800000, PT ;  /* 0x7f8000000400780c */ /* 0x000fc80003f04070 */
[----:B------:R-:W-:-:S09]  /*5900*/  SEL R0, R0, 0x7c, P0 ;  /* 0x0000007c00007807 */ /* 0x000fd20000000000 */
.L_x_1680:
[----:B------:R-:W-:Y:S05]  /*5910*/  BSYNC.RECONVERGENT B0 ;  /* 0x0000000000007941 */ /* 0x000fea0003800200 */
.L_x_1678:
[----:B------:R-:W-:-:S04]  /*5920*/  SHF.R.U32.HI R3, RZ, 0x18, R18 ;  /* 0x00000018ff037819 */ /* 0x000fc80000011612 */
[----:B------:R-:W-:-:S05]  /*5930*/  LOP3.LUT R3, R0, 0x80, R3, 0xf8, !PT ;  /* 0x0000008000037812 */ /* 0x000fca00078ef803 */
[----:B------:R2:W-:Y:S01]  /*5940*/  STG.E.U8 desc[UR36][R8.64], R3 ;  /* 0x0000000308007986 */ /* 0x0005e2000c101124 */
[----:B------:R-:W-:Y:S05]  /*5950*/  BRA `(.L_x_1651) ;  /* 0x0000000000087947 */ /* 0x000fea0003800000 */
.L_x_1672:
[----:B------:R-:W-:-:S05]  /*5960*/  F2FP.BF16.F32.PACK_AB R18, RZ, R18 ;  /* 0x00000012ff12723e */ /* 0x000fca00000010ff */
[----:B------:R0:W-:Y:S02]  /*5970*/  STG.E.U16 desc[UR36][R8.64], R18 ;  /* 0x0000001208007986 */ /* 0x0001e4000c101524 */
.L_x_1651:
[----:B------:R-:W-:-:S05]  /*5980*/  VIADD R25, R25, 0x80 ;  /* 0x0000008019197836 */ /* 0x000fca0000000000 */
[----:B------:R-:W-:-:S13]  /*5990*/  ISETP.GE.AND P0, PT, R25, R17, PT ;  /* 0x000000111900720c */ /* 0x000fda0003f06270 */
[----:B------:R-:W-:Y:S05]  /*59a0*/  @P0 BRA `(.L_x_1645) ;  /* 0x0000000c00900947 */ /* 0x000fea0003800000 */
[----:B------:R-:W5:Y:S01]  /*59b0*/  LDCU UR4, c[0x0][0x3a8] ;  /* 0x00007500ff0477ac */ /* 0x000f620008000800 */
[----:B0123--:R-:W0:Y:S01]  /*59c0*/  LDC.64 R8, c[0x0][0x388] ;  /* 0x0000e200ff087b82 */ /* 0x00fe220000000a00 */
        /* <DEDUP_REMOVED lines=19> */
.L_x_1684:
[----:B------:R-:W0:Y:S02]  /*5b00*/  F2I.S64.TRUNC R22, R22 ;  /* 0x0000001600167311 */ /* 0x000e24000020d900 */
[----:B0-----:R-:W-:-:S05]  /*5b10*/  IMAD.MOV.U32 R3, RZ, RZ, R22 ;  /* 0x000000ffff037224 */ /* 0x001fca00078e0016 */
[----:B------:R0:W-:Y:S01]  /*5b20*/  STG.E.U8 desc[UR36][R8.64], R3 ;  /* 0x0000000308007986 */ /* 0x0001e2000c101124 */
[----:B------:R-:W-:Y:S05]  /*5b30*/  BRA `(.L_x_1686) ;  /* 0x0000000c00287947 */ /* 0x000fea0003800000 */
.L_x_1683:
        /* <DEDUP_REMOVED lines=9> */
.L_x_1688:
[----:B------:R-:W0:Y:S02]  /*5bd0*/  F2I.FTZ.TRUNC.NTZ R3, R22 ;  /* 0x0000001600037305 */ /* 0x000e24000021f100 */
[----:B0-----:R0:W-:Y:S01]  /*5be0*/  STG.E desc[UR36][R8.64], R3 ;  /* 0x0000000308007986 */ /* 0x0011e2000c101924 */
[----:B------:R-:W-:Y:S05]  /*5bf0*/  BRA `(.L_x_1686) ;  /* 0x0000000800f87947 */ /* 0x000fea0003800000 */
.L_x_1687:
[----:B------:R-:W0:Y:S02]  /*5c00*/  F2I.FTZ.TRUNC.NTZ R3, R22 ;  /* 0x0000001600037305 */ /* 0x000e24000021f100 */
[----:B0-----:R0:W-:Y:S01]  /*5c10*/  STG.E.U16 desc[UR36][R8.64], R3 ;  /* 0x0000000308007986 */ /* 0x0011e2000c101524 */
[----:B------:R-:W-:Y:S05]  /*5c20*/  BRA `(.L_x_1686) ;  /* 0x0000000800ec7947 */ /* 0x000fea0003800000 */
.L_x_1682:
        /* <DEDUP_REMOVED lines=8> */
.L_x_1690:
[----:B------:R-:W-:-:S05]  /*5cb0*/  F2FP.F16.F32.PACK_AB R22, RZ, R22 ;  /* 0x00000016ff16723e */ /* 0x000fca00000000ff */
[----:B------:R0:W-:Y:S01]  /*5cc0*/  STG.E.U16 desc[UR36][R8.64], R22 ;  /* 0x0000001608007986 */ /* 0x0001e2000c101524 */
[----:B------:R-:W-:Y:S05]  /*5cd0*/  BRA `(.L_x_1686) ;  /* 0x0000000800c07947 */ /* 0x000fea0003800000 */
.L_x_1689:
        /* <DEDUP_REMOVED lines=9> */
.L_x_1692:
[----:B------:R-:W-:-:S04]  /*5d70*/  F2FP.F16.F32.PACK_AB R3, RZ, R22 ;  /* 0x00000016ff03723e */ /* 0x000fc800000000ff */
[----:B------:R-:W-:-:S05]  /*5d80*/  PRMT R3, R3, 0x5410, RZ ;  /* 0x0000541003037816 */ /* 0x000fca00000000ff */
[----:B------:R0:W-:Y:S01]  /*5d90*/  STG.E desc[UR36][R8.64], R3 ;  /* 0x0000000308007986 */ /* 0x0001e2000c101924 */
[----:B------:R-:W-:Y:S05]  /*5da0*/  BRA `(.L_x_1686) ;  /* 0x00000008008c7947 */ /* 0x000fea0003800000 */
.L_x_1691:
[----:B------:R-:W-:-:S06]  /*5db0*/  FMUL.FTZ R4, R22, 1 ;  /* 0x3f80000016047820 */ /* 0x000fcc0000410000 */
[----:B------:R-:W0:Y:S02]  /*5dc0*/  F2F.F64.F32 R4, R4 ;  /* 0x0000000400047310 */ /* 0x000e240000201800 */
[----:B0-----:R0:W-:Y:S01]  /*5dd0*/  STG.E.64 desc[UR36][R8.64], R4 ;  /* 0x0000000408007986 */ /* 0x0011e2000c101b24 */
[----:B------:R-:W-:Y:S05]  /*5de0*/  BRA `(.L_x_1686) ;  /* 0x00000008007c7947 */ /* 0x000fea0003800000 */
.L_x_1681:
        /* <DEDUP_REMOVED lines=13> */
.L_x_1696:
        /* <DEDUP_REMOVED lines=16> */
.L_x_1699:
[----:B------:R-:W-:-:S04]  /*5fc0*/  SHF.R.U32.HI R22, RZ, 0x18, R22 ;  /* 0x00000018ff167819 */ /* 0x000fc80000011616 */
[----:B------:R-:W-:-:S04]  /*5fd0*/  LOP3.LUT R3, R3, 0x80, R22, 0xf8, !PT ;  /* 0x0000008003037812 */ /* 0x000fc800078ef816 */
[----:B------:R-:W-:-:S07]  /*5fe0*/  PRMT R4, R3, 0x7610, R4 ;  /* 0x0000761003047816 */ /* 0x000fce0000000004 */
.L_x_1698:
[----:B------:R-:W-:Y:S05]  /*5ff0*/  BSYNC.RECONVERGENT B0 ;  /* 0x0000000000007941 */ /* 0x000fea0003800200 */
.L_x_1697:
[----:B------:R0:W-:Y:S01]  /*6000*/  STG.E.U8 desc[UR36][R8.64], R4 ;  /* 0x0000000408007986 */ /* 0x0001e2000c101124 */
[----:B------:R-:W-:Y:S05]  /*6010*/  BRA `(.L_x_1686) ;  /* 0x0000000400f07947 */ /* 0x000fea0003800000 */
.L_x_1695:
        /* <DEDUP_REMOVED lines=16> */
.L_x_1702:
[----:B------:R-:W-:-:S04]  /*6120*/  SHF.R.U32.HI R22, RZ, 0x18, R22 ;  /* 0x00000018ff167819 */ /* 0x000fc80000011616 */
[----:B------:R-:W-:-:S04]  /*6130*/  LOP3.LUT R3, R3, 0x80, R22, 0xf8, !PT ;  /* 0x0000008003037812 */ /* 0x000fc800078ef816 */
[----:B------:R-:W-:-:S07]  /*6140*/  PRMT R4, R3, 0x7610, R4 ;  /* 0x0000761003047816 */ /* 0x000fce0000000004 */
.L_x_1701:
[----:B------:R-:W-:Y:S05]  /*6150*/  BSYNC.RECONVERGENT B0 ;  /* 0x0000000000007941 */ /* 0x000fea0003800200 */
.L_x_1700:
[----:B------:R0:W-:Y:S01]  /*6160*/  STG.E.U8 desc[UR36][R8.64], R4 ;  /* 0x0000000408007986 */ /* 0x0001e2000c101124 */
[----:B------:R-:W-:Y:S05]  /*6170*/  BRA `(.L_x_1686) ;  /* 0x0000000400987947 */ /* 0x000fea0003800000 */
.L_x_1694:
        /* <DEDUP_REMOVED lines=21> */
.L_x_1704:
[----:B------:R-:W0:Y:S02]  /*62d0*/  F2I.U64.TRUNC R22, R22 ;  /* 0x0000001600167311 */ /* 0x000e24000020d800 */
[----:B0-----:R0:W-:Y:S01]  /*62e0*/  STG.E.64 desc[UR36][R8.64], R22 ;  /* 0x0000001608007986 */ /* 0x0011e2000c101b24 */
[----:B------:R-:W-:Y:S05]  /*62f0*/  BRA `(.L_x_1686) ;  /* 0x0000000400387947 */ /* 0x000fea0003800000 */
.L_x_1703:
[----:B------:R-:W0:Y:S02]  /*6300*/  F2I.FTZ.U32.TRUNC.NTZ R3, R22 ;  /* 0x0000001600037305 */ /* 0x000e24000021f000 */
[----:B0-----:R0:W-:Y:S01]  /*6310*/  STG.E desc[UR36][R8.64], R3 ;  /* 0x0000000308007986 */ /* 0x0011e2000c101924 */
[----:B------:R-:W-:Y:S05]  /*6320*/  BRA `(.L_x_1686) ;  /* 0x00000004002c7947 */ /* 0x000fea0003800000 */
.L_x_1693:
        /* <DEDUP_REMOVED lines=10> */
.L_x_1706:
[----:B------:R-:W-:Y:S01]  /*63d0*/  FMUL.FTZ R4, R22, 1 ;  /* 0x3f80000016047820 */ /* 0x000fe20000410000 */
[----:B------:R-:W-:-:S05]  /*63e0*/  CS2R R6, SRZ ;  /* 0x0000000000067805 */ /* 0x000fca000001ff00 */
[----:B------:R-:W0:Y:S02]  /*63f0*/  F2F.F64.F32 R4, R4 ;  /* 0x0000000400047310 */ /* 0x000e240000201800 */
[----:B0-----:R0:W-:Y:S01]  /*6400*/  STG.E.128 desc[UR36][R8.64], R4 ;  /* 0x0000000408007986 */ /* 0x0011e2000c101d24 */
[----:B------:R-:W-:Y:S05]  /*6410*/  BRA `(.L_x_1686) ;  /* 0x0000000000f07947 */ /* 0x000fea0003800000 */
.L_x_1705:
[----:B------:R-:W-:-:S13]  /*6420*/  ISETP.NE.AND P0, PT, R0, 0xf, PT ;  /* 0x0000000f0000780c */ /* 0x000fda0003f05270 */
[----:B------:R-:W-:Y:S05]  /*6430*/  @!P0 BRA `(.L_x_1707) ;  /* 0x0000000000e08947 */ /* 0x000fea0003800000 */
[----:B------:R-:W-:-:S13]  /*6440*/  ISETP.NE.AND P0, PT, R0, 0x17, PT ;  /* 0x000000170000780c */ /* 0x000fda0003f05270 */
[----:B------:R-:W-:Y:S05]  /*6450*/  @!P0 BRA `(.L_x_1708) ;  /* 0x00000000008c8947 */ /* 0x000fea0003800000 */
[----:B------:R-:W-:-:S13]  /*6460*/  ISETP.NE.AND P0, PT, R0, 0x18, PT ;  /* 0x000000180000780c */ /* 0x000fda0003f05270 */
[----:B------:R-:W-:Y:S05]  /*6470*/  @!P0 BRA `(.L_x_1709) ;  /* 0x0000000000448947 */ /* 0x000fea0003800000 */
.L_x_1685:
        /* <DEDUP_REMOVED lines=16> */
.L_x_1710:
[----:B------:R-:W-:Y:S05]  /*6580*/  BRA `(.L_x_1686) ;  /* 0x0000000000947947 */ /* 0x000fea0003800000 */
.L_x_1709:
        /* <DEDUP_REMOVED lines=12> */
.L_x_1712:
[----:B------:R-:W-:Y:S05]  /*6650*/  BSYNC.RECONVERGENT B0 ;  /* 0x0000000000007941 */ /* 0x000fea0003800200 */
.L_x_1711:
[----:B------:R-:W-:-:S05]  /*6660*/  LOP3.LUT R3, R0, 0x80, R5, 0xf8, !PT ;  /* 0x0000008000037812 */ /* 0x000fca00078ef805 */
[----:B------:R3:W-:Y:S01]  /*6670*/  STG.E.U8 desc[UR36][R8.64], R3 ;  /* 0x0000000308007986 */ /* 0x0007e2000c101124 */
[----:B------:R-:W-:Y:S05]  /*6680*/  BRA `(.L_x_1686) ;  /* 0x0000000000547947 */ /* 0x000fea0003800000 */
.L_x_1708:
        /* <DEDUP_REMOVED lines=11> */
.L_x_1714:
[----:B------:R-:W-:Y:S01]  /*6740*/  IMAD.MOV.U32 R0, RZ, RZ, 0x7f ;  /* 0x0000007fff007424 */ /* 0x000fe200078e00ff */
[----:B------:R-:W-:-:S04]  /*6750*/  ISETP.GT.U32.AND P0, PT, R4, 0x7f800000, PT ;  /* 0x7f8000000400780c */ /* 0x000fc80003f04070 */
[----:B------:R-:W-:-:S09]  /*6760*/  SEL R0, R0, 0x7c, P0 ;  /* 0x0000007c00007807 */ /* 0x000fd20000000000 */
.L_x_1715:
[----:B------:R-:W-:Y:S05]  /*6770*/  BSYNC.RECONVERGENT B0 ;  /* 0x0000000000007941 */ /* 0x000fea0003800200 */
.L_x_1713:
[----:B------:R-:W-:-:S04]  /*6780*/  SHF.R.U32.HI R3, RZ, 0x18, R22 ;  /* 0x00000018ff037819 */ /* 0x000fc80000011616 */
[----:B------:R-:W-:-:S05]  /*6790*/  LOP3.LUT R3, R0, 0x80, R3, 0xf8, !PT ;  /* 0x0000008000037812 */ /* 0x000fca00078ef803 */
[----:B------:R2:W-:Y:S01]  /*67a0*/  STG.E.U8 desc[UR36][R8.64], R3 ;  /* 0x0000000308007986 */ /* 0x0005e2000c101124 */
[----:B------:R-:W-:Y:S05]  /*67b0*/  BRA `(.L_x_1686) ;  /* 0x0000000000087947 */ /* 0x000fea0003800000 */
.L_x_1707:
[----:B------:R-:W-:-:S05]  /*67c0*/  F2FP.BF16.F32.PACK_AB R22, RZ, R22 ;  /* 0x00000016ff16723e */ /* 0x000fca00000010ff */
[----:B------:R0:W-:Y:S02]  /*67d0*/  STG.E.U16 desc[UR36][R8.64], R22 ;  /* 0x0000001608007986 */ /* 0x0001e4000c101524 */
.L_x_1686:
[----:B------:R-:W-:-:S07]  /*67e0*/  VIADD R25, R25, 0x80 ;  /* 0x0000008019197836 */ /* 0x000fce0000000000 */
.L_x_1645:
[----:B------:R-:W-:Y:S05]  /*67f0*/  BSYNC.RECONVERGENT B6 ;  /* 0x0000000000067941 */ /* 0x000fea0003800200 */
.L_x_1644:
[----:B------:R-:W-:-:S13]  /*6800*/  ISETP.GE.AND P0, PT, R25, R17, PT ;  /* 0x000000111900720c */ /* 0x000fda0003f06270 */
[----:B------:R-:W-:Y:S05]  /*6810*/  @P0 EXIT ;  /* 0x000000000000094d */ /* 0x000fea0003800000 */
[----:B0-----:R-:W0:Y:S01]  /*6820*/  LDC.64 R4, c[0x0][0x388] ;  /* 0x0000e200ff047b82 */ /* 0x001e220000000a00 */
[----:B------:R-:W1:Y:S01]  /*6830*/  LDCU UR4, c[0x0][0x3a8] ;  /* 0x00007500ff0477ac */ /* 0x000e620008000800 */
[----:B--23--:R-:W-:Y:S01]  /*6840*/  PRMT R0, R16, 0x9910, RZ ;  /* 0x0000991010007816 */ /* 0x00cfe200000000ff */
        /* <DEDUP_REMOVED lines=14> */
[----:B----4-:R-:W0:Y:S02]  /*6930*/  F2I.FTZ.TRUNC.NTZ R5, R24 ;  /* 0x0000001800057305 */ /* 0x010e24000021f100 */
[----:B0-----:R-:W-:Y:S01]  /*6940*/  STG.E.U8 desc[UR36][R2.64], R5 ;  /* 0x0000000502007986 */ /* 0x001fe2000c101124 */
[----:B------:R-:W-:Y:S05]  /*6950*/  EXIT ;  /* 0x000000000000794d */ /* 0x000fea0003800000 */
.L_x_1719:
[----:B----4-:R-:W0:Y:S02]  /*6960*/  F2I.S64.TRUNC R24, R24 ;  /* 0x0000001800187311 */ /* 0x010e24000020d900 */
[----:B0-----:R-:W-:-:S05]  /*6970*/  IMAD.MOV.U32 R5, RZ, RZ, R24 ;  /* 0x000000ffff057224 */ /* 0x001fca00078e0018 */
[----:B------:R-:W-:Y:S01]  /*6980*/  STG.E.U8 desc[UR36][R2.64], R5 ;  /* 0x0000000502007986 */ /* 0x000fe2000c101124 */
[----:B------:R-:W-:Y:S05]  /*6990*/  EXIT ;  /* 0x000000000000794d */ /* 0x000fea0003800000 */
.L_x_1718:
[----:B------:R-:W-:-:S13]  /*69a0*/  ISETP.NE.AND P0, PT, R0, 0x2, PT ;  /* 0x000000020000780c */ /* 0x000fda0003f05270 */
[----:B------:R-:W-:Y:S05]  /*69b0*/  @!P0 BRA `(.L_x_1721) ;  /* 0x0000000000288947 */ /* 0x000fea0003800000 */
[----:B------:R-:W-:-:S13]  /*69c0*/  ISETP.NE.AND P0, PT, R0, 0x3, PT ;  /* 0x000000030000780c */ /* 0x000fda0003f05270 */
[----:B------:R-:W-:Y:S05]  /*69d0*/  @!P0 BRA `(.L_x_1722) ;  /* 0x0000000000148947 */ /* 0x000fea0003800000 */
[----:B------:R-:W-:-:S13]  /*69e0*/  ISETP.NE.AND P0, PT, R0, 0x4, PT ;  /* 0x000000040000780c */ /* 0x000fda0003f05270 */
[----:B------:R-:W-:Y:S05]  /*69f0*/  @P0 BRA `(.L_x_1720) ;  /* 0x0000000800380947 */ /* 0x000fea0003800000 */
[----:B----4-:R-:W0:Y:S02]  /*6a00*/  F2I.S64.TRUNC R24, R24 ;  /* 0x0000001800187311 */ /* 0x010e24000020d900 */
[----:B0-----:R-:W-:Y:S01]  /*6a10*/  STG.E.64 desc[UR36][R2.64], R24 ;  /* 0x0000001802007986 */ /* 0x001fe2000c101b24 */
[----:B------:R-:W-:Y:S05]  /*6a20*/  EXIT ;  /* 0x000000000000794d */ /* 0x000fea0003800000 */
.L_x_1722:
[----:B----4-:R-:W0:Y:S02]  /*6a30*/  F2I.FTZ.TRUNC.NTZ R5, R24 ;  /* 0x0000001800057305 */ /* 0x010e24000021f100 */
[----:B0-----:R-:W-:Y:S01]  /*6a40*/  STG.E desc[UR36][R2.64], R5 ;  /* 0x0000000502007986 */ /* 0x001fe2000c101924 */
[----:B------:R-:W-:Y:S05]  /*6a50*/  EXIT ;  /* 0x000000000000794d */ /* 0x000fea0003800000 */
.L_x_1721:
[----:B----4-:R-:W0:Y:S02]  /*6a60*/  F2I.FTZ.TRUNC.NTZ R5, R24 ;  /* 0x0000001800057305 */ /* 0x010e24000021f100 */
[----:B0-----:R-:W-:Y:S01]  /*6a70*/  STG.E.U16 desc[UR36][R2.64], R5 ;  /* 0x0000000502007986 */ /* 0x001fe2000c101524 */
[----:B------:R-:W-:Y:S05]  /*6a80*/  EXIT ;  /* 0x000000000000794d */ /* 0x000fea0003800000 */
.L_x_1717:
[----:B------:R-:W-:-:S13]  /*6a90*/  ISETP.GT.AND P0, PT, R0, 0x6, PT ;  /* 0x000000060000780c */ /* 0x000fda0003f04270 */
[----:B------:R-:W-:Y:S05]  /*6aa0*/  @P0 BRA `(.L_x_1723) ;  /* 0x0000000000240947 */ /* 0x000fea0003800000 */
[----:B------:R-:W-:-:S13]  /*6ab0*/  ISETP.NE.AND P0, PT, R0, 0x5, PT ;  /* 0x000000050000780c */ /* 0x000fda0003f05270 */
[----:B------:R-:W-:Y:S05]  /*6ac0*/  @!P0 BRA `(.L_x_1724) ;  /* 0x0000000000108947 */ /* 0x000fea0003800000 */
[----:B------:R-:W-:-:S13]  /*6ad0*/  ISETP.NE.AND P0, PT, R0, 0x6, PT ;  /* 0x000000060000780c */ /* 0x000fda0003f05270 */
[----:B------:R-:W-:Y:S05]  /*6ae0*/  @P0 BRA `(.L_x_1720) ;  /* 0x0000000400fc0947 */ /* 0x000fea0003800000 */
[----:B----4-:R-:W-:Y:S01]  /*6af0*/  STG.E desc[UR36][R2.64], R24 ;  /* 0x0000001802007986 */ /* 0x010fe2000c101924 */
[----:B------:R-:W-:Y:S05]  /*6b00*/  EXIT ;  /* 0x000000000000794d */ /* 0x000fea0003800000 */
.L_x_1724:
[----:B----4-:R-:W-:-:S05]  /*6b10*/  F2FP.F16.F32.PACK_AB R24, RZ, R24 ;  /* 0x00000018ff18723e */ /* 0x010fca00000000ff */
[----:B------:R-:W-:Y:S01]  /*6b20*/  STG.E.U16 desc[UR36][R2.64], R24 ;  /* 0x0000001802007986 */ /* 0x000fe2000c101524 */
[----:B------:R-:W-:Y:S05]  /*6b30*/  EXIT ;  /* 0x000000000000794d */ /* 0x000fea0003800000 */
.L_x_1723:
[----:B------:R-:W-:-:S13]  /*6b40*/  ISETP.NE.AND P0, PT, R0, 0x7, PT ;  /* 0x000000070000780c */ /* 0x000fda0003f05270 */
[----:B------:R-:W-:Y:S05]  /*6b50*/  @!P0 BRA `(.L_x_1725) ;  /* 0x00000000002c8947 */ /* 0x000fea0003800000 */
[----:B------:R-:W-:-:S13]  /*6b60*/  ISETP.NE.AND P0, PT, R0, 0x8, PT ;  /* 0x000000080000780c */ /* 0x000fda0003f05270 */
[----:B------:R-:W-:Y:S05]  /*6b70*/  @!P0 BRA `(.L_x_1726) ;  /* 0x0000000000148947 */ /* 0x000fea0003800000 */
[----:B------:R-:W-:-:S13]  /*6b80*/  ISETP.NE.AND P0, PT, R0, 0x9, PT ;  /* 0x000000090000780c */ /* 0x000fda0003f05270 */
[----:B------:R-:W-:Y:S05]  /*6b90*/  @P0 BRA `(.L_x_1720) ;  /* 0x0000000400d00947 */ /* 0x000fea0003800000 */
[----:B------:R-:W-:-:S05]  /*6ba0*/  IMAD.MOV.U32 R25, RZ, RZ, RZ ;  /* 0x000000ffff197224 */ /* 0x000fca00078e00ff */
[----:B----4-:R-:W-:Y:S01]  /*6bb0*/  STG.E.64 desc[UR36][R2.64], R24 ;  /* 0x0000001802007986 */ /* 0x010fe2000c101b24 */
[----:B------:R-:W-:Y:S05]  /*6bc0*/  EXIT ;  /* 0x000000000000794d */ /* 0x000fea0003800000 */
.L_x_1726:
[----:B----4-:R-:W-:-:S04]  /*6bd0*/  F2FP.F16.F32.PACK_AB R5, RZ, R24 ;  /* 0x00000018ff05723e */ /* 0x010fc800000000ff */
[----:B------:R-:W-:-:S05]  /*6be0*/  PRMT R5, R5, 0x5410, RZ ;  /* 0x0000541005057816 */ /* 0x000fca00000000ff */
[----:B------:R-:W-:Y:S01]  /*6bf0*/  STG.E desc[UR36][R2.64], R5 ;  /* 0x0000000502007986 */ /* 0x000fe2000c101924 */
[----:B------:R-:W-:Y:S05]  /*6c00*/  EXIT ;  /* 0x000000000000794d */ /* 0x000fea0003800000 */
.L_x_1725:
[----:B----4-:R-:W-:-:S06]  /*6c10*/  FMUL.FTZ R4, R24, 1 ;  /* 0x3f80000018047820 */ /* 0x010fcc0000410000 */
[----:B------:R-:W0:Y:S02]  /*6c20*/  F2F.F64.F32 R4, R4 ;  /* 0x0000000400047310 */ /* 0x000e240000201800 */
[----:B0-----:R-:W-:Y:S01]  /*6c30*/  STG.E.64 desc[UR36][R2.64], R4 ;  /* 0x0000000402007986 */ /* 0x001fe2000c101b24 */
[----:B------:R-:W-:Y:S05]  /*6c40*/  EXIT ;  /* 0x000000000000794d */ /* 0x000fea0003800000 */
.L_x_1716:
        /* <DEDUP_REMOVED lines=10> */
[----:B----4-:R-:W0:Y:S02]  /*6cf0*/  F2I.FTZ.U32.TRUNC.NTZ R5, R24 ;  /* 0x0000001800057305 */ /* 0x010e24000021f000 */
[----:B0-----:R-:W-:Y:S01]  /*6d00*/  STG.E.U16 desc[UR36][R2.64], R5 ;  /* 0x0000000502007986 */ /* 0x001fe2000c101524 */
[----:B------:R-:W-:Y:S05]  /*6d10*/  EXIT ;  /* 0x000000000000794d */ /* 0x000fea0003800000 */
.L_x_1730:
[----:B----4-:R-:W-:Y:S01]  /*6d20*/  LOP3.LUT R4, R24, 0x7fffffff, RZ, 0xc0, !PT ;  /* 0x7fffffff18047812 */ /* 0x010fe200078ec0ff */
        /* <DEDUP_REMOVED lines=15> */
.L_x_1733:
[----:B------:R-:W-:-:S04]  /*6e20*/  SHF.R.U32.HI R24, RZ, 0x18, R24 ;  /* 0x00000018ff187819 */ /* 0x000fc80000011618 */
[----:B------:R-:W-:-:S04]  /*6e30*/  LOP3.LUT R5, R5, 0x80, R24, 0xf8, !PT ;  /* 0x0000008005057812 */ /* 0x000fc800078ef818 */
[----:B------:R-:W-:-:S07]  /*6e40*/  PRMT R0, R5, 0x7610, R0 ;  /* 0x0000761005007816 */ /* 0x000fce0000000000 */
.L_x_1732:
[----:B------:R-:W-:Y:S05]  /*6e50*/  BSYNC.RECONVERGENT B0 ;  /* 0x0000000000007941 */ /* 0x000fea0003800200 */
.L_x_1731:
[----:B------:R-:W-:Y:S01]  /*6e60*/  STG.E.U8 desc[UR36][R2.64], R0 ;  /* 0x0000000002007986 */ /* 0x000fe2000c101124 */
[----:B------:R-:W-:Y:S05]  /*6e70*/  EXIT ;  /* 0x000000000000794d */ /* 0x000fea0003800000 */
.L_x_1729:
        /* <DEDUP_REMOVED lines=16> */
.L_x_1736:
[----:B------:R-:W-:-:S04]  /*6f80*/  SHF.R.U32.HI R24, RZ, 0x18, R24 ;  /* 0x00000018ff187819 */ /* 0x000fc80000011618 */
[----:B------:R-:W-:-:S04]  /*6f90*/  LOP3.LUT R5, R5, 0x80, R24, 0xf8, !PT ;  /* 0x0000008005057812 */ /* 0x000fc800078ef818 */
[----:B------:R-:W-:-:S07]  /*6fa0*/  PRMT R0, R5, 0x7610, R0 ;  /* 0x0000761005007816 */ /* 0x000fce0000000000 */
.L_x_1735:
[----:B------:R-:W-:Y:S05]  /*6fb0*/  BSYNC.RECONVERGENT B0 ;  /* 0x0000000000007941 */ /* 0x000fea0003800200 */
.L_x_1734:
[----:B------:R-:W-:Y:S01]  /*6fc0*/  STG.E.U8 desc[UR36][R2.64], R0 ;  /* 0x0000000002007986 */ /* 0x000fe2000c101124 */
[----:B------:R-:W-:Y:S05]  /*6fd0*/  EXIT ;  /* 0x000000000000794d */ /* 0x000fea0003800000 */
.L_x_1728:
[----:B------:R-:W-:-:S13]  /*6fe0*/  ISETP.NE.AND P0, PT, R0, 0x1c, PT ;  /* 0x0000001c0000780c */ /* 0x000fda0003f05270 */
[----:B------:R-:W-:Y:S05]  /*6ff0*/  @!P0 BRA `(.L_x_1737) ;  /* 0x0000000000588947 */ /* 0x000fea0003800000 */
[----:B------:R-:W-:-:S13]  /*7000*/  ISETP.NE.AND P0, PT, R0, 0x1d, PT ;  /* 0x0000001d0000780c */ /* 0x000fda0003f05270 */
[----:B------:R-:W-:Y:S05]  /*7010*/  @!P0 BRA `(.L_x_1738) ;  /* 0x0000000000448947 */ /* 0x000fea0003800000 */
[----:B------:R-:W-:-:S13]  /*7020*/  ISETP.NE.AND P0, PT, R0, 0x2c, PT ;  /* 0x0000002c0000780c */ /* 0x000fda0003f05270 */
[----:B------:R-:W-:Y:S05]  /*7030*/  @P0 BRA `(.L_x_1720) ;  /* 0x0000000000a80947 */ /* 0x000fea0003800000 */
[----:B----4-:R-:W-:-:S04]  /*7040*/  SHF.R.U32.HI R4, RZ, 0x17, R24 ;  /* 0x00000017ff047819 */ /* 0x010fc80000011618 */
        /* <DEDUP_REMOVED lines=14> */
.L_x_1738:
[----:B----4-:R-:W0:Y:S02]  /*7130*/  F2I.U64.TRUNC R24, R24 ;  /* 0x0000001800187311 */ /* 0x010e24000020d800 */
[----:B0-----:R-:W-:Y:S01]  /*7140*/  STG.E.64 desc[UR36][R2.64], R24 ;  /* 0x0000001802007986 */ /* 0x001fe2000c101b24 */
[----:B------:R-:W-:Y:S05]  /*7150*/  EXIT ;  /* 0x000000000000794d */ /* 0x000fea0003800000 */
.L_x_1737:
[----:B----4-:R-:W0:Y:S02]  /*7160*/  F2I.FTZ.U32.TRUNC.NTZ R5, R24 ;  /* 0x0000001800057305 */ /* 0x010e24000021f000 */
[----:B0-----:R-:W-:Y:S01]  /*7170*/  STG.E desc[UR36][R2.64], R5 ;  /* 0x0000000502007986 */ /* 0x001fe2000c101924 */
[----:B------:R-:W-:Y:S05]  /*7180*/  EXIT ;  /* 0x000000000000794d */ /* 0x000fea0003800000 */
.L_x_1727:
[----:B------:R-:W-:-:S13]  /*7190*/  ISETP.GT.AND P0, PT, R0, 0xe, PT ;  /* 0x0000000e0000780c */ /* 0x000fda0003f04270 */
[----:B------:R-:W-:Y:S05]  /*71a0*/  @P0 BRA `(.L_x_1739) ;  /* 0x0000000000340947 */ /* 0x000fea0003800000 */
[----:B------:R-:W-:-:S13]  /*71b0*/  ISETP.NE.AND P0, PT, R0, 0xa, PT ;  /* 0x0000000a0000780c */ /* 0x000fda0003f05270 */
[----:B------:R-:W-:Y:S05]  /*71c0*/  @!P0 BRA `(.L_x_1740) ;  /* 0x0000000000188947 */ /* 0x000fea0003800000 */
[----:B------:R-:W-:-:S13]  /*71d0*/  ISETP.NE.AND P0, PT, R0, 0xb, PT ;  /* 0x0000000b0000780c */ /* 0x000fda0003f05270 */
[----:B------:R-:W-:Y:S05]  /*71e0*/  @P0 BRA `(.L_x_1720) ;  /* 0x00000000003c0947 */ /* 0x000fea0003800000 */
[----:B----4-:R-:W-:-:S04]  /*71f0*/  FSETP.NEU.FTZ.AND P0, PT, R24, RZ, PT ;  /* 0x000000ff1800720b */ /* 0x010fc80003f1d000 */
[----:B------:R-:W-:-:S05]  /*7200*/  SEL R5, RZ, 0x1, !P0 ;  /* 0x00000001ff057807 */ /* 0x000fca0004000000 */
[----:B------:R-:W-:Y:S01]  /*7210*/  STG.E.U8 desc[UR36][R2.64], R5 ;  /* 0x0000000502007986 */ /* 0x000fe2000c101124 */
[----:B------:R-:W-:Y:S05]  /*7220*/  EXIT ;  /* 0x000000000000794d */ /* 0x000fea0003800000 */
.L_x_1740:
[----:B----4-:R-:W-:Y:S01]  /*7230*/  FMUL.FTZ R4, R24, 1 ;  /* 0x3f80000018047820 */ /* 0x010fe20000410000 */
[----:B------:R-:W-:-:S05]  /*7240*/  CS2R R6, SRZ ;  /* 0x0000000000067805 */ /* 0x000fca000001ff00 */
[----:B------:R-:W0:Y:S02]  /*7250*/  F2F.F64.F32 R4, R4 ;  /* 0x0000000400047310 */ /* 0x000e240000201800 */
[----:B0-----:R-:W-:Y:S01]  /*7260*/  STG.E.128 desc[UR36][R2.64], R4 ;  /* 0x0000000402007986 */ /* 0x001fe2000c101d24 */
[----:B------:R-:W-:Y:S05]  /*7270*/  EXIT ;  /* 0x000000000000794d */ /* 0x000fea0003800000 */
.L_x_1739:
[----:B------:R-:W-:-:S13]  /*7280*/  ISETP.NE.AND P0, PT, R0, 0xf, PT ;  /* 0x0000000f0000780c */ /* 0x000fda0003f05270 */
[----:B------:R-:W-:Y:S05]  /*7290*/  @!P0 BRA `(.L_x_1741) ;  /* 0x0000000000e08947 */ /* 0x000fea0003800000 */
[----:B------:R-:W-:-:S13]  /*72a0*/  ISETP.NE.AND P0, PT, R0, 0x17, PT ;  /* 0x000000170000780c */ /* 0x000fda0003f05270 */
[----:B------:R-:W-:Y:S05]  /*72b0*/  @!P0 BRA `(.L_x_1742) ;  /* 0x00000000008c8947 */ /* 0x000fea0003800000 */
[----:B------:R-:W-:-:S13]  /*72c0*/  ISETP.NE.AND P0, PT, R0, 0x18, PT ;  /* 0x000000180000780c */ /* 0x000fda0003f05270 */
[----:B------:R-:W-:Y:S05]  /*72d0*/  @!P0 BRA `(.L_x_1743) ;  /* 0x0000000000448947 */ /* 0x000fea0003800000 */
.L_x_1720:
[----:B------:R-:W-:Y:S01]  /*72e0*/  MOV R0, 0x0 ;  /* 0x0000000000007802 */ /* 0x000fe20000000f00 */
[----:B------:R-:W0:Y:S01]  /*72f0*/  LDCU.64 UR4, c[0x4][0x128] ;  /* 0x01002500ff0477ac */ /* 0x000e220008000a00 */
[----:B------:R-:W-:Y:S02]  /*7300*/  IMAD.MOV.U32 R8, RZ, RZ, 0x65 ;  /* 0x00000065ff087424 */ /* 0x000fe400078e00ff */
[----:B------:R1:W2:Y:S01]  /*7310*/  LDC.64 R2, c[0x4][R0] ;  /* 0x0100000000027b82 */ /* 0x0002a20000000a00 */
[----:B------:R-:W3:Y:S01]  /*7320*/  LDCU.64 UR6, c[0x4][0x130] ;  /* 0x01002600ff0677ac */ /* 0x000ee20008000a00 */
[----:B------:R-:W-:Y:S02]  /*7330*/  IMAD.MOV.U32 R12, RZ, RZ, 0x1 ;  /* 0x00000001ff0c7424 */ /* 0x000fe400078e00ff */
[----:B------:R-:W-:Y:S01]  /*7340*/  IMAD.MOV.U32 R13, RZ, RZ, RZ ;  /* 0x000000ffff0d7224 */ /* 0x000fe200078e00ff */
[----:B------:R-:W5:Y:S01]  /*7350*/  LDCU.64 UR8, c[0x4][0x20] ;  /* 0x01000400ff0877ac */ /* 0x000f620008000a00 */
[----:B0-----:R-:W-:-:S02]  /*7360*/  IMAD.U32 R4, RZ, RZ, UR4 ;  /* 0x00000004ff047e24 */ /* 0x001fc4000f8e00ff */
[----:B------:R-:W-:Y:S02]  /*7370*/  IMAD.U32 R5, RZ, RZ, UR5 ;  /* 0x00000005ff057e24 */ /* 0x000fe4000f8e00ff */
[----:B---3--:R-:W-:Y:S02]  /*7380*/  IMAD.U32 R6, RZ, RZ, UR6 ;  /* 0x00000006ff067e24 */ /* 0x008fe4000f8e00ff */
[----:B------:R-:W-:Y:S02]  /*7390*/  IMAD.U32 R7, RZ, RZ, UR7 ;  /* 0x00000007ff077e24 */ /* 0x000fe4000f8e00ff */
[----:B-----5:R-:W-:Y:S02]  /*73a0*/  IMAD.U32 R10, RZ, RZ, UR8 ;  /* 0x00000008ff0a7e24 */ /* 0x020fe4000f8e00ff */
[----:B-1----:R-:W-:-:S07]  /*73b0*/  IMAD.U32 R11, RZ, RZ, UR9 ;  /* 0x00000009ff0b7e24 */ /* 0x002fce000f8e00ff */
[----:B------:R-:W-:-:S07]  /*73c0*/  LEPC R20, `(.L_x_1744) ;  /* 0x000000001014794e */ /* 0x000fce0000000000 */
[----:B--2-4-:R-:W-:Y:S05]  /*73d0*/  CALL.ABS.NOINC R2 ;  /* 0x0000000002007343 */ /* 0x014fea0003c00000 */
.L_x_1744:
[----:B------:R-:W-:Y:S05]  /*73e0*/  EXIT ;  /* 0x000000000000794d */ /* 0x000fea0003800000 */
.L_x_1743:
[----:B----4-:R-:W-:Y:S01]  /*73f0*/  LOP3.LUT R4, R24, 0x7fffffff, RZ, 0xc0, !PT ;  /* 0x7fffffff18047812 */ /* 0x010fe200078ec0ff */
        /* <DEDUP_REMOVED lines=11> */
.L_x_1746:
[----:B------:R-:W-:Y:S05]  /*74b0*/  BSYNC.RECONVERGENT B0 ;  /* 0x0000000000007941 */ /* 0x000fea0003800200 */
.L_x_1745:
[----:B------:R-:W-:-:S05]  /*74c0*/  LOP3.LUT R5, R0, 0x80, R7, 0xf8, !PT ;  /* 0x0000008000057812 */ /* 0x000fca00078ef807 */
[----:B------:R-:W-:Y:S01]  /*74d0*/  STG.E.U8 desc[UR36][R2.64], R5 ;  /* 0x0000000502007986 */ /* 0x000fe2000c101124 */
[----:B------:R-:W-:Y:S05]  /*74e0*/  EXIT ;  /* 0x000000000000794d */ /* 0x000fea0003800000 */
.L_x_1742:
[----:B----4-:R-:W-:Y:S01]  /*74f0*/  LOP3.LUT R4, R24, 0x7fffffff, RZ, 0xc0, !PT ;  /* 0x7fffffff18047812 */ /* 0x010fe200078ec0ff */
        /* <DEDUP_REMOVED lines=10> */
.L_x_1748:
[----:B------:R-:W-:Y:S01]  /*75a0*/  IMAD.MOV.U32 R0, RZ, RZ, 0x7f ;  /* 0x0000007fff007424 */ /* 0x000fe200078e00ff */
[----:B------:R-:W-:-:S04]  /*75b0*/  ISETP.GT.U32.AND P0, PT, R4, 0x7f800000, PT ;  /* 0x7f8000000400780c */ /* 0x000fc80003f04070 */
[----:B------:R-:W-:-:S09]  /*75c0*/  SEL R0, R0, 0x7c, P0 ;  /* 0x0000007c00007807 */ /* 0x000fd20000000000 */
.L_x_1749:
[----:B------:R-:W-:Y:S05]  /*75d0*/  BSYNC.RECONVERGENT B0 ;  /* 0x0000000000007941 */ /* 0x000fea0003800200 */
.L_x_1747:
[----:B------:R-:W-:-:S04]  /*75e0*/  SHF.R.U32.HI R5, RZ, 0x18, R24 ;  /* 0x00000018ff057819 */ /* 0x000fc80000011618 */
[----:B------:R-:W-:-:S05]  /*75f0*/  LOP3.LUT R5, R0, 0x80, R5, 0xf8, !PT ;  /* 0x0000008000057812 */ /* 0x000fca00078ef805 */
[----:B------:R-:W-:Y:S01]  /*7600*/  STG.E.U8 desc[UR36][R2.64], R5 ;  /* 0x0000000502007986 */ /* 0x000fe2000c101124 */
[----:B------:R-:W-:Y:S05]  /*7610*/  EXIT ;  /* 0x000000000000794d */ /* 0x000fea0003800000 */
.L_x_1741:
[----:B----4-:R-:W-:-:S05]  /*7620*/  F2FP.BF16.F32.PACK_AB R24, RZ, R24 ;  /* 0x00000018ff18723e */ /* 0x010fca00000010ff */
[----:B------:R-:W-:Y:S01]  /*7630*/  STG.E.U16 desc[UR36][R2.64], R24 ;  /* 0x0000001802007986 */ /* 0x000fe2000c101524 */
[----:B------:R-:W-:Y:S05]  /*7640*/  EXIT ;  /* 0x000000000000794d */ /* 0x000fea0003800000 */
.L_x_1750:
        /* <DEDUP_REMOVED lines=11> */
.L_x_2803:


//--------------------- .text._ZN2at6native18elementwise_kernelILi128ELi2EZNS0_22gpu_kernel_impl_nocastIZZZNS0_15cos_kernel_cudaERNS_18TensorIteratorBaseEENKUlvE0_clEvENKUlvE0_clEvEUlfE_EEvS4_RKT_EUliE_EEviT1_ --------------------------
	.section	.text._ZN2at6native18elementwise_kernelILi128ELi2EZNS0_22gpu_kernel_impl_nocastIZZZNS0_15cos_kernel_cudaERNS_18TensorIteratorBaseEENKUlvE0_clEvENKUlvE0_clEvEUlfE_EEvS4_RKT_EUliE_EEviT1_,"ax",@progbits
	.align	128
        .global         _ZN2at6native18elementwise_kernelILi128ELi2EZNS0_22gpu_kernel_impl_nocastIZZZNS0_15cos_kernel_cudaERNS_18TensorIteratorBaseEENKUlvE0_clEvENKUlvE0_clEvEUlfE_EEvS4_RKT_EUliE_EEviT1_
        .type           _ZN2at6native18elementwise_kernelILi128ELi2EZNS0_22gpu_kernel_impl_nocastIZZZNS0_15cos_kernel_cudaERNS_18TensorIteratorBaseEENKUlvE0_clEvENKUlvE0_clEvEUlfE_EEvS4_RKT_EUliE_EEviT1_,@function
        .size           _ZN2at6native18elementwise_kernelILi128ELi2EZNS0_22gpu_kernel_impl_nocastIZZZNS0_15cos_kernel_cudaERNS_18TensorIteratorBaseEENKUlvE0_clEvENKUlvE0_clEvEUlfE_EEvS4_RKT_EUliE_EEviT1_,(.L_x_2804 - _ZN2at6native18elementwise_kernelILi128ELi2EZNS0_22gpu_kernel_impl_nocastIZZZNS0_15cos_kernel_cudaERNS_18TensorIteratorBaseEENKUlvE0_clEvENKUlvE0_clEvEUlfE_EEvS4_RKT_EUliE_EEviT1_)
        .other          _ZN2at6native18elementwise_kernelILi128ELi2EZNS0_22gpu_kernel_impl_nocastIZZZNS0_15cos_kernel_cudaERNS_18TensorIteratorBaseEENKUlvE0_clEvENKUlvE0_clEvEUlfE_EEvS4_RKT_EUliE_EEviT1_,@"STO_CUDA_ENTRY STV_DEFAULT"
_ZN2at6native18elementwise_kernelILi128ELi2EZNS0_22gpu_kernel_impl_nocastIZZZNS0_15cos_kernel_cudaERNS_18TensorIteratorBaseEENKUlvE0_clEvENKUlvE0_clEvEUlfE_EEvS4_RKT_EUliE_EEviT1_:
.text._ZN2at6native18elementwise_kernelILi128ELi2EZNS0_22gpu_kernel_impl_nocastIZZZNS0_15cos_kernel_cudaERNS_18TensorIteratorBaseEENKUlvE0_clEvENKUlvE0_clEvEUlfE_EEvS4_RKT_EUliE_EEviT1_:
        /* <DEDUP_REMOVED lines=10> */
[----:B------:R-:W-:Y:S01]  /*00a0*/  BSSY.RECONVERGENT B0, `(.L_x_1752) ;  /* 0x000000a000007945 */ /* 0x000fe20003800200 */
[----:B0-----:R-:W-:-:S13]  /*00b0*/  ISETP.GE.AND P0, PT, R3, UR4, PT ;  /* 0x0000000403007c0c */ /* 0x001fda000bf06270 */
[----:B------:R-:W-:Y:S05]  /*00c0*/  @P0 BRA `(.L_x_1753) ;  /* 0x00000000001c0947 */ /* 0x000fea0003800000 */
[----:B------:R-:W0:Y:S02]  /*00d0*/  LDC.64 R4, c[0x0][0x588] ;  /* 0x00016200ff047b82 */ /* 0x000e240000000a00 */
[----:B0-----:R-:W2:Y:S06]  /*00e0*/  LDG.E R4, desc[UR6][R4.64] ;  /* 0x0000000604047981 */ /* 0x001eac000c1e1900 */
[----:B------:R-:W0:Y:S01]  /*00f0*/  LDC.64 R6, c[0x0][0x580] ;  /* 0x00016000ff067b82 */ /* 0x000e220000000a00 */
[----:B------:R-:W-:Y:S01]  /*0100*/  IADD3 R3, PT, PT, R3, 0x80, RZ ;  /* 0x0000008003037810 */ /* 0x000fe20007ffe0ff */
[----:B--2---:R-:W-:-:S06]  /*0110*/  FMUL.RZ R9, R4, 0.15915493667125701904 ;  /* 0x3e22f98304097820 */ /* 0x004fcc000040c000 */
[----:B------:R-:W0:Y:S02]  /*0120*/  MUFU.COS R9, R9 ;  /* 0x0000000900097308 */ /* 0x000e240000000000 */
[----:B0-----:R0:W-:Y:S02]  /*0130*/  STG.E desc[UR6][R6.64], R9 ;  /* 0x0000000906007986 */ /* 0x0011e4000c101906 */
.L_x_1753:
[----:B------:R-:W-:Y:S05]  /*0140*/  BSYNC.RECONVERGENT B0 ;  /* 0x0000000000007941 */ /* 0x000fea0003800200 */
.L_x_1752:
[----:B------:R-:W-:-:S13]  /*0150*/  ISETP.GE.AND P0, PT, R3, UR4, PT ;  /* 0x0000000403007c0c */ /* 0x000fda000bf06270 */
[----:B------:R-:W-:Y:S05]  /*0160*/  @P0 EXIT ;  /* 0x000000000000094d */ /* 0x000fea0003800000 */
[----:B------:R-:W1:Y:S02]  /*0170*/  LDC.64 R2, c[0x0][0x588] ;  /* 0x00016200ff027b82 */ /* 0x000e640000000a00 */
[----:B-1----:R-:W0:Y:S06]  /*0180*/  LDG.E R2, desc[UR6][R2.64] ;  /* 0x0000000602027981 */ /* 0x002e2c000c1e1900 */
[----:B------:R-:W1:Y:S01]  /*0190*/  LDC.64 R4, c[0x0][0x580] ;  /* 0x00016000ff047b82 */ /* 0x000e620000000a00 */
[----:B0-----:R-:W-:-:S06]  /*01a0*/  FMUL.RZ R7, R2, 0.15915493667125701904 ;  /* 0x3e22f98302077820 */ /* 0x001fcc000040c000 */
[----:B------:R-:W1:Y:S02]  /*01b0*/  MUFU.COS R7, R7 ;  /* 0x0000000700077308 */ /* 0x000e640000000000 */
[----:B-1----:R-:W-:Y:S01]  /*01c0*/  STG.E desc[UR6][R4.64], R7 ;  /* 0x0000000704007986 */ /* 0x002fe2000c101906 */
[----:B------:R-:W-:Y:S05]  /*01d0*/  EXIT ;  /* 0x000000000000794d */ /* 0x000fea0003800000 */
.L_x_1751:
[----:B------:R-:W0:Y:S01]  /*01e0*/  LDCU UR4, c[0x0][0x380] ;  /* 0x00007000ff0477ac */ /* 0x000e220008000800 */
[----:B------:R-:W-:Y:S01]  /*01f0*/  IADD3 R2, PT, PT, R2, -0x1, RZ ;  /* 0xffffffff02027810 */ /* 0x000fe20007ffe0ff */
[----:B------:R-:W-:Y:S03]  /*0200*/  BSSY.RECONVERGENT B0, `(.L_x_1754) ;  /* 0x0000139000007945 */ /* 0x000fe60003800200 */
        /* <DEDUP_REMOVED lines=302> */
.L_x_1756:
[----:B------:R-:W0:Y:S02]  /*14f0*/  LDCU.128 UR8, c[0x0][0x580] ;  /* 0x0000b000ff0877ac */ /* 0x000e240008000c00 */
[----:B0-----:R-:W-:-:S05]  /*1500*/  IADD3 R6, P0, PT, R4, UR10, RZ ;  /* 0x0000000a04067c10 */ /* 0x001fca000ff1e0ff */
[----:B------:R-:W-:-:S05]  /*1510*/  IMAD.X R7, RZ, RZ, UR11, P0 ;  /* 0x0000000bff077e24 */ /* 0x000fca00080e06ff */
[----:B------:R-:W2:Y:S01]  /*1520*/  LDG.E R6, desc[UR6][R6.64] ;  /* 0x0000000606067981 */ /* 0x000ea2000c1e1900 */
[----:B------:R-:W-:Y:S02]  /*1530*/  IADD3 R4, P0, PT, R5, UR8, RZ ;  /* 0x0000000805047c10 */ /* 0x000fe4000ff1e0ff */
[----:B------:R-:W-:Y:S02]  /*1540*/  IADD3 R3, PT, PT, R3, 0x80, RZ ;  /* 0x0000008003037810 */ /* 0x000fe40007ffe0ff */
[----:B------:R-:W-:Y:S01]  /*1550*/  IADD3.X R5, PT, PT, RZ, UR9, RZ, P0, !PT ;  /* 0x00000009ff057c10 */ /* 0x000fe200087fe4ff */
[----:B--2---:R-:W-:-:S06]  /*1560*/  FMUL.RZ R9, R6, 0.15915493667125701904 ;  /* 0x3e22f98306097820 */ /* 0x004fcc000040c000 */
[----:B------:R-:W0:Y:S02]  /*1570*/  MUFU.COS R9, R9 ;  /* 0x0000000900097308 */ /* 0x000e240000000000 */
[----:B0-----:R0:W-:Y:S02]  /*1580*/  STG.E desc[UR6][R4.64], R9 ;  /* 0x0000000904007986 */ /* 0x0011e4000c101906 */
.L_x_1755:
[----:B------:R-:W-:Y:S05]  /*1590*/  BSYNC.RECONVERGENT B0 ;  /* 0x0000000000007941 */ /* 0x000fea0003800200 */
.L_x_1754:
[----:B------:R-:W-:-:S13]  /*15a0*/  ISETP.GE.AND P0, PT, R3, UR4, PT ;  /* 0x0000000403007c0c */ /* 0x000fda000bf06270 */
[----:B------:R-:W-:Y:S05]  /*15b0*/  @P0 EXIT ;  /* 0x000000000000094d */ /* 0x000fea0003800000 */
        /* <DEDUP_REMOVED lines=298> */
.L_x_1757:
[----:B------:R-:W0:Y:S02]  /*2860*/  LDCU.128 UR8, c[0x0][0x580] ;  /* 0x0000b000ff0877ac */ /* 0x000e240008000c00 */
[----:B0-----:R-:W-:-:S04]  /*2870*/  IADD3 R4, P0, PT, R2, UR10, RZ ;  /* 0x0000000a02047c10 */ /* 0x001fc8000ff1e0ff */
[----:B------:R-:W-:-:S05]  /*2880*/  IADD3.X R5, PT, PT, RZ, UR11, RZ, P0, !PT ;  /* 0x0000000bff057c10 */ /* 0x000fca00087fe4ff */
[----:B------:R-:W2:Y:S01]  /*2890*/  LDG.E R4, desc[UR6][R4.64] ;  /* 0x0000000604047981 */ /* 0x000ea2000c1e1900 */
[----:B------:R-:W-:-:S04]  /*28a0*/  IADD3 R2, P0, PT, R3, UR8, RZ ;  /* 0x0000000803027c10 */ /* 0x000fc8000ff1e0ff */
[----:B------:R-:W-:Y:S01]  /*28b0*/  IADD3.X R3, PT, PT, RZ, UR9, RZ, P0, !PT ;  /* 0x00000009ff037c10 */ /* 0x000fe200087fe4ff */
[----:B--2---:R-:W-:-:S06]  /*28c0*/  FMUL.RZ R7, R4, 0.15915493667125701904 ;  /* 0x3e22f98304077820 */ /* 0x004fcc000040c000 */
[----:B------:R-:W0:Y:S02]  /*28d0*/  MUFU.COS R7, R7 ;  /* 0x0000000700077308 */ /* 0x000e240000000000 */
[----:B0-----:R-:W-:Y:S01]  /*28e0*/  STG.E desc[UR6][R2.64], R7 ;  /* 0x0000000702007986 */ /* 0x001fe2000c101906 */
[----:B------:R-:W-:Y:S05]  /*28f0*/  EXIT ;  /* 0x000000000000794d */ /* 0x000fea0003800000 */
.L_x_1758:
        /* <DEDUP_REMOVED lines=16> */
.L_x_2804:


//--------------------- .text._ZN2at6native27unrolled_elementwise_kernelIZZZNS0_15cos_kernel_cudaERNS_18TensorIteratorBaseEENKUlvE0_clEvENKUlvE0_clEvEUlfE_St5arrayIPcLm2EELi4E23TrivialOffsetCalculatorILi1EjESB_NS0_6memory15LoadWithoutCastENSC_16StoreWithoutCastEEEviT_T0_T2_T3_T4_T5_ --------------------------
	.section	.text._ZN2at6native27unrolled_elementwise_kernelIZZZNS0_15cos_kernel_cudaERNS_18TensorIteratorBaseEENKUlvE0_clEvENKUlvE0_clEvEUlfE_St5arrayIPcLm2EELi4E23TrivialOffsetCalculatorILi1EjESB_NS0_6memory15LoadWithoutCastENSC_16StoreWithoutCastEEEviT_T0_T2_T3_T4_T5_,"ax",@progbits
	.align	128
        .global         _ZN2at6native27unrolled_elementwise_kernelIZZZNS0_15cos_kernel_cudaERNS_18TensorIteratorBaseEENKUlvE0_clEvENKUlvE0_clEvEUlfE_St5arrayIPcLm2EELi4E23TrivialOffsetCalculatorILi1EjESB_NS0_6memory15LoadWithoutCastENSC_16StoreWithoutCastEEEviT_T0_T2_T3_T4_T5_
        .type           _ZN2at6native27unrolled_elementwise_kernelIZZZNS0_15cos_kernel_cudaERNS_18TensorIteratorBaseEENKUlvE0_clEvENKUlvE0_clEvEUlfE_St5arrayIPcLm2EELi4E23TrivialOffsetCalculatorILi1EjESB_NS0_6memory15LoadWithoutCastENSC_16StoreWithoutCastEEEviT_T0_T2_T3_T4_T5_,@function
        .size           _ZN2at6native27unrolled_elementwise_kernelIZZZNS0_15cos_kernel_cudaERNS_18TensorIteratorBaseEENKUlvE0_clEvENKUlvE0_clEvEUlfE_St5arrayIPcLm2EELi4E23TrivialOffsetCalculatorILi1EjESB_NS0_6memory15LoadWithoutCastENSC_16StoreWithoutCastEEEviT_T0_T2_T3_T4_T5_,(.L_x_2805 - _ZN2at6native27unrolled_elementwise_kernelIZZZNS0_15cos_kernel_cudaERNS_18TensorIteratorBaseEENKUlvE0_clEvENKUlvE0_clEvEUlfE_St5arrayIPcLm2EELi4E23TrivialOffsetCalculatorILi1EjESB_NS0_6memory15LoadWithoutCastENSC_16StoreWithoutCastEEEviT_T0_T2_T3_T4_T5_)
        .other          _ZN2at6native27unrolled_elementwise_kernelIZZZNS0_15cos_kernel_cudaERNS_18TensorIteratorBaseEENKUlvE0_clEvENKUlvE0_clEvEUlfE_St5arrayIPcLm2EELi4E23TrivialOffsetCalculatorILi1EjESB_NS0_6memory15LoadWithoutCastENSC_16StoreWithoutCastEEEviT_T0_T2_T3_T4_T5_,@"STO_CUDA_ENTRY STV_DEFAULT"
_ZN2at6native27unrolled_elementwise_kernelIZZZNS0_15cos_kernel_cudaERNS_18TensorIteratorBaseEENKUlvE0_clEvENKUlvE0_clEvEUlfE_St5arrayIPcLm2EELi4E23TrivialOffsetCalculatorILi1EjESB_NS0_6memory15LoadWithoutCastENSC_16StoreWithoutCastEEEviT_T0_T2_T3_T4_T5_:
.text._ZN2at6native27unrolled_elementwise_kernelIZZZNS0_15cos_kernel_cudaERNS_18TensorIteratorBaseEENKUlvE0_clEvENKUlvE0_clEvEUlfE_St5arrayIPcLm2EELi4E23TrivialOffsetCalculatorILi1EjESB_NS0_6memory15LoadWithoutCastENSC_16StoreWithoutCastEEEviT_T0_T2_T3_T4_T5_:
[----:B------:R-:W-:Y:S01]  /*0000*/  LDC R1, c[0x0][0x37c] ;  /* 0x0000df00ff017b82 */ /* 0x000fe20000000800 */
[----:B------:R-:W0:Y:S07]  /*0010*/  S2R R3, SR_CTAID.X ;  /* 0x0000000000037919 */ /* 0x000e2e0000002500 */
[----:B------:R-:W0:Y:S01]  /*0020*/  LDC R0, c[0x0][0x380] ;  /* 0x0000e000ff007b82 */ /* 0x000e220000000800 */
[----:B------:R-:W1:Y:S01]  /*0030*/  LDCU.64 UR4, c[0x0][0x358] ;  /* 0x00006b00ff0477ac */ /* 0x000e620008000a00 */
[----:B------:R-:W2:Y:S01]  /*0040*/  S2R R10, SR_TID.X ;  /* 0x00000000000a7919 */ /* 0x000ea20000002100 */
[----:B0-----:R-:W-:Y:S01]  /*0050*/  IMAD R5, R3, -0x200, R0 ;  /* 0xfffffe0003057824 */ /* 0x001fe200078e0200 */
[----:B--2---:R-:W-:-:S04]  /*0060*/  MOV R0, R10 ;  /* 0x0000000a00007202 */ /* 0x004fc80000000f00 */
        /* <DEDUP_REMOVED lines=9> */
[----:B0-----:R-:W-:-:S04]  /*0100*/  @!P1 IMAD.WIDE.U32 R12, R7, 0x4, R12 ;  /* 0x00000004070c9825 */ /* 0x001fc800078e000c */
[----:B------:R-:W-:-:S06]  /*0110*/  IMAD.MOV.U32 R7, RZ, RZ, RZ ;  /* 0x000000ffff077224 */ /* 0x000fcc00078e00ff */
[----:B-1----:R0:W3:Y:S02]  /*0120*/  @!P1 LDG.E R7, desc[UR4][R12.64] ;  /* 0x000000040c079981 */ /* 0x0020e4000c1e1900 */
[----:B------:R-:W1:Y:S01]  /*0130*/  @!P0 LDC.64 R8, c[0x0][0x390] ;  /* 0x0000e400ff088b82 */ /* 0x000e620000000a00 */
[----:B------:R-:W-:Y:S02]  /*0140*/  @!P0 IMAD R17, R3, 0x200, R10 ;  /* 0x0000020003118824 */ /* 0x000fe400078e020a */
[----:B--2---:R-:W-:-:S04]  /*0150*/  @!P2 IMAD.WIDE.U32 R14, R11, 0x4, R14 ;  /* 0x000000040b0ea825 */ /* 0x004fc800078e000e */
[----:B------:R-:W-:Y:S02]  /*0160*/  HFMA2 R11, -RZ, RZ, 0, 0 ;  /* 0x00000000ff0b7431 */ /* 0x000fe400000001ff */
[----:B------:R-:W-:-:S04]  /*0170*/  IMAD.MOV.U32 R18, RZ, RZ, RZ ;  /* 0x000000ffff127224 */ /* 0x000fc800078e00ff */
[----:B------:R2:W4:Y:S01]  /*0180*/  @!P2 LDG.E R11, desc[UR4][R14.64] ;  /* 0x000000040e0ba981 */ /* 0x000522000c1e1900 */
[----:B-1----:R-:W-:-:S05]  /*0190*/  @!P0 IMAD.WIDE.U32 R16, R17, 0x4, R8 ;  /* 0x0000000411108825 */ /* 0x002fca00078e0008 */
[----:B------:R-:W4:Y:S01]  /*01a0*/  @!P0 LDG.E R18, desc[UR4][R16.64] ;  /* 0x0000000410128981 */ /* 0x000f22000c1e1900 */
[----:B------:R-:W-:-:S04]  /*01b0*/  @!P0 IADD3 R10, PT, PT, R10, 0x80, RZ ;  /* 0x000000800a0a8810 */ /* 0x000fc80007ffe0ff */
[----:B------:R-:W-:-:S13]  /*01c0*/  ISETP.GE.AND P1, PT, R10, R5, PT ;  /* 0x000000050a00720c */ /* 0x000fda0003f26270 */
[----:B------:R-:W1:Y:S01]  /*01d0*/  @!P1 LDC.64 R8, c[0x0][0x390] ;  /* 0x0000e400ff089b82 */ /* 0x000e620000000a00 */
[C---:B------:R-:W-:Y:S02]  /*01e0*/  ISETP.GE.AND P0, PT, R0.reuse, R5, PT ;  /* 0x000000050000720c */ /* 0x040fe40003f06270 */
[----:B0-----:R-:W-:Y:S01]  /*01f0*/  @!P1 LEA R13, R3, R10, 0x9 ;  /* 0x0000000a030d9211 */ /* 0x001fe200078e48ff */
[----:B------:R-:W-:Y:S01]  /*0200*/  IMAD.MOV.U32 R10, RZ, RZ, RZ ;  /* 0x000000ffff0a7224 */ /* 0x000fe200078e00ff */
[C---:B------:R-:W-:Y:S01]  /*0210*/  IADD3 R20, PT, PT, R0.reuse, 0x80, RZ ;  /* 0x0000008000147810 */ /* 0x040fe20007ffe0ff */
[----:B--2---:R-:W-:Y:S02]  /*0220*/  VIADD R14, R0, 0x100 ;  /* 0x00000100000e7836 */ /* 0x004fe40000000000 */
[----:B-1----:R-:W-:-:S06]  /*0230*/  @!P1 IMAD.WIDE.U32 R12, R13, 0x4, R8 ;  /* 0x000000040d0c9825 */ /* 0x002fcc00078e0008 */
[----:B------:R-:W0:Y:S01]  /*0240*/  @!P0 LDC.64 R8, c[0x0][0x388] ;  /* 0x0000e200ff088b82 */ /* 0x000e220000000a00 */
[-C--:B------:R-:W-:Y:S01]  /*0250*/  ISETP.GE.AND P2, PT, R20, R5.reuse, PT ;  /* 0x000000051400720c */ /* 0x080fe20003f46270 */
[----:B------:R-:W-:Y:S01]  /*0260*/  @!P0 IMAD R15, R3, 0x200, R0 ;  /* 0x00000200030f8824 */ /* 0x000fe200078e0200 */
[----:B------:R1:W5:Y:S01]  /*0270*/  @!P1 LDG.E R10, desc[UR4][R12.64] ;  /* 0x000000040c0a9981 */ /* 0x000362000c1e1900 */
[----:B------:R-:W-:Y:S02]  /*0280*/  ISETP.GE.AND P1, PT, R14, R5, PT ;  /* 0x000000050e00720c */ /* 0x000fe40003f26270 */
[----:B------:R-:W-:Y:S02]  /*0290*/  IADD3 R14, PT, PT, R0, 0x180, RZ ;  /* 0x00000180000e7810 */ /* 0x000fe40007ffe0ff */
[----:B------:R-:W-:Y:S01]  /*02a0*/  @!P0 MOV R0, R20 ;  /* 0x0000001400008202 */ /* 0x000fe20000000f00 */
[----:B0-----:R-:W-:Y:S01]  /*02b0*/  @!P0 IMAD.WIDE.U32 R8, R15, 0x4, R8 ;  /* 0x000000040f088825 */ /* 0x001fe200078e0008 */
[----:B------:R-:W-:Y:S03]  /*02c0*/  BSSY.RECONVERGENT B0, `(.L_x_1759) ;  /* 0x0000014000007945 */ /* 0x000fe60003800200 */
[----:B---3--:R-:W-:-:S04]  /*02d0*/  @!P0 FMUL.RZ R7, R7, 0.15915493667125701904 ;  /* 0x3e22f98307078820 */ /* 0x008fc8000040c000 */
[----:B------:R-:W0:Y:S01]  /*02e0*/  @!P0 MUFU.COS R6, R7 ;  /* 0x0000000700068308 */ /* 0x000e220000000000 */
[----:B----4-:R-:W-:Y:S01]  /*02f0*/  @!P2 FMUL.RZ R11, R11, 0.15915493667125701904 ;  /* 0x3e22f9830b0ba820 */ /* 0x010fe2000040c000 */
[----:B0-----:R1:W-:Y:S06]  /*0300*/  @!P0 STG.E desc[UR4][R8.64], R6 ;  /* 0x0000000608008986 */ /* 0x0013ec000c101904 */
[----:B------:R1:W0:Y:S01]  /*0310*/  @!P2 MUFU.COS R4, R11 ;  /* 0x0000000b0004a308 */ /* 0x0002220000000000 */
[----:B------:R-:W-:Y:S01]  /*0320*/  ISETP.GE.AND P2, PT, R0, R5, PT ;  /* 0x000000050000720c */ /* 0x000fe20003f46270 */
[----:B------:R-:W-:-:S06]  /*0330*/  @!P1 FMUL.RZ R18, R18, 0.15915493667125701904 ;  /* 0x3e22f98312129820 */ /* 0x000fcc000040c000 */
[----:B------:R1:W2:Y:S06]  /*0340*/  @!P1 MUFU.COS R2, R18 ;  /* 0x0000001200029308 */ /* 0x0002ac0000000000 */
[----:B0-----:R-:W-:Y:S05]  /*0350*/  @P2 BRA `(.L_x_1760) ;  /* 0x0000000000282947 */ /* 0x001fea0003800000 */
[----:B-1----:R-:W0:Y:S01]  /*0360*/  LDC.64 R6, c[0x0][0x388] ;  /* 0x0000e200ff067b82 */ /* 0x002e220000000a00 */
[----:B------:R-:W-:Y:S01]  /*0370*/  IMAD R9, R3, 0x200, R0 ;  /* 0x0000020003097824 */ /* 0x000fe200078e0200 */
[----:B------:R-:W-:-:S04]  /*0380*/  IADD3 R0, PT, PT, R0, 0x80, RZ ;  /* 0x0000008000007810 */ /* 0x000fc80007ffe0ff */
[----:B------:R-:W-:-:S13]  /*0390*/  ISETP.GE.AND P0, PT, R0, R5, PT ;  /* 0x000000050000720c */ /* 0x000fda0003f06270 */
[----:B------:R-:W-:Y:S01]  /*03a0*/  @!P0 IMAD R11, R3, 0x200, R0 ;  /* 0x00000200030b8824 */ /* 0x000fe200078e0200 */
[----:B------:R-:W-:Y:S01]  /*03b0*/  @!P0 IADD3 R0, PT, PT, R0, 0x80, RZ ;  /* 0x0000008000008810 */ /* 0x000fe20007ffe0ff */
[----:B0-----:R-:W-:-:S04]  /*03c0*/  IMAD.WIDE.U32 R8, R9, 0x4, R6 ;  /* 0x0000000409087825 */ /* 0x001fc800078e0006 */
[----:B------:R-:W-:Y:S01]  /*03d0*/  @!P0 IMAD.WIDE.U32 R6, R11, 0x4, R6 ;  /* 0x000000040b068825 */ /* 0x000fe200078e0006 */
[----:B------:R0:W-:Y:S04]  /*03e0*/  STG.E desc[UR4][R8.64], R4 ;  /* 0x0000000408007986 */ /* 0x0001e8000c101904 */
[----:B--2---:R0:W-:Y:S02]  /*03f0*/  @!P0 STG.E desc[UR4][R6.64], R2 ;  /* 0x0000000206008986 */ /* 0x0041e4000c101904 */
.L_x_1760:
[----:B------:R-:W-:Y:S05]  /*0400*/  BSYNC.RECONVERGENT B0 ;  /* 0x0000000000007941 */ /* 0x000fea0003800200 */
.L_x_1759:
[-C--:B------:R-:W-:Y:S02]  /*0410*/  ISETP.GE.AND P1, PT, R0, R5.reuse, PT ;  /* 0x000000050000720c */ /* 0x080fe40003f26270 */
[----:B------:R-:W-:-:S11]  /*0420*/  ISETP.GE.AND P0, PT, R14, R5, PT ;  /* 0x000000050e00720c */ /* 0x000fd60003f06270 */
[----:B------:R-:W-:Y:S05]  /*0430*/  @P1 EXIT ;  /* 0x000000000000194d */ /* 0x000fea0003800000 */
[----:B0-----:R-:W2:Y:S01]  /*0440*/  LDC.64 R4, c[0x0][0x388] ;  /* 0x0000e200ff047b82 */ /* 0x001ea20000000a00 */
[----:B-----5:R-:W-:Y:S01]  /*0450*/  @!P0 FMUL.RZ R10, R10, 0.15915493667125701904 ;  /* 0x3e22f9830a0a8820 */ /* 0x020fe2000040c000 */
[----:B------:R-:W-:-:S03]  /*0460*/  LEA R3, R3, R0, 0x9 ;  /* 0x0000000003037211 */ /* 0x000fc600078e48ff */
[----:B------:R-:W0:Y:S02]  /*0470*/  @!P0 MUFU.COS R7, R10 ;  /* 0x0000000a00078308 */ /* 0x000e240000000000 */
[----:B--2---:R-:W-:-:S05]  /*0480*/  IMAD.WIDE.U32 R2, R3, 0x4, R4 ;  /* 0x0000000403027825 */ /* 0x004fca00078e0004 */
[----:B0-----:R-:W-:Y:S01]  /*0490*/  STG.E desc[UR4][R2.64], R7 ;  /* 0x0000000702007986 */ /* 0x001fe2000c101904 */
[----:B------:R-:W-:Y:S05]  /*04a0*/  EXIT ;  /* 0x000000000000794d */ /* 0x000fea0003800000 */
.L_x_1761:
        /* <DEDUP_REMOVED lines=13> */
.L_x_2805:


//--------------------- .text._ZN2at6native29vectorized_elementwise_kernelILi2EZZZNS0_15cos_kernel_cudaERNS_18TensorIteratorBaseEENKUlvE0_clEvENKUlvE0_clEvEUlfE_St5arrayIPcLm2EEEEviT0_T1_ --------------------------
	.section	.text._ZN2at6native29vectorized_elementwise_kernelILi2EZZZNS0_15cos_kernel_cudaERNS_18TensorIteratorBaseEENKUlvE0_clEvENKUlvE0_clEvEUlfE_St5arrayIPcLm2EEEEviT0_T1_,"ax",@progbits
	.align	128
        .global         _ZN2at6native29vectorized_elementwise_kernelILi2EZZZNS0_15cos_kernel_cudaERNS_18TensorIteratorBaseEENKUlvE0_clEvENKUlvE0_clEvEUlfE_St5arrayIPcLm2EEEEviT0_T1_
        .type           _ZN2at6native29vectorized_elementwise_kernelILi2EZZZNS0_15cos_kernel_cudaERNS_18TensorIteratorBaseEENKUlvE0_clEvENKUlvE0_clEvEUlfE_St5arrayIPcLm2EEEEviT0_T1_,@function
        .size           _ZN2at6native29vectorized_elementwise_kernelILi2EZZZNS0_15cos_kernel_cudaERNS_18TensorIteratorBaseEENKUlvE0_clEvENKUlvE0_clEvEUlfE_St5arrayIPcLm2EEEEviT0_T1_,(.L_x_2806 - _ZN2at6native29vectorized_elementwise_kernelILi2EZZZNS0_15cos_kernel_cudaERNS_18TensorIteratorBaseEENKUlvE0_clEvENKUlvE0_clEvEUlfE_St5arrayIPcLm2EEEEviT0_T1_)
        .other          _ZN2at6native29vectorized_elementwise_kernelILi2EZZZNS0_15cos_kernel_cudaERNS_18TensorIteratorBaseEENKUlvE0_clEvENKUlvE0_clEvEUlfE_St5arrayIPcLm2EEEEviT0_T1_,@"STO_CUDA_ENTRY STV_DEFAULT"
_ZN2at6native29vectorized_elementwise_kernelILi2EZZZNS0_15cos_kernel_cudaERNS_18TensorIteratorBaseEENKUlvE0_clEvENKUlvE0_clEvEUlfE_St5arrayIPcLm2EEEEviT0_T1_:
.text._ZN2at6native29vectorized_elementwise_kernelILi2EZZZNS0_15cos_kernel_cudaERNS_18TensorIteratorBaseEENKUlvE0_clEvENKUlvE0_clEvEUlfE_St5arrayIPcLm2EEEEviT0_T1_:
        /* <DEDUP_REMOVED lines=8> */
[----:B------:R-:W0:Y:S02]  /*0080*/  S2R R23, SR_TID.X ;  /* 0x0000000000177919 */ /* 0x000e240000002100 */
        /* <DEDUP_REMOVED lines=10> */
[----:B0-----:R-:W-:-:S04]  /*0130*/  @!P5 IMAD.WIDE.U32 R26, R11, 0x4, R26 ;  /* 0x000000040b1ad825 */ /* 0x001fc800078e001a */
[----:B------:R-:W-:-:S08]  /*0140*/  HFMA2 R11, -RZ, RZ, 0, 0 ;  /* 0x00000000ff0b7431 */ /* 0x000fd000000001ff */
[----:B------:R-:W-:Y:S01]  /*0150*/  @!P1 IMAD.IADD R20, R0, 0x1, R23 ;  /* 0x0000000100149824 */ /* 0x000fe200078e0217 */
[----:B------:R-:W-:Y:S01]  /*0160*/  @!P1 IADD3 R23, PT, PT, R23, 0x80, RZ ;  /* 0x0000008017179810 */ /* 0x000fe20007ffe0ff */
[----:B------:R-:W0:Y:S01]  /*0170*/  @!P1 LDC.64 R12, c[0x0][0x390] ;  /* 0x0000e400ff0c9b82 */ /* 0x000e220000000a00 */
[----:B------:R2:W3:Y:S02]  /*0180*/  @!P5 LDG.E R11, desc[UR4][R26.64] ;  /* 0x000000041a0bd981 */ /* 0x0004e4000c1e1900 */
[----:B------:R-:W-:-:S13]  /*0190*/  ISETP.GE.U32.AND P2, PT, R23, R2, PT ;  /* 0x000000021700720c */ /* 0x000fda0003f46070 */
[----:B------:R-:W-:Y:S01]  /*01a0*/  @!P2 IMAD.IADD R18, R0, 0x1, R23 ;  /* 0x000000010012a824 */ /* 0x000fe200078e0217 */
[----:B------:R-:W-:Y:S01]  /*01b0*/  @!P2 IADD3 R23, PT, PT, R23, 0x80, RZ ;  /* 0x000000801717a810 */ /* 0x000fe20007ffe0ff */
[----:B------:R-:W4:Y:S03]  /*01c0*/  @!P2 LDC.64 R28, c[0x0][0x390] ;  /* 0x0000e400ff1cab82 */ /* 0x000f260000000a00 */
[----:B------:R-:W-:-:S13]  /*01d0*/  ISETP.GE.U32.AND P3, PT, R23, R2, PT ;  /* 0x000000021700720c */ /* 0x000fda0003f66070 */
[----:B------:R-:W-:Y:S01]  /*01e0*/  @!P3 IMAD.IADD R19, R0, 0x1, R23 ;  /* 0x000000010013b824 */ /* 0x000fe200078e0217 */
[----:B------:R-:W-:Y:S01]  /*01f0*/  @!P3 IADD3 R23, PT, PT, R23, 0x80, RZ ;  /* 0x000000801717b810 */ /* 0x000fe20007ffe0ff */
[----:B------:R-:W5:Y:S03]  /*0200*/  @!P3 LDC.64 R16, c[0x0][0x390] ;  /* 0x0000e400ff10bb82 */ /* 0x000f660000000a00 */
[----:B------:R-:W-:-:S13]  /*0210*/  ISETP.GE.U32.AND P4, PT, R23, R2, PT ;  /* 0x000000021700720c */ /* 0x000fda0003f86070 */
[----:B------:R-:W-:Y:S01]  /*0220*/  @!P4 IMAD.IADD R25, R0, 0x1, R23 ;  /* 0x000000010019c824 */ /* 0x000fe200078e0217 */
[----:B------:R-:W-:-:S04]  /*0230*/  @!P4 IADD3 R23, PT, PT, R23, 0x80, RZ ;  /* 0x000000801717c810 */ /* 0x000fc80007ffe0ff */
[----:B------:R-:W-:Y:S01]  /*0240*/  ISETP.GE.U32.AND P5, PT, R23, R2, PT ;  /* 0x000000021700720c */ /* 0x000fe20003fa6070 */
[----:B0-----:R-:W-:-:S04]  /*0250*/  @!P1 IMAD.WIDE.U32 R12, R20, 0x4, R12 ;  /* 0x00000004140c9825 */ /* 0x001fc800078e000c */
[----:B------:R-:W-:Y:S02]  /*0260*/  IMAD.MOV.U32 R20, RZ, RZ, RZ ;  /* 0x000000ffff147224 */ /* 0x000fe400078e00ff */
[----:B-1----:R-:W-:-:S06]  /*0270*/  @!P0 IMAD.WIDE.U32 R14, R22, 0x4, R14 ;  /* 0x00000004160e8825 */ /* 0x002fcc00078e000e */
[----:B--2---:R-:W-:Y:S01]  /*0280*/  @!P5 IMAD.IADD R27, R0, 0x1, R23 ;  /* 0x00000001001bd824 */ /* 0x004fe200078e0217 */
[----:B------:R-:W-:Y:S01]  /*0290*/  @!P5 IADD3 R23, PT, PT, R23, 0x80, RZ ;  /* 0x000000801717d810 */ /* 0x000fe20007ffe0ff */
[----:B------:R0:W2:Y:S01]  /*02a0*/  @!P0 LDG.E R20, desc[UR4][R14.64] ;  /* 0x000000040e148981 */ /* 0x0000a2000c1e1900 */
[----:B------:R-:W-:Y:S02]  /*02b0*/  MOV R22, RZ ;  /* 0x000000ff00167202 */ /* 0x000fe40000000f00 */
[----:B------:R-:W-:Y:S01]  /*02c0*/  ISETP.GE.U32.AND P0, PT, R23, R2, PT ;  /* 0x000000021700720c */ /* 0x000fe20003f06070 */
[----:B------:R-:W-:-:S03]  /*02d0*/  HFMA2 R24, -RZ, RZ, 0, 0 ;  /* 0x00000000ff187431 */ /* 0x000fc600000001ff */
[----:B------:R1:W2:Y:S01]  /*02e0*/  @!P1 LDG.E R22, desc[UR4][R12.64] ;  /* 0x000000040c169981 */ /* 0x0002a2000c1e1900 */
[----:B----4-:R-:W-:Y:S01]  /*02f0*/  @!P2 IMAD.WIDE.U32 R28, R18, 0x4, R28 ;  /* 0x00000004121ca825 */ /* 0x010fe200078e001c */
[----:B0-----:R-:W0:Y:S03]  /*0300*/  @!P4 LDC.64 R14, c[0x0][0x390] ;  /* 0x0000e400ff0ecb82 */ /* 0x001e260000000a00 */
[----:B-----5:R-:W-:Y:S01]  /*0310*/  @!P3 IMAD.WIDE.U32 R16, R19, 0x4, R16 ;  /* 0x000000041310b825 */ /* 0x020fe200078e0010 */
[----:B------:R-:W4:Y:S04]  /*0320*/  @!P2 LDG.E R24, desc[UR4][R28.64] ;  /* 0x000000041c18a981 */ /* 0x000f28000c1e1900 */
[----:B-1----:R-:W1:Y:S01]  /*0330*/  @!P5 LDC.64 R12, c[0x0][0x390] ;  /* 0x0000e400ff0cdb82 */ /* 0x002e620000000a00 */
[----:B------:R-:W-:-:S06]  /*0340*/  IMAD.MOV.U32 R26, RZ, RZ, RZ ;  /* 0x000000ffff1a7224 */ /* 0x000fcc00078e00ff */
[----:B------:R5:W4:Y:S01]  /*0350*/  @!P3 LDG.E R26, desc[UR4][R16.64] ;  /* 0x00000004101ab981 */ /* 0x000b22000c1e1900 */
[----:B------:R-:W5:Y:S01]  /*0360*/  @!P0 LDC.64 R18, c[0x0][0x390] ;  /* 0x0000e400ff128b82 */ /* 0x000f620000000a00 */
[----:B------:R-:W-:Y:S02]  /*0370*/  @!P0 IMAD.IADD R23, R0, 0x1, R23 ;  /* 0x0000000100178824 */ /* 0x000fe400078e0217 */
[----:B0-----:R-:W-:Y:S01]  /*0380*/  @!P4 IMAD.WIDE.U32 R14, R25, 0x4, R14 ;  /* 0x00000004190ec825 */ /* 0x001fe200078e000e */
[----:B------:R-:W-:-:S06]  /*0390*/  MOV R25, RZ ;  /* 0x000000ff00197202 */ /* 0x000fcc0000000f00 */
[----:B------:R0:W4:Y:S01]  /*03a0*/  @!P4 LDG.E R25, desc[UR4][R14.64] ;  /* 0x000000040e19c981 */ /* 0x000122000c1e1900 */
[----:B-1----:R-:W-:-:S04]  /*03b0*/  @!P5 IMAD.WIDE.U32 R12, R27, 0x4, R12 ;  /* 0x000000041b0cd825 */ /* 0x002fc800078e000c */
[----:B------:R-:W-:Y:S02]  /*03c0*/  HFMA2 R27, -RZ, RZ, 0, 0 ;  /* 0x00000000ff1b7431 */ /* 0x000fe400000001ff */
[----:B-----5:R-:W-:Y:S01]  /*03d0*/  @!P0 IMAD.WIDE.U32 R18, R23, 0x4, R18 ;  /* 0x0000000417128825 */ /* 0x020fe200078e0012 */
[----:B------:R-:W-:-:S03]  /*03e0*/  MOV R23, RZ ;  /* 0x000000ff00177202 */ /* 0x000fc60000000f00 */
[----:B------:R1:W5:Y:S04]  /*03f0*/  @!P5 LDG.E R27, desc[UR4][R12.64] ;  /* 0x000000040c1bd981 */ /* 0x000368000c1e1900 */
[----:B------:R-:W5:Y:S01]  /*0400*/  @!P0 LDG.E R23, desc[UR4][R18.64] ;  /* 0x0000000412178981 */ /* 0x000f62000c1e1900 */
[C---:B------:R-:W-:Y:S02]  /*0410*/  ISETP.GE.U32.AND P0, PT, R3.reuse, R2, PT ;  /* 0x000000020300720c */ /* 0x040fe40003f06070 */
[C---:B------:R-:W-:Y:S01]  /*0420*/  IADD3 R17, PT, PT, R3.reuse, 0x80, RZ ;  /* 0x0000008003117810 */ /* 0x040fe20007ffe0ff */
[----:B0-----:R-:W-:-:S03]  /*0430*/  VIADD R15, R3, 0x100 ;  /* 0x00000100030f7836 */ /* 0x001fc60000000000 */
[-C--:B------:R-:W-:Y:S02]  /*0440*/  ISETP.GE.U32.AND P1, PT, R17, R2.reuse, PT ;  /* 0x000000021100720c */ /* 0x080fe40003f26070 */
[----:B------:R-:W-:-:S05]  /*0450*/  ISETP.GE.U32.AND P2, PT, R15, R2, PT ;  /* 0x000000020f00720c */ /* 0x000fca0003f46070 */
[----:B-1----:R-:W0:Y:S01]  /*0460*/  @!P0 LDC.64 R12, c[0x0][0x388] ;  /* 0x0000e200ff0c8b82 */ /* 0x002e220000000a00 */
[----:B------:R-:W-:Y:S01]  /*0470*/  @!P0 IMAD.IADD R15, R0, 0x1, R3 ;  /* 0x00000001000f8824 */ /* 0x000fe200078e0203 */
[----:B------:R-:W-:Y:S04]  /*0480*/  BSSY.RECONVERGENT B0, `(.L_x_1763) ;  /* 0x000004a000007945 */ /* 0x000fe80003800200 */
[----:B------:R-:W-:Y:S01]  /*0490*/  BSSY.RELIABLE B1, `(.L_x_1764) ;  /* 0x0000042000017945 */ /* 0x000fe20003800100 */
[----:B0-----:R-:W-:-:S04]  /*04a0*/  @!P0 IMAD.WIDE.U32 R12, R15, 0x4, R12 ;  /* 0x000000040f0c8825 */ /* 0x001fc800078e000c */
[----:B---3--:R-:W-:Y:S01]  /*04b0*/  @!P0 FMUL.RZ R14, R11, 0.15915493667125701904 ;  /* 0x3e22f9830b0e8820 */ /* 0x008fe2000040c000 */
[----:B------:R-:W-:-:S04]  /*04c0*/  IADD3 R11, PT, PT, R3, 0x180, RZ ;  /* 0x00000180030b7810 */ /* 0x000fc80007ffe0ff */
[----:B------:R-:W-:Y:S02]  /*04d0*/  ISETP.GE.U32.AND P3, PT, R11, R2, PT ;  /* 0x000000020b00720c */ /* 0x000fe40003f66070 */
[----:B------:R-:W-:Y:S01]  /*04e0*/  IADD3 R11, PT, PT, R3, 0x200, RZ ;  /* 0x00000200030b7810 */ /* 0x000fe20007ffe0ff */
[----:B------:R-:W0:Y:S02]  /*04f0*/  @!P0 MUFU.COS R21, R14 ;  /* 0x0000000e00158308 */ /* 0x000e240000000000 */
[----:B0-----:R0:W-:Y:S01]  /*0500*/  @!P0 STG.E desc[UR4][R12.64], R21 ;  /* 0x000000150c008986 */ /* 0x0011e2000c101904 */
[----:B--2---:R-:W-:-:S05]  /*0510*/  @!P1 FMUL.RZ R20, R20, 0.15915493667125701904 ;  /* 0x3e22f98314149820 */ /* 0x004fca000040c000 */
[----:B------:R0:W1:Y:S01]  /*0520*/  @!P1 MUFU.COS R4, R20 ;  /* 0x0000001400049308 */ /* 0x0000620000000000 */
[----:B------:R-:W-:Y:S01]  /*0530*/  ISETP.GE.U32.AND P1, PT, R11, R2, PT ;  /* 0x000000020b00720c */ /* 0x000fe20003f26070 */
[----:B------:R-:W-:Y:S02]  /*0540*/  VIADD R11, R3, 0x280 ;  /* 0x00000280030b7836 */ /* 0x000fe40000000000 */
[----:B------:R-:W-:-:S04]  /*0550*/  @!P2 FMUL.RZ R22, R22, 0.15915493667125701904 ;  /* 0x3e22f9831616a820 */ /* 0x000fc8000040c000 */
[----:B------:R0:W2:Y:S01]  /*0560*/  @!P2 MUFU.COS R5, R22 ;  /* 0x000000160005a308 */ /* 0x0000a20000000000 */
[----:B------:R-:W-:Y:S01]  /*0570*/  ISETP.GE.U32.AND P2, PT, R11, R2, PT ;  /* 0x000000020b00720c */ /* 0x000fe20003f46070 */
[----:B----4-:R-:W-:Y:S01]  /*0580*/  @!P3 FMUL.RZ R24, R24, 0.15915493667125701904 ;  /* 0x3e22f9831818b820 */ /* 0x010fe2000040c000 */
[----:B------:R-:W-:-:S05]  /*0590*/  IADD3 R11, PT, PT, R3, 0x300, RZ ;  /* 0x00000300030b7810 */ /* 0x000fca0007ffe0ff */
[----:B------:R0:W3:Y:S01]  /*05a0*/  @!P3 MUFU.COS R6, R24 ;  /* 0x000000180006b308 */ /* 0x0000e20000000000 */
[----:B------:R-:W-:Y:S02]  /*05b0*/  ISETP.GE.U32.AND P3, PT, R11, R2, PT ;  /* 0x000000020b00720c */ /* 0x000fe40003f66070 */
[----:B------:R-:W-:Y:S01]  /*05c0*/  IADD3 R11, PT, PT, R3, 0x380, RZ ;  /* 0x00000380030b7810 */ /* 0x000fe20007ffe0ff */
[----:B------:R-:W-:-:S04]  /*05d0*/  @!P1 FMUL.RZ R26, R26, 0.15915493667125701904 ;  /* 0x3e22f9831a1a9820 */ /* 0x000fc8000040c000 */
[----:B------:R0:W4:Y:S01]  /*05e0*/  @!P1 MUFU.COS R7, R26 ;  /* 0x0000001a00079308 */ /* 0x0001220000000000 */
[----:B------:R-:W-:Y:S02]  /*05f0*/  ISETP.GE.U32.AND P1, PT, R11, R2, PT ;  /* 0x000000020b00720c */ /* 0x000fe40003f26070 */
[----:B------:R-:W-:-:S04]  /*0600*/  @!P0 MOV R3, R17 ;  /* 0x0000001100038202 */ /* 0x000fc80000000f00 */
[----:B------:R-:W-:Y:S01]  /*0610*/  ISETP.GE.U32.AND P0, PT, R3, R2, PT ;  /* 0x000000020300720c */ /* 0x000fe20003f06070 */
[----:B------:R-:W-:-:S04]  /*0620*/  @!P2 FMUL.RZ R25, R25, 0.15915493667125701904 ;  /* 0x3e22f9831919a820 */ /* 0x000fc8000040c000 */
[----:B------:R0:W0:Y:S01]  /*0630*/  @!P2 MUFU.COS R8, R25 ;  /* 0x000000190008a308 */ /* 0x0000220000000000 */
[----:B-----5:R-:W-:Y:S01]  /*0640*/  @!P3 FMUL.RZ R27, R27, 0.15915493667125701904 ;  /* 0x3e22f9831b1bb820 */ /* 0x020fe2000040c000 */
[----:B------:R-:W-:-:S06]  /*0650*/  @!P1 FMUL.RZ R23, R23, 0.15915493667125701904 ;  /* 0x3e22f98317179820 */ /* 0x000fcc000040c000 */
[----:B------:R0:W0:Y:S08]  /*0660*/  @!P3 MUFU.COS R9, R27 ;  /* 0x0000001b0009b308 */ /* 0x0000300000000000 */
[----:B------:R0:W0:Y:S01]  /*0670*/  @!P1 MUFU.COS R10, R23 ;  /* 0x00000017000a9308 */ /* 0x0000220000000000 */
[----:B-1234-:R-:W-:Y:S05]  /*0680*/  @P0 BRA `(.L_x_1765) ;  /* 0x0000000000300947 */ /* 0x01efea0003800000 */
[----:B0-----:R-:W0:Y:S01]  /*0690*/  LDC.64 R12, c[0x0][0x388] ;  /* 0x0000e200ff0c7b82 */ /* 0x001e220000000a00 */
[----:B------:R-:W-:Y:S01]  /*06a0*/  IADD3 R11, PT, PT, R0, R3, RZ ;  /* 0x00000003000b7210 */ /* 0x000fe20007ffe0ff */
[----:B------:R-:W-:-:S05]  /*06b0*/  VIADD R3, R3, 0x80 ;  /* 0x0000008003037836 */ /* 0x000fca0000000000 */
[----:B------:R-:W-:Y:S01]  /*06c0*/  ISETP.GE.U32.AND P0, PT, R3, R2, PT ;  /* 0x000000020300720c */ /* 0x000fe20003f06070 */
[----:B0-----:R-:W-:-:S05]  /*06d0*/  IMAD.WIDE.U32 R12, R11, 0x4, R12 ;  /* 0x000000040b0c7825 */ /* 0x001fca00078e000c */
[----:B------:R0:W-:Y:S07]  /*06e0*/  STG.E desc[UR4][R12.64], R4 ;  /* 0x000000040c007986 */ /* 0x0001ee000c101904 */
[----:B------:R-:W-:Y:S05]  /*06f0*/  @P0 BRA `(.L_x_1766) ;  /* 0x0000000000300947 */ /* 0x000fea0003800000 */
[----:B0-----:R-:W0:Y:S01]  /*0700*/  LDC.64 R12, c[0x0][0x388] ;  /* 0x0000e200ff0c7b82 */ /* 0x001e220000000a00 */
[----:B------:R-:W-:Y:S02]  /*0710*/  IADD3 R11, PT, PT, R0, R3, RZ ;  /* 0x00000003000b7210 */ /* 0x000fe40007ffe0ff */
[----:B------:R-:W-:-:S03]  /*0720*/  IADD3 R3, PT, PT, R3, 0x80, RZ ;  /* 0x0000008003037810 */ /* 0x000fc60007ffe0ff */
[----:B0-----:R-:W-:-:S05]  /*0730*/  IMAD.WIDE.U32 R12, R11, 0x4, R12 ;  /* 0x000000040b0c7825 */ /* 0x001fca00078e000c */
[----:B------:R1:W-:Y:S02]  /*0740*/  STG.E desc[UR4][R12.64], R5 ;  /* 0x000000050c007986 */ /* 0x0003e4000c101904 */
.L_x_1765:
[----:B------:R-:W-:-:S13]  /*0750*/  ISETP.GE.U32.AND P0, PT, R3, R2, PT ;  /* 0x000000020300720c */ /* 0x000fda0003f06070 */
[----:B------:R-:W-:Y:S05]  /*0760*/  @P0 BRA `(.L_x_1767) ;  /* 0x0000000000300947 */ /* 0x000fea0003800000 */
[----:B-1----:R-:W1:Y:S01]  /*0770*/  LDC.64 R4, c[0x0][0x388] ;  /* 0x0000e200ff047b82 */ /* 0x002e620000000a00 */
[----:B------:R-:W-:Y:S01]  /*0780*/  IMAD.IADD R11, R0, 0x1, R3 ;  /* 0x00000001000b7824 */ /* 0x000fe200078e0203 */
[----:B------:R-:W-:-:S03]  /*0790*/  IADD3 R3, PT, PT, R3, 0x80, RZ ;  /* 0x0000008003037810 */ /* 0x000fc60007ffe0ff */
[----:B-1----:R-:W-:-:S05]  /*07a0*/  IMAD.WIDE.U32 R4, R11, 0x4, R4 ;  /* 0x000000040b047825 */ /* 0x002fca00078e0004 */
[----:B------:R1:W-:Y:S02]  /*07b0*/  STG.E desc[UR4][R4.64], R6 ;  /* 0x0000000604007986 */ /* 0x0003e4000c101904 */
.L_x_1766:
[----:B------:R-:W-:-:S13]  /*07c0*/  ISETP.GE.U32.AND P0, PT, R3, R2, PT ;  /* 0x000000020300720c */ /* 0x000fda0003f06070 */
[----:B------:R-:W-:Y:S05]  /*07d0*/  @P0 BRA `(.L_x_1768) ;  /* 0x0000000000340947 */ /* 0x000fea0003800000 */
[----:B01----:R-:W0:Y:S01]  /*07e0*/  LDC.64 R4, c[0x0][0x388] ;  /* 0x0000e200ff047b82 */ /* 0x003e220000000a00 */
[----:B------:R-:W-:Y:S01]  /*07f0*/  IADD3 R11, PT, PT, R0, R3, RZ ;  /* 0x00000003000b7210 */ /* 0x000fe20007ffe0ff */
[----:B------:R-:W-:-:S04]  /*0800*/  VIADD R3, R3, 0x80 ;  /* 0x0000008003037836 */ /* 0x000fc80000000000 */
[----:B0-----:R-:W-:-:S05]  /*0810*/  IMAD.WIDE.U32 R4, R11, 0x4, R4 ;  /* 0x000000040b047825 */ /* 0x001fca00078e0004 */
[----:B------:R2:W-:Y:S02]  /*0820*/  STG.E desc[UR4][R4.64], R7 ;  /* 0x0000000704007986 */ /* 0x0005e4000c101904 */
.L_x_1767:
[----:B------:R-:W-:-:S13]  /*0830*/  ISETP.GE.U32.AND P0, PT, R3, R2, PT ;  /* 0x000000020300720c */ /* 0x000fda0003f06070 */
[----:B------:R-:W-:Y:S05]  /*0840*/  @P0 BREAK.RELIABLE B1 ;  /* 0x0000000000010942 */ /* 0x000fea0003800100 */
[----:B------:R-:W-:Y:S05]  /*0850*/  @P0 BRA `(.L_x_1769) ;  /* 0x0000000000300947 */ /* 0x000fea0003800000 */
[----:B-12---:R-:W1:Y:S01]  /*0860*/  LDC.64 R4, c[0x0][0x388] ;  /* 0x0000e200ff047b82 */ /* 0x006e620000000a00 */
[----:B------:R-:W-:Y:S02]  /*0870*/  IADD3 R7, PT, PT, R0, R3, RZ ;  /* 0x0000000300077210 */ /* 0x000fe40007ffe0ff */
[----:B------:R-:W-:-:S03]  /*0880*/  IADD3 R3, PT, PT, R3, 0x80, RZ ;  /* 0x0000008003037810 */ /* 0x000fc60007ffe0ff */
[----:B-1----:R-:W-:-:S05]  /*0890*/  IMAD.WIDE.U32 R4, R7, 0x4, R4 ;  /* 0x0000000407047825 */ /* 0x002fca00078e0004 */
[----:B0-----:R2:W-:Y:S02]  /*08a0*/  STG.E desc[UR4][R4.64], R8 ;  /* 0x0000000804007986 */ /* 0x0015e4000c101904 */
.L_x_1768:
[----:B------:R-:W-:Y:S05]  /*08b0*/  BSYNC.RELIABLE B1 ;  /* 0x0000000000017941 */ /* 0x000fea0003800100 */
.L_x_1764:
[----:B------:R-:W-:-:S13]  /*08c0*/  ISETP.GE.U32.AND P0, PT, R3, R2, PT ;  /* 0x000000020300720c */ /* 0x000fda0003f06070 */
[----:B012---:R-:W0:Y:S01]  /*08d0*/  @!P0 LDC.64 R4, c[0x0][0x388] ;  /* 0x0000e200ff048b82 */ /* 0x007e220000000a00 */
[----:B------:R-:W-:Y:S01]  /*08e0*/  @!P0 IMAD.IADD R7, R0, 0x1, R3 ;  /* 0x0000000100078824 */ /* 0x000fe200078e0203 */
[----:B------:R-:W-:-:S03]  /*08f0*/  @!P0 IADD3 R3, PT, PT, R3, 0x80, RZ ;  /* 0x0000008003038810 */ /* 0x000fc60007ffe0ff */
[----:B0-----:R-:W-:-:S05]  /*0900*/  @!P0 IMAD.WIDE.U32 R4, R7, 0x4, R4 ;  /* 0x0000000407048825 */ /* 0x001fca00078e0004 */
[----:B------:R3:W-:Y:S02]  /*0910*/  @!P0 STG.E desc[UR4][R4.64], R9 ;  /* 0x0000000904008986 */ /* 0x0007e4000c101904 */
.L_x_1769:
[----:B------:R-:W-:Y:S05]  /*0920*/  BSYNC.RECONVERGENT B0 ;  /* 0x0000000000007941 */ /* 0x000fea0003800200 */
.L_x_1763:
[----:B------:R-:W-:Y:S05]  /*0930*/  WARPSYNC.ALL ;  /* 0x0000000000007948 */ /* 0x000fea0003800000 */
[----:B------:R-:W-:-:S13]  /*0940*/  ISETP.GE.U32.AND P0, PT, R3, R2, PT ;  /* 0x000000020300720c */ /* 0x000fda0003f06070 */
[----:B------:R-:W-:Y:S05]  /*0950*/  @P0 EXIT ;  /* 0x000000000000094d */ /* 0x000fea0003800000 */
[----:B-123--:R-:W1:Y:S01]  /*0960*/  LDC.64 R4, c[0x0][0x388] ;  /* 0x0000e200ff047b82 */ /* 0x00ee620000000a00 */
[----:B------:R-:W-:-:S05]  /*0970*/  IADD3 R3, PT, PT, R0, R3, RZ ;  /* 0x0000000300037210 */ /* 0x000fca0007ffe0ff */
[----:B-1----:R-:W-:-:S05]  /*0980*/  IMAD.WIDE.U32 R2, R3, 0x4, R4 ;  /* 0x0000000403027825 */ /* 0x002fca00078e0004 */
[----:B0-----:R-:W-:Y:S01]  /*0990*/  STG.E desc[UR4][R2.64], R10 ;  /* 0x0000000a02007986 */ /* 0x001fe2000c101904 */
[----:B------:R-:W-:Y:S05]  /*09a0*/  EXIT ;  /* 0x000000000000794d */ /* 0x000fea0003800000 */
.L_x_1762:
[----:B------:R-:W0:Y:S01]  /*09b0*/  S2R R2, SR_TID.X ;  /* 0x0000000000027919 */ /* 0x000e220000002100 */
[----:B------:R-:W1:Y:S08]  /*09c0*/  LDC.64 R4, c[0x0][0x390] ;  /* 0x0000e400ff047b82 */ /* 0x000e700000000a00 */
[----:B------:R-:W2:Y:S01]  /*09d0*/  LDC.64 R14, c[0x0][0x388] ;  /* 0x0000e200ff0e7b82 */ /* 0x000ea20000000a00 */
[----:B-1----:R-:W-:-:S04]  /*09e0*/  IMAD.WIDE.U32 R4, R0, 0x4, R4 ;  /* 0x0000000400047825 */ /* 0x002fc800078e0004 */
[----:B0-----:R-:W-:-:S05]  /*09f0*/  IMAD.WIDE.U32 R12, R2, 0x8, R4 ;  /* 0x00000008020c7825 */ /* 0x001fca00078e0004 */
[----:B------:R-:W3:Y:S04]  /*0a00*/  LDG.E.64 R4, desc[UR4][R12.64] ;  /* 0x000000040c047981 */ /* 0x000ee8000c1e1b00 */
[----:B------:R-:W4:Y:S04]  /*0a10*/  LDG.E.64 R10, desc[UR4][R12.64+0x400] ;  /* 0x000400040c0a7981 */ /* 0x000f28000c1e1b00 */
[----:B------:R-:W5:Y:S04]  /*0a20*/  LDG.E.64 R6, desc[UR4][R12.64+0x800] ;  /* 0x000800040c067981 */ /* 0x000f68000c1e1b00 */
[----:B------:R5:W2:Y:S01]  /*0a30*/  LDG.E.64 R8, desc[UR4][R12.64+0xc00] ;  /* 0x000c00040c087981 */ /* 0x000aa2000c1e1b00 */
[----:B---3--:R-:W-:Y:S01]  /*0a40*/  FMUL.RZ R4, R4, 0.15915493667125701904 ;  /* 0x3e22f98304047820 */ /* 0x008fe2000040c000 */
[----:B------:R-:W-:Y:S01]  /*0a50*/  FMUL.RZ R5, R5, 0.15915493667125701904 ;  /* 0x3e22f98305057820 */ /* 0x000fe2000040c000 */
[----:B----4-:R-:W-:Y:S01]  /*0a60*/  FMUL.RZ R10, R10, 0.15915493667125701904 ;  /* 0x3e22f9830a0a7820 */ /* 0x010fe2000040c000 */
[----:B------:R-:W-:-:S03]  /*0a70*/  FMUL.RZ R11, R11, 0.15915493667125701904 ;  /* 0x3e22f9830b0b7820 */ /* 0x000fc6000040c000 */
[----:B------:R-:W-:Y:S01]  /*0a80*/  MUFU.COS R4, R4 ;  /* 0x0000000400047308 */ /* 0x000fe20000000000 */
[----:B-----5:R-:W-:Y:S01]  /*0a90*/  FMUL.RZ R13, R7, 0.15915493667125701904 ;  /* 0x3e22f983070d7820 */ /* 0x020fe2000040c000 */
[----:B------:R-:W-:Y:S01]  /*0aa0*/  FMUL.RZ R3, R6, 0.15915493667125701904 ;  /* 0x3e22f98306037820 */ /* 0x000fe2000040c000 */
[----:B--2---:R-:W-:-:S04]  /*0ab0*/  IMAD.WIDE.U32 R6, R0, 0x4, R14 ;  /* 0x0000000400067825 */ /* 0x004fc800078e000e */
[----:B------:R-:W-:Y:S01]  /*0ac0*/  FMUL.RZ R8, R8, 0.15915493667125701904 ;  /* 0x3e22f98308087820 */ /* 0x000fe2000040c000 */
[----:B------:R-:W-:Y:S01]  /*0ad0*/  FMUL.RZ R9, R9, 0.15915493667125701904 ;  /* 0x3e22f98309097820 */ /* 0x000fe2000040c000 */
[----:B------:R-:W0:Y:S01]  /*0ae0*/  MUFU.COS R5, R5 ;  /* 0x0000000500057308 */ /* 0x000e220000000000 */
[----:B------:R-:W-:-:S07]  /*0af0*/  IMAD.WIDE.U32 R6, R2, 0x8, R6 ;  /* 0x0000000802067825 */ /* 0x000fce00078e0006 */
[----:B------:R-:W-:Y:S08]  /*0b00*/  MUFU.COS R10, R10 ;  /* 0x0000000a000a7308 */ /* 0x000ff00000000000 */
[----:B------:R-:W1:Y:S01]  /*0b10*/  MUFU.COS R11, R11 ;  /* 0x0000000b000b7308 */ /* 0x000e620000000000 */
[----:B0-----:R-:W-:Y:S07]  /*0b20*/  STG.E.64 desc[UR4][R6.64], R4 ;  /* 0x0000000406007986 */ /* 0x001fee000c101b04 */
[----:B------:R-:W-:Y:S08]  /*0b30*/  MUFU.COS R12, R3 ;  /* 0x00000003000c7308 */ /* 0x000ff00000000000 */
[----:B------:R-:W0:Y:S01]  /*0b40*/  MUFU.COS R13, R13 ;  /* 0x0000000d000d7308 */ /* 0x000e220000000000 */
[----:B-1----:R-:W-:Y:S07]  /*0b50*/  STG.E.64 desc[UR4][R6.64+0x400], R10 ;  /* 0x0004000a06007986 */ /* 0x002fee000c101b04 */
[----:B------:R-:W-:Y:S08]  /*0b60*/  MUFU.COS R8, R8 ;  /* 0x0000000800087308 */ /* 0x000ff00000000000 */
[----:B------:R-:W1:Y:S01]  /*0b70*/  MUFU.COS R9, R9 ;  /* 0x0000000900097308 */ /* 0x000e620000000000 */
[----:B0-----:R-:W-:Y:S04]  /*0b80*/  STG.E.64 desc[UR4][R6.64+0x800], R12 ;  /* 0x0008000c06007986 */ /* 0x001fe8000c101b04 */
[----:B-1----:R-:W-:Y:S01]  /*0b90*/  STG.E.64 desc[UR4][R6.64+0xc00], R8 ;  /* 0x000c000806007986 */ /* 0x002fe2000c101b04 */
[----:B------:R-:W-:Y:S05]  /*0ba0*/  EXIT ;  /* 0x000000000000794d */ /* 0x000fea0003800000 */
.L_x_1770:
        /* <DEDUP_REMOVED lines=13> */
.L_x_2806:


//--------------------- .text._ZN2at6native29vectorized_elementwise_kernelILi4EZZZNS0_15cos_kernel_cudaERNS_18TensorIteratorBaseEENKUlvE0_clEvENKUlvE0_clEvEUlfE_St5arrayIPcLm2EEEEviT0_T1_ --------------------------
	.section	.text._ZN2at6native29vectorized_elementwise_kernelILi4EZZZNS0_15cos_kernel_cudaERNS_18TensorIteratorBaseEENKUlvE0_clEvENKUlvE0_clEvEUlfE_St5arrayIPcLm2EEEEviT0_T1_,"ax",@progbits
	.align	128
        .global         _ZN2at6native29vectorized_elementwise_kernelILi4EZZZNS0_15cos_kernel_cudaERNS_18TensorIteratorBaseEENKUlvE0_clEvENKUlvE0_clEvEUlfE_St5arrayIPcLm2EEEEviT0_T1_
        .type           _ZN2at6native29vectorized_elementwise_kernelILi4EZZZNS0_15cos_kernel_cudaERNS_18TensorIteratorBaseEENKUlvE0_clEvENKUlvE0_clEvEUlfE_St5arrayIPcLm2EEEEviT0_T1_,@function
        .size           _ZN2at6native29vectorized_elementwise_kernelILi4EZZZNS0_15cos_kernel_cudaERNS_18TensorIteratorBaseEENKUlvE0_clEvENKUlvE0_clEvEUlfE_St5arrayIPcLm2EEEEviT0_T1_,(.L_x_2807 - _ZN2at6native29vectorized_elementwise_kernelILi4EZZZNS0_15cos_kernel_cudaERNS_18TensorIteratorBaseEENKUlvE0_clEvENKUlvE0_clEvEUlfE_St5arrayIPcLm2EEEEviT0_T1_)
        .other          _ZN2at6native29vectorized_elementwise_kernelILi4EZZZNS0_15cos_kernel_cudaERNS_18TensorIteratorBaseEENKUlvE0_clEvENKUlvE0_clEvEUlfE_St5arrayIPcLm2EEEEviT0_T1_,@"STO_CUDA_ENTRY STV_DEFAULT"
_ZN2at6native29vectorized_elementwise_kernelILi4EZZZNS0_15cos_kernel_cudaERNS_18TensorIteratorBaseEENKUlvE0_clEvENKUlvE0_clEvEUlfE_St5arrayIPcLm2EEEEviT0_T1_:
.text._ZN2at6native29vectorized_elementwise_kernelILi4EZZZNS0_15cos_kernel_cudaERNS_18TensorIteratorBaseEENKUlvE0_clEvENKUlvE0_clEvEUlfE_St5arrayIPcLm2EEEEviT0_T1_:
        /* <DEDUP_REMOVED lines=117> */
.L_x_1774:
[----:B------:R-:W-:-:S13]  /*0750*/  ISETP.GE.U32.AND P0, PT, R3, R2, PT ;  /* 0x000000020300720c */ /* 0x000fda0003f06070 */
[----:B------:R-:W-:Y:S05]  /*0760*/  @P0 BRA `(.L_x_1776) ;  /* 0x0000000000300947 */ /* 0x000fea0003800000 */
[----:B-1----:R-:W1:Y:S01]  /*0770*/  LDC.64 R4, c[0x0][0x388] ;  /* 0x0000e200ff047b82 */ /* 0x002e620000000a00 */
[----:B------:R-:W-:Y:S01]  /*0780*/  IMAD.IADD R11, R0, 0x1, R3 ;  /* 0x00000001000b7824 */ /* 0x000fe200078e0203 */
[----:B------:R-:W-:-:S03]  /*0790*/  IADD3 R3, PT, PT, R3, 0x80, RZ ;  /* 0x0000008003037810 */ /* 0x000fc60007ffe0ff */
[----:B-1----:R-:W-:-:S05]  /*07a0*/  IMAD.WIDE.U32 R4, R11, 0x4, R4 ;  /* 0x000000040b047825 */ /* 0x002fca00078e0004 */
[----:B------:R1:W-:Y:S02]  /*07b0*/  STG.E desc[UR4][R4.64], R6 ;  /* 0x0000000604007986 */ /* 0x0003e4000c101904 */
.L_x_1775:
[----:B------:R-:W-:-:S13]  /*07c0*/  ISETP.GE.U32.AND P0, PT, R3, R2, PT ;  /* 0x000000020300720c */ /* 0x000fda0003f06070 */
[----:B------:R-:W-:Y:S05]  /*07d0*/  @P0 BRA `(.L_x_1777) ;  /* 0x0000000000340947 */ /* 0x000fea0003800000 */
[----:B01----:R-:W0:Y:S01]  /*07e0*/  LDC.64 R4, c[0x0][0x388] ;  /* 0x0000e200ff047b82 */ /* 0x003e220000000a00 */
[----:B------:R-:W-:Y:S01]  /*07f0*/  IADD3 R11, PT, PT, R0, R3, RZ ;  /* 0x00000003000b7210 */ /* 0x000fe20007ffe0ff */
[----:B------:R-:W-:-:S04]  /*0800*/  VIADD R3, R3, 0x80 ;  /* 0x0000008003037836 */ /* 0x000fc80000000000 */
[----:B0-----:R-:W-:-:S05]  /*0810*/  IMAD.WIDE.U32 R4, R11, 0x4, R4 ;  /* 0x000000040b047825 */ /* 0x001fca00078e0004 */
[----:B------:R2:W-:Y:S02]  /*0820*/  STG.E desc[UR4][R4.64], R7 ;  /* 0x0000000704007986 */ /* 0x0005e4000c101904 */
.L_x_1776:
        /* <DEDUP_REMOVED lines=8> */
.L_x_1777:
[----:B------:R-:W-:Y:S05]  /*08b0*/  BSYNC.RELIABLE B1 ;  /* 0x0000000000017941 */ /* 0x000fea0003800100 */
.L_x_1773:
[----:B------:R-:W-:-:S13]  /*08c0*/  ISETP.GE.U32.AND P0, PT, R3, R2, PT ;  /* 0x000000020300720c */ /* 0x000fda0003f06070 */
[----:B012---:R-:W0:Y:S01]  /*08d0*/  @!P0 LDC.64 R4, c[0x0][0x388] ;  /* 0x0000e200ff048b82 */ /* 0x007e220000000a00 */
[----:B------:R-:W-:Y:S01]  /*08e0*/  @!P0 IMAD.IADD R7, R0, 0x1, R3 ;  /* 0x0000000100078824 */ /* 0x000fe200078e0203 */
[----:B------:R-:W-:-:S03]  /*08f0*/  @!P0 IADD3 R3, PT, PT, R3, 0x80, RZ ;  /* 0x0000008003038810 */ /* 0x000fc60007ffe0ff */
[----:B0-----:R-:W-:-:S05]  /*0900*/  @!P0 IMAD.WIDE.U32 R4, R7, 0x4, R4 ;  /* 0x0000000407048825 */ /* 0x001fca00078e0004 */
[----:B------:R3:W-:Y:S02]  /*0910*/  @!P0 STG.E desc[UR4][R4.64], R9 ;  /* 0x0000000904008986 */ /* 0x0007e4000c101904 */
.L_x_1778:
[----:B------:R-:W-:Y:S05]  /*0920*/  BSYNC.RECONVERGENT B0 ;  /* 0x0000000000007941 */ /* 0x000fea0003800200 */
.L_x_1772:
        /* <DEDUP_REMOVED lines=8> */
.L_x_1771:
[----:B------:R-:W0:Y:S01]  /*09b0*/  S2R R2, SR_TID.X ;  /* 0x0000000000027919 */ /* 0x000e220000002100 */
[----:B------:R-:W1:Y:S08]  /*09c0*/  LDC.64 R4, c[0x0][0x390] ;  /* 0x0000e400ff047b82 */ /* 0x000e700000000a00 */
[----:B------:R-:W2:Y:S01]  /*09d0*/  LDC.64 R14, c[0x0][0x388] ;  /* 0x0000e200ff0e7b82 */ /* 0x000ea20000000a00 */
[----:B-1----:R-:W-:-:S04]  /*09e0*/  IMAD.WIDE.U32 R4, R0, 0x4, R4 ;  /* 0x0000000400047825 */ /* 0x002fc800078e0004 */
[----:B0-----:R-:W-:-:S05]  /*09f0*/  IMAD.WIDE.U32 R12, R2, 0x10, R4 ;  /* 0x00000010020c7825 */ /* 0x001fca00078e0004 */
[----:B------:R-:W3:Y:S04]  /*0a00*/  LDG.E.128 R4, desc[UR4][R12.64] ;  /* 0x000000040c047981 */ /* 0x000ee8000c1e1d00 */
[----:B------:R2:W4:Y:S02]  /*0a10*/  LDG.E.128 R8, desc[UR4][R12.64+0x800] ;  /* 0x000800040c087981 */ /* 0x000524000c1e1d00 */
[----:B--2---:R-:W-:-:S04]  /*0a20*/  IMAD.WIDE.U32 R12, R0, 0x4, R14 ;  /* 0x00000004000c7825 */ /* 0x004fc800078e000e */
[----:B------:R-:W-:-:S04]  /*0a30*/  IMAD.WIDE.U32 R12, R2, 0x10, R12 ;  /* 0x00000010020c7825 */ /* 0x000fc800078e000c */
[----:B---3--:R-:W-:Y:S01]  /*0a40*/  FMUL.RZ R4, R4, 0.15915493667125701904 ;  /* 0x3e22f98304047820 */ /* 0x008fe2000040c000 */
[----:B------:R-:W-:Y:S01]  /*0a50*/  FMUL.RZ R5, R5, 0.15915493667125701904 ;  /* 0x3e22f98305057820 */ /* 0x000fe2000040c000 */
[----:B------:R-:W-:Y:S01]  /*0a60*/  FMUL.RZ R6, R6, 0.15915493667125701904 ;  /* 0x3e22f98306067820 */ /* 0x000fe2000040c000 */
[----:B------:R-:W-:Y:S01]  /*0a70*/  FMUL.RZ R7, R7, 0.15915493667125701904 ;  /* 0x3e22f98307077820 */ /* 0x000fe2000040c000 */
[----:B----4-:R-:W-:Y:S01]  /*0a80*/  FMUL.RZ R8, R8, 0.15915493667125701904 ;  /* 0x3e22f98308087820 */ /* 0x010fe2000040c000 */
[----:B------:R-:W-:Y:S01]  /*0a90*/  FMUL.RZ R9, R9, 0.15915493667125701904 ;  /* 0x3e22f98309097820 */ /* 0x000fe2000040c000 */
[----:B------:R-:W-:Y:S01]  /*0aa0*/  FMUL.RZ R10, R10, 0.15915493667125701904 ;  /* 0x3e22f9830a0a7820 */ /* 0x000fe2000040c000 */
[----:B------:R-:W-:Y:S01]  /*0ab0*/  FMUL.RZ R11, R11, 0.15915493667125701904 ;  /* 0x3e22f9830b0b7820 */ /* 0x000fe2000040c000 */
[----:B------:R-:W-:Y:S08]  /*0ac0*/  MUFU.COS R4, R4 ;  /* 0x0000000400047308 */ /* 0x000ff00000000000 */
[----:B------:R-:W-:Y:S08]  /*0ad0*/  MUFU.COS R5, R5 ;  /* 0x0000000500057308 */ /* 0x000ff00000000000 */
[----:B------:R-:W-:Y:S08]  /*0ae0*/  MUFU.COS R6, R6 ;  /* 0x0000000600067308 */ /* 0x000ff00000000000 */
[----:B------:R-:W0:Y:S08]  /*0af0*/  MUFU.COS R7, R7 ;  /* 0x0000000700077308 */ /* 0x000e300000000000 */
[----:B------:R-:W-:Y:S08]  /*0b00*/  MUFU.COS R8, R8 ;  /* 0x0000000800087308 */ /* 0x000ff00000000000 */
[----:B------:R-:W-:Y:S01]  /*0b10*/  MUFU.COS R9, R9 ;  /* 0x0000000900097308 */ /* 0x000fe20000000000 */
[----:B0-----:R-:W-:Y:S07]  /*0b20*/  STG.E.128 desc[UR4][R12.64], R4 ;  /* 0x000000040c007986 */ /* 0x001fee000c101d04 */
[----:B------:R-:W-:Y:S08]  /*0b30*/  MUFU.COS R10, R10 ;  /* 0x0000000a000a7308 */ /* 0x000ff00000000000 */
[----:B------:R-:W0:Y:S02]  /*0b40*/  MUFU.COS R11, R11 ;  /* 0x0000000b000b7308 */ /* 0x000e240000000000 */
[----:B0-----:R-:W-:Y:S01]  /*0b50*/  STG.E.128 desc[UR4][R12.64+0x800], R8 ;  /* 0x000800080c007986 */ /* 0x001fe2000c101d04 */
[----:B------:R-:W-:Y:S05]  /*0b60*/  EXIT ;  /* 0x000000000000794d */ /* 0x000fea0003800000 */
.L_x_1779:
        /* <DEDUP_REMOVED lines=9> */
.L_x_2807:


//--------------------- .text._ZN2at6native29vectorized_elementwise_kernelILi8EZZZNS0_15cos_kernel_cudaERNS_18TensorIteratorBaseEENKUlvE0_clEvENKUlvE0_clEvEUlfE_St5arrayIPcLm2EEEEviT0_T1_ --------------------------
	.section	.text._ZN2at6native29vectorized_elementwise_kernelILi8EZZZNS0_15cos_kernel_cudaERNS_18TensorIteratorBaseEENKUlvE0_clEvENKUlvE0_clEvEUlfE_St5arrayIPcLm2EEEEviT0_T1_,"ax",@progbits
	.align	128
        .global         _ZN2at6native29vectorized_elementwise_kernelILi8EZZZNS0_15cos_kernel_cudaERNS_18TensorIteratorBaseEENKUlvE0_clEvENKUlvE0_clEvEUlfE_St5arrayIPcLm2EEEEviT0_T1_
        .type           _ZN2at6native29vectorized_elementwise_kernelILi8EZZZNS0_15cos_kernel_cudaERNS_18TensorIteratorBaseEENKUlvE0_clEvENKUlvE0_clEvEUlfE_St5arrayIPcLm2EEEEviT0_T1_,@function
        .size           _ZN2at6native29vectorized_elementwise_kernelILi8EZZZNS0_15cos_kernel_cudaERNS_18TensorIteratorBaseEENKUlvE0_clEvENKUlvE0_clEvEUlfE_St5arrayIPcLm2EEEEviT0_T1_,(.L_x_2808 - _ZN2at6native29vectorized_elementwise_kernelILi8EZZZNS0_15cos_kernel_cudaERNS_18TensorIteratorBaseEENKUlvE0_clEvENKUlvE0_clEvEUlfE_St5arrayIPcLm2EEEEviT0_T1_)
        .other          _ZN2at6native29vectorized_elementwise_kernelILi8EZZZNS0_15cos_kernel_cudaERNS_18TensorIteratorBaseEENKUlvE0_clEvENKUlvE0_clEvEUlfE_St5arrayIPcLm2EEEEviT0_T1_,@"STO_CUDA_ENTRY STV_DEFAULT"
_ZN2at6native29vectorized_elementwise_kernelILi8EZZZNS0_15cos_kernel_cudaERNS_18TensorIteratorBaseEENKUlvE0_clEvENKUlvE0_clEvEUlfE_St5arrayIPcLm2EEEEviT0_T1_:
.text._ZN2at6native29vectorized_elementwise_kernelILi8EZZZNS0_15cos_kernel_cudaERNS_18TensorIteratorBaseEENKUlvE0_clEvENKUlvE0_clEvEUlfE_St5arrayIPcLm2EEEEviT0_T1_:
        /* <DEDUP_REMOVED lines=117> */
.L_x_1783:
[----:B------:R-:W-:-:S13]  /*0750*/  ISETP.GE.U32.AND P0, PT, R3, R2, PT ;  /* 0x000000020300720c */ /* 0x000fda0003f06070 */
[----:B------:R-:W-:Y:S05]  /*0760*/  @P0 BRA `(.L_x_1785) ;  /* 0x0000000000300947 */ /* 0x000fea0003800000 */
[----:B-1----:R-:W1:Y:S01]  /*0770*/  LDC.64 R4, c[0x0][0x388] ;  /* 0x0000e200ff047b82 */ /* 0x002e620000000a00 */
[----:B------:R-:W-:Y:S01]  /*0780*/  IMAD.IADD R11, R0, 0x1, R3 ;  /* 0x00000001000b7824 */ /* 0x000fe200078e0203 */
[----:B------:R-:W-:-:S03]  /*0790*/  IADD3 R3, PT, PT, R3, 0x80, RZ ;  /* 0x0000008003037810 */ /* 0x000fc60007ffe0ff */
[----:B-1----:R-:W-:-:S05]  /*07a0*/  IMAD.WIDE.U32 R4, R11, 0x4, R4 ;  /* 0x000000040b047825 */ /* 0x002fca00078e0004 */
[----:B------:R1:W-:Y:S02]  /*07b0*/  STG.E desc[UR4][R4.64], R6 ;  /* 0x0000000604007986 */ /* 0x0003e4000c101904 */
.L_x_1784:
[----:B------:R-:W-:-:S13]  /*07c0*/  ISETP.GE.U32.AND P0, PT, R3, R2, PT ;  /* 0x000000020300720c */ /* 0x000fda0003f06070 */
[----:B------:R-:W-:Y:S05]  /*07d0*/  @P0 BRA `(.L_x_1786) ;  /* 0x0000000000340947 */ /* 0x000fea0003800000 */
[----:B01----:R-:W0:Y:S01]  /*07e0*/  LDC.64 R4, c[0x0][0x388] ;  /* 0x0000e200ff047b82 */ /* 0x003e220000000a00 */
[----:B------:R-:W-:Y:S01]  /*07f0*/  IADD3 R11, PT, PT, R0, R3, RZ ;  /* 0x00000003000b7210 */ /* 0x000fe20007ffe0ff */
[----:B------:R-:W-:-:S04]  /*0800*/  VIADD R3, R3, 0x80 ;  /* 0x0000008003037836 */ /* 0x000fc80000000000 */
[----:B0-----:R-:W-:-:S05]  /*0810*/  IMAD.WIDE.U32 R4, R11, 0x4, R4 ;  /* 0x000000040b047825 */ /* 0x001fca00078e0004 */
[----:B------:R2:W-:Y:S02]  /*0820*/  STG.E desc[UR4][R4.64], R7 ;  /* 0x0000000704007986 */ /* 0x0005e4000c101904 */
.L_x_1785:
        /* <DEDUP_REMOVED lines=8> */
.L_x_1786:
[----:B------:R-:W-:Y:S05]  /*08b0*/  BSYNC.RELIABLE B1 ;  /* 0x0000000000017941 */ /* 0x000fea0003800100 */
.L_x_1782:
[----:B------:R-:W-:-:S13]  /*08c0*/  ISETP.GE.U32.AND P0, PT, R3, R2, PT ;  /* 0x000000020300720c */ /* 0x000fda0003f06070 */
[----:B012---:R-:W0:Y:S01]  /*08d0*/  @!P0 LDC.64 R4, c[0x0][0x388] ;  /* 0x0000e200ff048b82 */ /* 0x007e220000000a00 */
[----:B------:R-:W-:Y:S01]  /*08e0*/  @!P0 IMAD.IADD R7, R0, 0x1, R3 ;  /* 0x0000000100078824 */ /* 0x000fe200078e0203 */
[----:B------:R-:W-:-:S03]  /*08f0*/  @!P0 IADD3 R3, PT, PT, R3, 0x80, RZ ;  /* 0x0000008003038810 */ /* 0x000fc60007ffe0ff */
[----:B0-----:R-:W-:-:S05]  /*0900*/  @!P0 IMAD.WIDE.U32 R4, R7, 0x4, R4 ;  /* 0x0000000407048825 */ /* 0x001fca00078e0004 */
[----:B------:R3:W-:Y:S02]  /*0910*/  @!P0 STG.E desc[UR4][R4.64], R9 ;  /* 0x0000000904008986 */ /* 0x0007e4000c101904 */
.L_x_1787:
[----:B------:R-:W-:Y:S05]  /*0920*/  BSYNC.RECONVERGENT B0 ;  /* 0x0000000000007941 */ /* 0x000fea0003800200 */
.L_x_1781:
        /* <DEDUP_REMOVED lines=8> */
.L_x_1780:
[----:B------:R-:W0:Y:S01]  /*09b0*/  S2R R2, SR_TID.X ;  /* 0x0000000000027919 */ /* 0x000e220000002100 */
[----:B------:R-:W1:Y:S08]  /*09c0*/  LDC.64 R4, c[0x0][0x390] ;  /* 0x0000e400ff047b82 */ /* 0x000e700000000a00 */
[----:B------:R-:W2:Y:S01]  /*09d0*/  LDC.64 R12, c[0x0][0x388] ;  /* 0x0000e200ff0c7b82 */ /* 0x000ea20000000a00 */
[----:B-1----:R-:W-:-:S04]  /*09e0*/  IMAD.WIDE.U32 R4, R0, 0x4, R4 ;  /* 0x0000000400047825 */ /* 0x002fc800078e0004 */
[----:B0-----:R-:W-:-:S06]  /*09f0*/  IMAD.WIDE.U32 R8, R2, 0x20, R4 ;  /* 0x0000002002087825 */ /* 0x001fcc00078e0004 */
[----:B------:R-:W3:Y:S01]  /*0a00*/  LDG.E.ENL2.256 R8, R4, desc[UR4][R8.64] ;  /* 0xfe0000040804797e */ /* 0x000ee20008121908 */
[----:B--2---:R-:W-:-:S04]  /*0a10*/  IMAD.WIDE.U32 R12, R0, 0x4, R12 ;  /* 0x00000004000c7825 */ /* 0x004fc800078e000c */
[----:B------:R-:W-:-:S04]  /*0a20*/  IMAD.WIDE.U32 R12, R2, 0x20, R12 ;  /* 0x00000020020c7825 */ /* 0x000fc800078e000c */
[----:B---3--:R-:W-:Y:S01]  /*0a30*/  FMUL.RZ R4, R4, 0.15915493667125701904 ;  /* 0x3e22f98304047820 */ /* 0x008fe2000040c000 */
        /* <DEDUP_REMOVED lines=8> */
[----:B------:R-:W-:Y:S08]  /*0ac0*/  MUFU.COS R5, R5 ;  /* 0x0000000500057308 */ /* 0x000ff00000000000 */
[----:B------:R-:W-:Y:S08]  /*0ad0*/  MUFU.COS R6, R6 ;  /* 0x0000000600067308 */ /* 0x000ff00000000000 */
[----:B------:R-:W-:Y:S08]  /*0ae0*/  MUFU.COS R7, R7 ;  /* 0x0000000700077308 */ /* 0x000ff00000000000 */
[----:B------:R-:W-:Y:S08]  /*0af0*/  MUFU.COS R8, R3 ;  /* 0x0000000300087308 */ /* 0x000ff00000000000 */
[----:B------:R-:W-:Y:S08]  /*0b00*/  MUFU.COS R9, R9 ;  /* 0x0000000900097308 */ /* 0x000ff00000000000 */
[----:B------:R-:W-:Y:S08]  /*0b10*/  MUFU.COS R10, R10 ;  /* 0x0000000a000a7308 */ /* 0x000ff00000000000 */
[----:B------:R-:W0:Y:S02]  /*0b20*/  MUFU.COS R11, R11 ;  /* 0x0000000b000b7308 */ /* 0x000e240000000000 */
[----:B0-----:R-:W-:Y:S01]  /*0b30*/  STG.E.ENL2.256 desc[UR4][R12.64], R4, R8 ;  /* 0xf80000040c08797f */ /* 0x001fe2000f121804 */
[----:B------:R-:W-:Y:S05]  /*0b40*/  EXIT ;  /* 0x000000000000794d */ /* 0x000fea0003800000 */
.L_x_1788:
        /* <DEDUP_REMOVED lines=11> */
.L_x_2808:


//--------------------- .text._ZN2at6native18elementwise_kernelILi128ELi4EZNS0_15gpu_kernel_implIZZZNS0_15cos_kernel_cudaERNS_18TensorIteratorBaseEENKUlvE0_clEvENKUlvE_clEvEUldE_EEvS4_RKT_EUliE_EEviT1_ --------------------------
	.section	.text._ZN2at6native18elementwise_kernelILi128ELi4EZNS0_15gpu_kernel_implIZZZNS0_15cos_kernel_cudaERNS_18TensorIteratorBaseEENKUlvE0_clEvENKUlvE_clEvEUldE_EEvS4_RKT_EUliE_EEviT1_,"ax",@progbits
	.align	128
        .global         _ZN2at6native18elementwise_kernelILi128ELi4EZNS0_15gpu_kernel_implIZZZNS0_15cos_kernel_cudaERNS_18TensorIteratorBaseEENKUlvE0_clEvENKUlvE_clEvEUldE_EEvS4_RKT_EUliE_EEviT1_
        .type           _ZN2at6native18elementwise_kernelILi128ELi4EZNS0_15gpu_kernel_implIZZZNS0_15cos_kernel_cudaERNS_18TensorIteratorBaseEENKUlvE0_clEvENKUlvE_clEvEUldE_EEvS4_RKT_EUliE_EEviT1_,@function
        .size           _ZN2at6native18elementwise_kernelILi128ELi4EZNS0_15gpu_kernel_implIZZZNS0_15cos_kernel_cudaERNS_18TensorIteratorBaseEENKUlvE0_clEvENKUlvE_clEvEUldE_EEvS4_RKT_EUliE_EEviT1_,(.L_x_2781 - _ZN2at6native18elementwise_kernelILi128ELi4EZNS0_15gpu_kernel_implIZZZNS0_15cos_kernel_cudaERNS_18TensorIteratorBaseEENKUlvE0_clEvENKUlvE_clEvEUldE_EEvS4_RKT_EUliE_EEviT1_)
        .other          _ZN2at6native18elementwise_kernelILi128ELi4EZNS0_15gpu_kernel_implIZZZNS0_15cos_kernel_cudaERNS_18TensorIteratorBaseEENKUlvE0_clEvENKUlvE_clEvEUldE_EEvS4_RKT_EUliE_EEviT1_,@"STO_CUDA_ENTRY STV_DEFAULT"
_ZN2at6native18elementwise_kernelILi128ELi4EZNS0_15gpu_kernel_implIZZZNS0_15cos_kernel_cudaERNS_18TensorIteratorBaseEENKUlvE0_clEvENKUlvE_clEvEUldE_EEvS4_RKT_EUliE_EEviT1_:
.text._ZN2at6native18elementwise_kernelILi128ELi4EZNS0_15gpu_kernel_implIZZZNS0_15cos_kernel_cudaERNS_18TensorIteratorBaseEENKUlvE0_clEvENKUlvE_clEvEUldE_EEvS4_RKT_EUliE_EEviT1_:
[----:B------:R-:W0:Y:S01]  /*0000*/  LDC R1, c[0x0][0x37c] ;  /* 0x0000df00ff017b82 */ /* 0x000e220000000800 */
[----:B------:R-:W1:Y:S07]  /*0010*/  S2R R17, SR_TID.X ;  /* 0x0000000000117919 */ /* 0x000e6e0000002100 */
[----:B------:R-:W2:Y:S01]  /*0020*/  S2UR UR4, SR_CTAID.X ;  /* 0x00000000000479c3 */ /* 0x000ea20000002500 */
[----:B------:R-:W3:Y:S01]  /*0030*/  LDCU UR39, c[0x0][0x388] ;  /* 0x00007100ff2777ac */ /* 0x000ee20008000800 */
[----:B------:R-:W-:Y:S01]  /*0040*/  BSSY.RECONVERGENT B6, `(.L_x_1789) ;  /* 0x0000375000067945 */ /* 0x000fe20003800200 */
[----:B0-----:R-:W-:Y:S01]  /*0050*/  VIADD R1, R1, 0xffffffd8 ;  /* 0xffffffd801017836 */ /* 0x001fe20000000000 */
[----:B------:R-:W0:Y:S01]  /*0060*/  LDCU UR5, c[0x0][0x380] ;  /* 0x00007000ff0577ac */ /* 0x000e220008000800 */
[----:B------:R-:W4:Y:S01]  /*0070*/  LDCU.64 UR36, c[0x0][0x358] ;  /* 0x00006b00ff2477ac */ /* 0x000f220008000a00 */
[----:B------:R-:W4:Y:S01]  /*0080*/  LDCU.U8 UR41, c[0x0][0x592] ;  /* 0x0000b240ff2977ac */ /* 0x000f220008000000 */
[----:B------:R-:W4:Y:S01]  /*0090*/  LDCU.U8 UR42, c[0x0][0x591] ;  /* 0x0000b220ff2a77ac */ /* 0x000f220008000000 */
[----:B---3--:R-:W-:-:S02]  /*00a0*/  UIADD3 UR40, UPT, UPT, UR39, -0x1, URZ ;  /* 0xffffffff27287890 */ /* 0x008fc4000fffe0ff */
[----:B--2---:R-:W-:Y:S02]  /*00b0*/  USHF.L.U32 UR4, UR4, 0x9, URZ ;  /* 0x0000000904047899 */ /* 0x004fe400080006ff */
[----:B------:R-:W-:-:S04]  /*00c0*/  UISETP.LT.U32.AND UP0, UPT, UR40, 0x18, UPT ;  /* 0x000000182800788c */ /* 0x000fc8000bf01070 */
[----:B------:R-:W-:Y:S01]  /*00d0*/  USEL UR38, UR40, 0x18, UP0 ;  /* 0x0000001828267887 */ /* 0x000fe20008000000 */
[----:B-1----:R-:W-:-:S03]  /*00e0*/  LOP3.LUT R17, R17, UR4, RZ, 0xfc, !PT ;  /* 0x0000000411117c12 */ /* 0x002fc6000f8efcff */
[----:B------:R-:W-:Y:S01]  /*00f0*/  UIADD3 UR38, UPT, UPT, UR38, 0x1, URZ ;  /* 0x0000000126267890 */ /* 0x000fe2000fffe0ff */
[----:B0-----:R-:W-:-:S13]  /*0100*/  ISETP.GE.AND P0, PT, R17, UR5, PT ;  /* 0x0000000511007c0c */ /* 0x001fda000bf06270 */
[----:B----4-:R-:W-:Y:S05]  /*0110*/  @P0 BRA `(.L_x_1790) ;  /* 0x00000034009c0947 */ /* 0x010fea0003800000 */
[----:B------:R-:W-:Y:S01]  /*0120*/  UISETP.NE.AND UP0, UPT, UR39, URZ, UPT ;  /* 0x000000ff2700728c */ /* 0x000fe2000bf05270 */
[----:B------:R-:W-:Y:S02]  /*0130*/  HFMA2 R2, -RZ, RZ, 0, 0 ;  /* 0x00000000ff027431 */ /* 0x000fe400000001ff */
        /* <DEDUP_REMOVED lines=300> */
.L_x_1791:
[----:B------:R-:W0:Y:S01]  /*1400*/  LDCU.64 UR6, c[0x0][0x588] ;  /* 0x0000b100ff0677ac */ /* 0x000e220008000a00 */
[----:B------:R-:W-:Y:S01]  /*1410*/  BSSY.RECONVERGENT B7, `(.L_x_1792) ;  /* 0x00000ed000077945 */ /* 0x000fe20003800200 */
[----:B------:R-:W-:-:S04]  /*1420*/  UPRMT UR4, UR41, 0x9910, URZ ;  /* 0x0000991029047896 */ /* 0x000fc800080000ff */
[----:B------:R-:W-:Y:S01]  /*1430*/  UISETP.GT.AND UP0, UPT, UR4, 0x9, UPT ;  /* 0x000000090400788c */ /* 0x000fe2000bf04270 */
[----:B0-----:R-:W-:-:S04]  /*1440*/  IADD3 R6, P0, PT, R0, UR6, RZ ;  /* 0x0000000600067c10 */ /* 0x001fc8000ff1e0ff */
        /* <DEDUP_REMOVED lines=11> */
[----:B--2---:R-:W0:Y:S01]  /*1500*/  I2F.F64.S16 R4, R4 ;  /* 0x0000000400047312 */ /* 0x004e220000101c00 */
[----:B------:R-:W-:Y:S05]  /*1510*/  BRA `(.L_x_1798) ;  /* 0x0000000c00707947 */ /* 0x000fea0003800000 */
.L_x_1796:
[----:B------:R-:W2:Y:S02]  /*1520*/  LDG.E.U8 R4, desc[UR36][R6.64] ;  /* 0x0000002406047981 */ /* 0x000ea4000c1e1100 */
[----:B--2---:R-:W0:Y:S01]  /*1530*/  I2F.F64.U16 R4, R4 ;  /* 0x0000000400047312 */ /* 0x004e220000101800 */
[----:B------:R-:W-:Y:S05]  /*1540*/  BRA `(.L_x_1798) ;  /* 0x0000000c00647947 */ /* 0x000fea0003800000 */
.L_x_1795:
[----:B------:R-:W-:-:S09]  /*1550*/  UISETP.NE.AND UP0, UPT, UR4, 0x2, UPT ;  /* 0x000000020400788c */ /* 0x000fd2000bf05270 */
[----:B------:R-:W-:Y:S05]  /*1560*/  BRA.U !UP0, `(.L_x_1799) ;  /* 0x0000000108287547 */ /* 0x000fea000b800000 */
[----:B------:R-:W-:-:S09]  /*1570*/  UISETP.NE.AND UP0, UPT, UR4, 0x3, UPT ;  /* 0x000000030400788c */ /* 0x000fd2000bf05270 */
[----:B------:R-:W-:Y:S05]  /*1580*/  BRA.U !UP0, `(.L_x_1800) ;  /* 0x0000000108147547 */ /* 0x000fea000b800000 */
[----:B------:R-:W-:-:S09]  /*1590*/  UISETP.NE.AND UP0, UPT, UR4, 0x4, UPT ;  /* 0x000000040400788c */ /* 0x000fd2000bf05270 */
[----:B------:R-:W-:Y:S05]  /*15a0*/  BRA.U UP0, `(.L_x_1797) ;  /* 0x0000000900c07547 */ /* 0x000fea000b800000 */
[----:B------:R-:W2:Y:S02]  /*15b0*/  LDG.E.64 R4, desc[UR36][R6.64] ;  /* 0x0000002406047981 */ /* 0x000ea4000c1e1b00 */
[----:B--2---:R-:W0:Y:S01]  /*15c0*/  I2F.F64.S64 R4, R4 ;  /* 0x0000000400047312 */ /* 0x004e220000301c00 */
[----:B------:R-:W-:Y:S05]  /*15d0*/  BRA `(.L_x_1798) ;  /* 0x0000000c00407947 */ /* 0x000fea0003800000 */
.L_x_1800:
[----:B------:R-:W2:Y:S02]  /*15e0*/  LDG.E R4, desc[UR36][R6.64] ;  /* 0x0000002406047981 */ /* 0x000ea4000c1e1900 */
[----:B--2---:R-:W0:Y:S01]  /*15f0*/  I2F.F64 R4, R4 ;  /* 0x0000000400047312 */ /* 0x004e220000201c00 */
[----:B------:R-:W-:Y:S05]  /*1600*/  BRA `(.L_x_1798) ;  /* 0x0000000c00347947 */ /* 0x000fea0003800000 */
.L_x_1799:
[----:B------:R-:W2:Y:S02]  /*1610*/  LDG.E.U16 R4, desc[UR36][R6.64] ;  /* 0x0000002406047981 */ /* 0x000ea4000c1e1500 */
[----:B--2---:R-:W0:Y:S01]  /*1620*/  I2F.F64.S16 R4, R4 ;  /* 0x0000000400047312 */ /* 0x004e220000101c00 */
[----:B------:R-:W-:Y:S05]  /*1630*/  BRA `(.L_x_1798) ;  /* 0x0000000c00287947 */ /* 0x000fea0003800000 */
.L_x_1794:
[----:B------:R-:W-:-:S09]  /*1640*/  UISETP.GT.AND UP0, UPT, UR4, 0x6, UPT ;  /* 0x000000060400788c */ /* 0x000fd2000bf04270 */
[----:B------:R-:W-:Y:S05]  /*1650*/  BRA.U UP0, `(.L_x_1801) ;  /* 0x0000000100347547 */ /* 0x000fea000b800000 */
[----:B------:R-:W-:-:S09]  /*1660*/  UISETP.NE.AND UP0, UPT, UR4, 0x5, UPT ;  /* 0x000000050400788c */ /* 0x000fd2000bf05270 */
[----:B------:R-:W-:Y:S05]  /*1670*/  BRA.U !UP0, `(.L_x_1802) ;  /* 0x0000000108187547 */ /* 0x000fea000b800000 */
[----:B------:R-:W-:-:S09]  /*1680*/  UISETP.NE.AND UP0, UPT, UR4, 0x6, UPT ;  /* 0x000000060400788c */ /* 0x000fd2000bf05270 */
[----:B------:R-:W-:Y:S05]  /*1690*/  BRA.U UP0, `(.L_x_1797) ;  /* 0x0000000900847547 */ /* 0x000fea000b800000 */
[----:B------:R-:W2:Y:S02]  /*16a0*/  LDG.E R4, desc[UR36][R6.64] ;  /* 0x0000002406047981 */ /* 0x000ea4000c1e1900 */
[----:B--2---:R-:W-:-:S06]  /*16b0*/  FMUL.FTZ R4, R4, 1 ;  /* 0x3f80000004047820 */ /* 0x004fcc0000410000 */
[----:B------:R-:W0:Y:S01]  /*16c0*/  F2F.F64.F32 R4, R4 ;  /* 0x0000000400047310 */ /* 0x000e220000201800 */
[----:B------:R-:W-:Y:S05]  /*16d0*/  BRA `(.L_x_1798) ;  /* 0x0000000c00007947 */ /* 0x000fea0003800000 */
.L_x_1802:
[----:B------:R-:W2:Y:S02]  /*16e0*/  LDG.E.U16 R0, desc[UR36][R6.64] ;  /* 0x0000002406007981 */ /* 0x000ea4000c1e1500 */
[----:B--2---:R-:W-:-:S05]  /*16f0*/  HADD2.F32 R0, -RZ, R0.H0_H0 ;  /* 0x20000000ff007230 */ /* 0x004fca0000004100 */
[----:B------:R-:W-:-:S04]  /*1700*/  FMUL.FTZ R0, R0, 1 ;  /* 0x3f80000000007820 */ /* 0x000fc80000410000 */
[----:B------:R0:W1:Y:S01]  /*1710*/  F2F.F64.F32 R4, R0 ;  /* 0x0000000000047310 */ /* 0x0000620000201800 */
[----:B------:R-:W-:Y:S05]  /*1720*/  BRA `(.L_x_1798) ;  /* 0x0000000800ec7947 */ /* 0x000fea0003800000 */
.L_x_1801:
[----:B------:R-:W-:-:S09]  /*1730*/  UISETP.NE.AND UP0, UPT, UR4, 0x7, UPT ;  /* 0x000000070400788c */ /* 0x000fd2000bf05270 */
[----:B------:R-:W-:Y:S05]  /*1740*/  BRA.U !UP0, `(.L_x_1803) ;  /* 0x0000000108347547 */ /* 0x000fea000b800000 */
        /* <DEDUP_REMOVED lines=8> */
.L_x_1804:
[----:B------:R-:W2:Y:S02]  /*17d0*/  LDG.E.U16 R6, desc[UR36][R6.64] ;  /* 0x0000002406067981 */ /* 0x000ea4000c1e1500 */
[----:B--2---:R-:W-:-:S05]  /*17e0*/  HADD2.F32 R0, -RZ, R6.H0_H0 ;  /* 0x20000006ff007230 */ /* 0x004fca0000004100 */
[----:B------:R-:W-:-:S04]  /*17f0*/  FMUL.FTZ R0, R0, 1 ;  /* 0x3f80000000007820 */ /* 0x000fc80000410000 */
[----:B------:R0:W1:Y:S01]  /*1800*/  F2F.F64.F32 R4, R0 ;  /* 0x0000000000047310 */ /* 0x0000620000201800 */
[----:B------:R-:W-:Y:S05]  /*1810*/  BRA `(.L_x_1798) ;  /* 0x0000000800b07947 */ /* 0x000fea0003800000 */
.L_x_1803:
[----:B------:R0:W5:Y:S01]  /*1820*/  LDG.E.64 R4, desc[UR36][R6.64] ;  /* 0x0000002406047981 */ /* 0x000162000c1e1b00 */
[----:B------:R-:W-:Y:S05]  /*1830*/  BRA `(.L_x_1798) ;  /* 0x0000000800a87947 */ /* 0x000fea0003800000 */
.L_x_1793:
        /* <DEDUP_REMOVED lines=8> */
[----:B------:R-:W2:Y:S01]  /*18c0*/  LDG.E.U8 R6, desc[UR36][R6.64] ;  /* 0x0000002406067981 */ /* 0x000ea2000c1e1100 */
[----:B------:R-:W-:Y:S01]  /*18d0*/  IMAD.MOV.U32 R4, RZ, RZ, RZ ;  /* 0x000000ffff047224 */ /* 0x000fe200078e00ff */
[----:B--2---:R-:W-:-:S04]  /*18e0*/  ISETP.NE.AND P0, PT, R6, RZ, PT ;  /* 0x000000ff0600720c */ /* 0x004fc80003f05270 */
[----:B------:R-:W-:Y:S01]  /*18f0*/  FSEL R5, RZ, 1.875, !P0 ;  /* 0x3ff00000ff057808 */ /* 0x000fe20004000000 */
[----:B------:R-:W-:Y:S08]  /*1900*/  BRA `(.L_x_1798) ;  /* 0x0000000800747947 */ /* 0x000ff00003800000 */
.L_x_1807:
[----:B------:R0:W5:Y:S01]  /*1910*/  LDG.E.64 R4, desc[UR36][R6.64] ;  /* 0x0000002406047981 */ /* 0x000162000c1e1b00 */
[----:B------:R-:W-:Y:S05]  /*1920*/  BRA `(.L_x_1798) ;  /* 0x00000008006c7947 */ /* 0x000fea0003800000 */
.L_x_1806:
        /* <DEDUP_REMOVED lines=23> */
[----:B------:R-:W-:-:S05]  /*1aa0*/  LOP3.LUT R3, R3, 0x80000000, R0, 0xf8, !PT ;  /* 0x8000000003037812 */ /* 0x000fca00078ef800 */
[----:B------:R-:W-:-:S04]  /*1ab0*/  FMUL.FTZ R3, R3, 1 ;  /* 0x3f80000003037820 */ /* 0x000fc80000410000 */
[----:B------:R0:W1:Y:S01]  /*1ac0*/  F2F.F64.F32 R4, R3 ;  /* 0x0000000300047310 */ /* 0x0000620000201800 */
[----:B------:R-:W-:Y:S05]  /*1ad0*/  BRA `(.L_x_1798) ;  /* 0x0000000800007947 */ /* 0x000fea0003800000 */
.L_x_1809:
[----:B------:R-:W2:Y:S02]  /*1ae0*/  LDG.E.U8 R4, desc[UR36][R6.64] ;  /* 0x0000002406047981 */ /* 0x000ea4000c1e1100 */
[C---:B--2---:R-:W-:Y:S01]  /*1af0*/  SHF.L.U32 R3, R4.reuse, 0x19, RZ ;  /* 0x0000001904037819 */ /* 0x044fe200000006ff */
        /* <DEDUP_REMOVED lines=9> */
[----:B------:R-:W-:-:S05]  /*1b90*/  LOP3.LUT R0, R0, 0x80000000, R3, 0xf8, !PT ;  /* 0x8000000000007812 */ /* 0x000fca00078ef803 */
[----:B------:R-:W-:-:S04]  /*1ba0*/  FMUL.FTZ R0, R0, 1 ;  /* 0x3f80000000007820 */ /* 0x000fc80000410000 */
[----:B------:R0:W1:Y:S01]  /*1bb0*/  F2F.F64.F32 R4, R0 ;  /* 0x0000000000047310 */ /* 0x0000620000201800 */
[----:B------:R-:W-:Y:S05]  /*1bc0*/  BRA `(.L_x_1798) ;  /* 0x0000000400c47947 */ /* 0x000fea0003800000 */
.L_x_1808:
[----:B------:R-:W2:Y:S02]  /*1bd0*/  LDG.E.U16 R0, desc[UR36][R6.64] ;  /* 0x0000002406007981 */ /* 0x000ea4000c1e1500 */
[----:B--2---:R-:W-:-:S05]  /*1be0*/  SHF.L.U32 R0, R0, 0x10, RZ ;  /* 0x0000001000007819 */ /* 0x004fca00000006ff */
[----:B------:R-:W-:-:S04]  /*1bf0*/  FMUL.FTZ R0, R0, 1 ;  /* 0x3f80000000007820 */ /* 0x000fc80000410000 */
[----:B------:R0:W1:Y:S01]  /*1c00*/  F2F.F64.F32 R4, R0 ;  /* 0x0000000000047310 */ /* 0x0000620000201800 */
[----:B------:R-:W-:Y:S05]  /*1c10*/  BRA `(.L_x_1798) ;  /* 0x0000000400b07947 */ /* 0x000fea0003800000 */
.L_x_1805:
        /* <DEDUP_REMOVED lines=9> */
[----:B--2---:R-:W0:Y:S01]  /*1cb0*/  I2F.F64.U16 R4, R4 ;  /* 0x0000000400047312 */ /* 0x004e220000101800 */
[----:B------:R-:W-:Y:S05]  /*1cc0*/  BRA `(.L_x_1798) ;  /* 0x0000000400847947 */ /* 0x000fea0003800000 */
.L_x_1812:
[----:B------:R-:W2:Y:S01]  /*1cd0*/  LDG.E.U8 R6, desc[UR36][R6.64] ;  /* 0x0000002406067981 */ /* 0x000ea2000c1e1100 */
[----:B------:R-:W-:Y:S02]  /*1ce0*/  CS2R R4, SRZ ;  /* 0x0000000000047805 */ /* 0x000fe4000001ff00 */
[----:B--2---:R-:W-:-:S13]  /*1cf0*/  ISETP.NE.AND P0, PT, R6, RZ, PT ;  /* 0x000000ff0600720c */ /* 0x004fda0003f05270 */
[----:B------:R-:W-:Y:S05]  /*1d00*/  @!P0 BRA `(.L_x_1798) ;  /* 0x0000000400748947 */ /* 0x000fea0003800000 */
[----:B------:R-:W-:-:S13]  /*1d10*/  ISETP.NE.AND P0, PT, R6, 0x80, PT ;  /* 0x000000800600780c */ /* 0x000fda0003f05270 */
[----:B------:R-:W-:Y:S02]  /*1d20*/  @!P0 IMAD.MOV.U32 R4, RZ, RZ, 0x20000000 ;  /* 0x20000000ff048424 */ /* 0x000fe400078e00ff */
        /* <DEDUP_REMOVED lines=15> */
.L_x_1814:
[----:B------:R-:W-:Y:S05]  /*1e20*/  BSYNC.RECONVERGENT B0 ;  /* 0x0000000000007941 */ /* 0x000fea0003800200 */
.L_x_1813:
[----:B------:R-:W-:Y:S01]  /*1e30*/  IMAD.SHL.U32 R0, R0, 0x100000, RZ ;  /* 0x0010000000007824 */ /* 0x000fe200078e00ff */
[----:B------:R-:W-:-:S04]  /*1e40*/  LEA R3, R3, 0x3b800000, 0x17 ;  /* 0x3b80000003037811 */ /* 0x000fc800078eb8ff */
[----:B------:R-:W-:-:S05]  /*1e50*/  LOP3.LUT R0, R3, R0, R7, 0xfe, !PT ;  /* 0x0000000003007212 */ /* 0x000fca00078efe07 */
[----:B------:R-:W-:-:S04]  /*1e60*/  FMUL.FTZ R0, R0, 1 ;  /* 0x3f80000000007820 */ /* 0x000fc80000410000 */
[----:B------:R0:W1:Y:S01]  /*1e70*/  F2F.F64.F32 R4, R0 ;  /* 0x0000000000047310 */ /* 0x0000620000201800 */
[----:B------:R-:W-:Y:S05]  /*1e80*/  BRA `(.L_x_1798) ;  /* 0x0000000400147947 */ /* 0x000fea0003800000 */
.L_x_1811:
[----:B------:R-:W2:Y:S01]  /*1e90*/  LDG.E.U8 R6, desc[UR36][R6.64] ;  /* 0x0000002406067981 */ /* 0x000ea2000c1e1100 */
[----:B------:R-:W-:Y:S02]  /*1ea0*/  CS2R R4, SRZ ;  /* 0x0000000000047805 */ /* 0x000fe4000001ff00 */
[----:B--2---:R-:W-:-:S13]  /*1eb0*/  ISETP.NE.AND P0, PT, R6, RZ, PT ;  /* 0x000000ff0600720c */ /* 0x004fda0003f05270 */
[----:B------:R-:W-:Y:S05]  /*1ec0*/  @!P0 BRA `(.L_x_1798) ;  /* 0x0000000400048947 */ /* 0x000fea0003800000 */
[----:B------:R-:W-:-:S13]  /*1ed0*/  ISETP.NE.AND P0, PT, R6, 0x80, PT ;  /* 0x000000800600780c */ /* 0x000fda0003f05270 */
[----:B------:R-:W-:Y:S01]  /*1ee0*/  @!P0 MOV R4, 0x20000000 ;  /* 0x2000000000048802 */ /* 0x000fe20000000f00 */
        /* <DEDUP_REMOVED lines=15> */
.L_x_1816:
[----:B------:R-:W-:Y:S05]  /*1fe0*/  BSYNC.RECONVERGENT B0 ;  /* 0x0000000000007941 */ /* 0x000fea0003800200 */
.L_x_1815:
[----:B------:R-:W-:Y:S01]  /*1ff0*/  IMAD.SHL.U32 R0, R0, 0x200000, RZ ;  /* 0x0020000000007824 */ /* 0x000fe200078e00ff */
[----:B------:R-:W-:-:S04]  /*2000*/  LEA R3, R3, 0x37800000, 0x17 ;  /* 0x3780000003037811 */ /* 0x000fc800078eb8ff */
[----:B------:R-:W-:-:S05]  /*2010*/  LOP3.LUT R0, R3, R0, R7, 0xfe, !PT ;  /* 0x0000000003007212 */ /* 0x000fca00078efe07 */
[----:B------:R-:W-:-:S04]  /*2020*/  FMUL.FTZ R0, R0, 1 ;  /* 0x3f80000000007820 */ /* 0x000fc80000410000 */
[----:B------:R4:W0:Y:S01]  /*2030*/  F2F.F64.F32 R4, R0 ;  /* 0x0000000000047310 */ /* 0x0008220000201800 */
[----:B------:R-:W-:Y:S05]  /*2040*/  BRA `(.L_x_1798) ;  /* 0x0000000000a47947 */ /* 0x000fea0003800000 */
.L_x_1810:
[----:B------:R-:W-:-:S09]  /*2050*/  UISETP.NE.AND UP0, UPT, UR4, 0x1c, UPT ;  /* 0x0000001c0400788c */ /* 0x000fd2000bf05270 */
[----:B------:R-:W-:Y:S05]  /*2060*/  BRA.U !UP0, `(.L_x_1817) ;  /* 0x0000000108947547 */ /* 0x000fea000b800000 */
[----:B------:R-:W-:-:S09]  /*2070*/  UISETP.NE.AND UP0, UPT, UR4, 0x1d, UPT ;  /* 0x0000001d0400788c */ /* 0x000fd2000bf05270 */
[----:B------:R-:W-:Y:S05]  /*2080*/  BRA.U !UP0, `(.L_x_1818) ;  /* 0x0000000108807547 */ /* 0x000fea000b800000 */
[----:B------:R-:W-:-:S09]  /*2090*/  UISETP.NE.AND UP0, UPT, UR4, 0x2c, UPT ;  /* 0x0000002c0400788c */ /* 0x000fd2000bf05270 */
[----:B------:R-:W-:Y:S05]  /*20a0*/  BRA.U !UP0, `(.L_x_1819) ;  /* 0x0000000108487547 */ /* 0x000fea000b800000 */
.L_x_1797:
        /* <DEDUP_REMOVED lines=16> */
.L_x_1820:
[----:B------:R-:W-:Y:S01]  /*21b0*/  CS2R R4, SRZ ;  /* 0x0000000000047805 */ /* 0x000fe2000001ff00 */
[----:B------:R-:W-:Y:S06]  /*21c0*/  BRA `(.L_x_1798) ;  /* 0x0000000000447947 */ /* 0x000fec0003800000 */
.L_x_1819:
[----:B------:R-:W2:Y:S01]  /*21d0*/  LDG.E.U8 R0, desc[UR36][R6.64] ;  /* 0x0000002406007981 */ /* 0x000ea2000c1e1100 */
[----:B------:R-:W-:Y:S01]  /*21e0*/  IMAD.MOV.U32 R4, RZ, RZ, 0x0 ;  /* 0x00000000ff047424 */ /* 0x000fe200078e00ff */
[----:B------:R-:W-:Y:S02]  /*21f0*/  MOV R5, 0x38000000 ;  /* 0x3800000000057802 */ /* 0x000fe40000000f00 */
[----:B--2---:R-:W-:-:S13]  /*2200*/  ISETP.NE.AND P0, PT, R0, RZ, PT ;  /* 0x000000ff0000720c */ /* 0x004fda0003f05270 */
[----:B------:R-:W-:Y:S05]  /*2210*/  @!P0 BRA `(.L_x_1798) ;  /* 0x0000000000308947 */ /* 0x000fea0003800000 */
[----:B------:R-:W-:-:S13]  /*2220*/  ISETP.NE.AND P0, PT, R0, 0xff, PT ;  /* 0x000000ff0000780c */ /* 0x000fda0003f05270 */
[----:B------:R-:W-:Y:S01]  /*2230*/  @P0 IMAD.SHL.U32 R0, R0, 0x800000, RZ ;  /* 0x0080000000000824 */ /* 0x000fe200078e00ff */
[----:B------:R-:W-:Y:S01]  /*2240*/  @!P0 MOV R5, 0x7ff80000 ;  /* 0x7ff8000000058802 */ /* 0x000fe20000000f00 */
[----:B------:R-:W-:Y:S02]  /*2250*/  @!P0 IMAD.MOV.U32 R4, RZ, RZ, 0x20000000 ;  /* 0x20000000ff048424 */ /* 0x000fe400078e00ff */
[----:B------:R-:W-:-:S04]  /*2260*/  @P0 FMUL.FTZ R0, R0, 1 ;  /* 0x3f80000000000820 */ /* 0x000fc80000410000 */
[----:B------:R1:W2:Y:S01]  /*2270*/  @P0 F2F.F64.F32 R4, R0 ;  /* 0x0000000000040310 */ /* 0x0002a20000201800 */
[----:B------:R-:W-:Y:S05]  /*2280*/  BRA `(.L_x_1798) ;  /* 0x0000000000147947 */ /* 0x000fea0003800000 */
.L_x_1818:
[----:B------:R-:W2:Y:S02]  /*2290*/  LDG.E.64 R4, desc[UR36][R6.64] ;  /* 0x0000002406047981 */ /* 0x000ea4000c1e1b00 */
[----:B--2---:R-:W3:Y:S01]  /*22a0*/  I2F.F64.U64 R4, R4 ;  /* 0x0000000400047312 */ /* 0x004ee20000301800 */
[----:B------:R-:W-:Y:S05]  /*22b0*/  BRA `(.L_x_1798) ;  /* 0x0000000000087947 */ /* 0x000fea0003800000 */
.L_x_1817:
[----:B------:R-:W2:Y:S02]  /*22c0*/  LDG.E R4, desc[UR36][R6.64] ;  /* 0x0000002406047981 */ /* 0x000ea4000c1e1900 */
[----:B--2---:R-:W0:Y:S02]  /*22d0*/  I2F.F64.U32 R4, R4 ;  /* 0x0000000400047312 */ /* 0x004e240000201800 */
.L_x_1798:
[----:B------:R-:W-:Y:S05]  /*22e0*/  BSYNC.RECONVERGENT B7 ;  /* 0x0000000000077941 */ /* 0x000fea0003800200 */
.L_x_1792:
[----:B0123-5:R-:W-:Y:S01]  /*22f0*/  DSETP.NEU.AND P0, PT, |R4|, +INF , PT ;  /* 0x7ff000000400742a */ /* 0x02ffe20003f0d200 */
[----:B------:R-:W-:-:S13]  /*2300*/  BSSY.RECONVERGENT B2, `(.L_x_1821) ;  /* 0x000001c000027945 */ /* 0x000fda0003800200 */
[----:B------:R-:W-:Y:S01]  /*2310*/  @!P0 DMUL R18, RZ, R4 ;  /* 0x00000004ff128228 */ /* 0x000fe20000000000 */
[----:B----4-:R-:W-:Y:S01]  /*2320*/  @!P0 IMAD.MOV.U32 R0, RZ, RZ, 0x1 ;  /* 0x00000001ff008424 */ /* 0x010fe200078e00ff */
[----:B------:R-:W-:Y:S09]  /*2330*/  @!P0 BRA `(.L_x_1822) ;  /* 0x0000000000608947 */ /* 0x000ff20003800000 */
[----:B------:R-:W-:Y:S01]  /*2340*/  UMOV UR4, 0x6dc9c883 ;  /* 0x6dc9c88300047882 */ /* 0x000fe20000000000 */
[----:B------:R-:W-:Y:S01]  /*2350*/  UMOV UR5, 0x3fe45f30 ;  /* 0x3fe45f3000057882 */ /* 0x000fe20000000000 */
[C---:B------:R-:W-:Y:S01]  /*2360*/  DSETP.GE.AND P0, PT, |R4|.reuse, 2.14748364800000000000e+09, PT ;  /* 0x41e000000400742a */ /* 0x040fe20003f06200 */
[----:B------:R-:W-:Y:S01]  /*2370*/  BSSY.RECONVERGENT B3, `(.L_x_1823) ;  /* 0x0000013000037945 */ /* 0x000fe20003800200 */
[----:B------:R-:W-:Y:S01]  /*2380*/  DMUL R6, R4, UR4 ;  /* 0x0000000404067c28 */ /* 0x000fe20008000000 */
[----:B------:R-:W-:Y:S01]  /*2390*/  UMOV UR4, 0x54442d18 ;  /* 0x54442d1800047882 */ /* 0x000fe20000000000 */
[----:B------:R-:W-:-:S04]  /*23a0*/  UMOV UR5, 0x3ff921fb ;  /* 0x3ff921fb00057882 */ /* 0x000fc80000000000 */
[----:B------:R-:W0:Y:S08]  /*23b0*/  F2I.F64 R0, R6 ;  /* 0x0000000600007311 */ /* 0x000e300000301100 */
[----:B0-----:R-:W0:Y:S02]  /*23c0*/  I2F.F64 R18, R0 ;  /* 0x0000000000127312 */ /* 0x001e240000201c00 */
[----:B0-----:R-:W-:Y:S01]  /*23d0*/  DFMA R8, R18, -UR4, R4 ;  /* 0x8000000412087c2b */ /* 0x001fe20008000004 */
[----:B------:R-:W-:Y:S01]  /*23e0*/  UMOV UR4, 0x33145c00 ;  /* 0x33145c0000047882 */ /* 0x000fe20000000000 */
[----:B------:R-:W-:-:S06]  /*23f0*/  UMOV UR5, 0x3c91a626 ;  /* 0x3c91a62600057882 */ /* 0x000fcc0000000000 */
[----:B------:R-:W-:Y:S01]  /*2400*/  DFMA R8, R18, -UR4, R8 ;  /* 0x8000000412087c2b */ /* 0x000fe20008000008 */
[----:B------:R-:W-:Y:S01]  /*2410*/  UMOV UR4, 0x252049c0 ;  /* 0x252049c000047882 */ /* 0x000fe20000000000 */
[----:B------:R-:W-:-:S06]  /*2420*/  UMOV UR5, 0x397b839a ;  /* 0x397b839a00057882 */ /* 0x000fcc0000000000 */
[----:B------:R-:W-:Y:S01]  /*2430*/  DFMA R18, R18, -UR4, R8 ;  /* 0x8000000412127c2b */ /* 0x000fe20008000008 */
[----:B------:R-:W-:Y:S10]  /*2440*/  @!P0 BRA `(.L_x_1824) ;  /* 0x0000000000148947 */ /* 0x000ff40003800000 */
[----:B------:R-:W-:Y:S01]  /*2450*/  IMAD.MOV.U32 R10, RZ, RZ, R4 ;  /* 0x000000ffff0a7224 */ /* 0x000fe200078e0004 */
[----:B------:R-:W-:-:S07]  /*2460*/  MOV R14, 0x2480 ;  /* 0x00002480000e7802 */ /* 0x000fce0000000f00 */
[----:B------:R-:W-:Y:S05]  /*2470*/  CALL.REL.NOINC `($_ZN2at6native18elementwise_kernelILi128ELi4EZNS0_15gpu_kernel_implIZZZNS0_15cos_kernel_cudaERNS_18TensorIteratorBaseEENKUlvE0_clEvENKUlvE_clEvEUldE_EEvS4_RKT_EUliE_EEviT1_$__internal_trig_reduction_slowpathd) ;  /* 0x000000b400d47944 */ /* 0x000fea0003c00000 */
[----:B------:R-:W-:Y:S01]  /*2480*/  MOV R18, R10 ;  /* 0x0000000a00127202 */ /* 0x000fe20000000f00 */
[----:B------:R-:W-:-:S07]  /*2490*/  IMAD.MOV.U32 R19, RZ, RZ, R11 ;  /* 0x000000ffff137224 */ /* 0x000fce00078e000b */
.L_x_1824:
[----:B------:R-:W-:Y:S05]  /*24a0*/  BSYNC.RECONVERGENT B3 ;  /* 0x0000000000037941 */ /* 0x000fea0003800200 */
.L_x_1823:
[----:B------:R-:W-:-:S07]  /*24b0*/  VIADD R0, R0, 0x1 ;  /* 0x0000000100007836 */ /* 0x000fce0000000000 */
.L_x_1822:
[----:B------:R-:W-:Y:S05]  /*24c0*/  BSYNC.RECONVERGENT B2 ;  /* 0x0000000000027941 */ /* 0x000fea0003800200 */
.L_x_1821:
[----:B------:R-:W0:Y:S01]  /*24d0*/  LDCU.64 UR4, c[0x4][0x140] ;  /* 0x01002800ff0477ac */ /* 0x000e220008000a00 */
[----:B------:R-:W-:Y:S01]  /*24e0*/  SHF.L.U32 R3, R0, 0x6, RZ ;  /* 0x0000000600037819 */ /* 0x000fe200000006ff */
[----:B------:R-:W-:Y:S01]  /*24f0*/  IMAD.MOV.U32 R24, RZ, RZ, 0x20fd8164 ;  /* 0x20fd8164ff187424 */ /* 0x000fe200078e00ff */
[----:B------:R-:W-:Y:S01]  /*2500*/  DMUL R20, R18, R18 ;  /* 0x0000001212147228 */ /* 0x000fe20000000000 */
[----:B------:R-:W1:Y:S01]  /*2510*/  LDCU.64 UR6, c[0x0][0x580] ;  /* 0x0000b000ff0677ac */ /* 0x000e620008000a00 */
[----:B------:R-:W-:-:S04]  /*2520*/  LOP3.LUT R3, R3, 0x40, RZ, 0xc0, !PT ;  /* 0x0000004003037812 */ /* 0x000fc800078ec0ff */
[----:B0-----:R-:W-:-:S05]  /*2530*/  IADD3 R22, P0, PT, R3, UR4, RZ ;  /* 0x0000000403167c10 */ /* 0x001fca000ff1e0ff */
[----:B------:R-:W-:-:S05]  /*2540*/  IMAD.X R23, RZ, RZ, UR5, P0 ;  /* 0x00000005ff177e24 */ /* 0x000fca00080e06ff */
[----:B------:R-:W2:Y:S04]  /*2550*/  LDG.E.128.CONSTANT R4, desc[UR36][R22.64] ;  /* 0x0000002416047981 */ /* 0x000ea8000c1e9d00 */
[----:B------:R-:W3:Y:S04]  /*2560*/  LDG.E.128.CONSTANT R8, desc[UR36][R22.64+0x10] ;  /* 0x0000102416087981 */ /* 0x000ee8000c1e9d00 */
[----:B------:R-:W4:Y:S01]  /*2570*/  LDG.E.128.CONSTANT R12, desc[UR36][R22.64+0x20] ;  /* 0x00002024160c7981 */ /* 0x000f22000c1e9d00 */
[----:B------:R-:W-:Y:S01]  /*2580*/  LOP3.LUT R3, R0, 0x1, RZ, 0xc0, !PT ;  /* 0x0000000100037812 */ /* 0x000fe200078ec0ff */
[----:B------:R-:W-:Y:S01]  /*2590*/  UPRMT UR4, UR42, 0x9910, URZ ;  /* 0x000099102a047896 */ /* 0x000fe200080000ff */
[----:B-1----:R-:W-:-:S02]  /*25a0*/  IADD3 R2, P1, PT, R2, UR6, RZ ;  /* 0x0000000602027c10 */ /* 0x002fc4000ff3e0ff */
[----:B------:R-:W-:Y:S01]  /*25b0*/  ISETP.NE.U32.AND P0, PT, R3, 0x1, PT ;  /* 0x000000010300780c */ /* 0x000fe20003f05070 */
[----:B------:R-:W-:Y:S01]  /*25c0*/  UISETP.GT.AND UP0, UPT, UR4, 0x9, UPT ;  /* 0x000000090400788c */ /* 0x000fe2000bf04270 */
[----:B------:R-:W-:Y:S02]  /*25d0*/  MOV R3, 0x3da8ff83 ;  /* 0x3da8ff8300037802 */ /* 0x000fe40000000f00 */
[----:B------:R-:W-:Y:S02]  /*25e0*/  FSEL R24, R24, -8.06006814911005101289e+34, !P0 ;  /* 0xf9785eba18187808 */ /* 0x000fe40004000000 */
[----:B------:R-:W-:Y:S01]  /*25f0*/  FSEL R25, -R3, 0.11223486810922622681, !P0 ;  /* 0x3de5db6503197808 */ /* 0x000fe20004000100 */
[----:B------:R-:W-:-:S05]  /*2600*/  IMAD.X R3, RZ, RZ, UR7, P1 ;  /* 0x00000007ff037e24 */ /* 0x000fca00088e06ff */
[----:B--2---:R-:W-:-:S08]  /*2610*/  DFMA R4, R20, R24, R4 ;  /* 0x000000181404722b */ /* 0x004fd00000000004 */
[----:B------:R-:W-:-:S08]  /*2620*/  DFMA R4, R20, R4, R6 ;  /* 0x000000041404722b */ /* 0x000fd00000000006 */
[----:B---3--:R-:W-:-:S08]  /*2630*/  DFMA R4, R20, R4, R8 ;  /* 0x000000041404722b */ /* 0x008fd00000000008 */
[----:B------:R-:W-:-:S08]  /*2640*/  DFMA R4, R20, R4, R10 ;  /* 0x000000041404722b */ /* 0x000fd0000000000a */
[----:B----4-:R-:W-:-:S08]  /*2650*/  DFMA R4, R20, R4, R12 ;  /* 0x000000041404722b */ /* 0x010fd0000000000c */
[----:B------:R-:W-:-:S08]  /*2660*/  DFMA R4, R20, R4, R14 ;  /* 0x000000041404722b */ /* 0x000fd0000000000e */
[----:B------:R-:W-:Y:S02]  /*2670*/  DFMA R18, R4, R18, R18 ;  /* 0x000000120412722b */ /* 0x000fe40000000012 */
[----:B------:R-:W-:-:S10]  /*2680*/  DFMA R4, R20, R4, 1 ;  /* 0x3ff000001404742b */ /* 0x000fd40000000004 */
[----:B------:R-:W-:Y:S02]  /*2690*/  FSEL R6, R4, R18, !P0 ;  /* 0x0000001204067208 */ /* 0x000fe40004000000 */
[----:B------:R-:W-:Y:S02]  /*26a0*/  FSEL R7, R5, R19, !P0 ;  /* 0x0000001305077208 */ /* 0x000fe40004000000 */
[----:B------:R-:W-:-:S04]  /*26b0*/  LOP3.LUT P0, RZ, R0, 0x2, RZ, 0xc0, !PT ;  /* 0x0000000200ff7812 */ /* 0x000fc8000780c0ff */
[----:B------:R-:W-:-:S10]  /*26c0*/  DADD R4, RZ, -R6 ;  /* 0x00000000ff047229 */ /* 0x000fd40000000806 */
[----:B------:R-:W-:Y:S02]  /*26d0*/  FSEL R4, R6, R4, !P0 ;  /* 0x0000000406047208 */ /* 0x000fe40004000000 */
[----:B------:R-:W-:Y:S01]  /*26e0*/  FSEL R5, R7, R5, !P0 ;  /* 0x0000000507057208 */ /* 0x000fe20004000000 */
        /* <DEDUP_REMOVED lines=9> */
[----:B------:R-:W0:Y:S02]  /*2780*/  F2I.F64.TRUNC R5, R4 ;  /* 0x0000000400057311 */ /* 0x000e24000030d100 */
[----:B0-----:R0:W-:Y:S01]  /*2790*/  STG.E.U8 desc[UR36][R2.64], R5 ;  /* 0x0000000502007986 */ /* 0x0011e2000c101124 */
[----:B------:R-:W-:Y:S05]  /*27a0*/  BRA `(.L_x_1830) ;  /* 0x0000000c00f47947 */ /* 0x000fea0003800000 */
.L_x_1828:
[----:B------:R-:W0:Y:S02]  /*27b0*/  F2I.S64.F64.TRUNC R4, R4 ;  /* 0x0000000400047311 */ /* 0x000e24000030d900 */
[----:B0-----:R-:W-:-:S05]  /*27c0*/  IMAD.MOV.U32 R7, RZ, RZ, R4 ;  /* 0x000000ffff077224 */ /* 0x001fca00078e0004 */
[----:B------:R0:W-:Y:S01]  /*27d0*/  STG.E.U8 desc[UR36][R2.64], R7 ;  /* 0x0000000702007986 */ /* 0x0001e2000c101124 */
[----:B------:R-:W-:Y:S05]  /*27e0*/  BRA `(.L_x_1830) ;  /* 0x0000000c00e47947 */ /* 0x000fea0003800000 */
.L_x_1827:
[----:B------:R-:W-:-:S09]  /*27f0*/  UISETP.NE.AND UP0, UPT, UR4, 0x2, UPT ;  /* 0x000000020400788c */ /* 0x000fd2000bf05270 */
[----:B------:R-:W-:Y:S05]  /*2800*/  BRA.U !UP0, `(.L_x_1831) ;  /* 0x0000000108287547 */ /* 0x000fea000b800000 */
[----:B------:R-:W-:-:S09]  /*2810*/  UISETP.NE.AND UP0, UPT, UR4, 0x3, UPT ;  /* 0x000000030400788c */ /* 0x000fd2000bf05270 */
[----:B------:R-:W-:Y:S05]  /*2820*/  BRA.U !UP0, `(.L_x_1832) ;  /* 0x0000000108147547 */ /* 0x000fea000b800000 */
[----:B------:R-:W-:-:S09]  /*2830*/  UISETP.NE.AND UP0, UPT, UR4, 0x4, UPT ;  /* 0x000000040400788c */ /* 0x000fd2000bf05270 */
[----:B------:R-:W-:Y:S05]  /*2840*/  BRA.U UP0, `(.L_x_1829) ;  /* 0x0000000d00247547 */ /* 0x000fea000b800000 */
[----:B------:R-:W0:Y:S02]  /*2850*/  F2I.S64.F64.TRUNC R4, R4 ;  /* 0x0000000400047311 */ /* 0x000e24000030d900 */
[----:B0-----:R0:W-:Y:S01]  /*2860*/  STG.E.64 desc[UR36][R2.64], R4 ;  /* 0x0000000402007986 */ /* 0x0011e2000c101b24 */
[----:B------:R-:W-:Y:S05]  /*2870*/  BRA `(.L_x_1830) ;  /* 0x0000000c00c07947 */ /* 0x000fea0003800000 */
.L_x_1832:
[----:B------:R-:W0:Y:S02]  /*2880*/  F2I.F64.TRUNC R5, R4 ;  /* 0x0000000400057311 */ /* 0x000e24000030d100 */
[----:B0-----:R0:W-:Y:S01]  /*2890*/  STG.E desc[UR36][R2.64], R5 ;  /* 0x0000000502007986 */ /* 0x0011e2000c101924 */
[----:B------:R-:W-:Y:S05]  /*28a0*/  BRA `(.L_x_1830) ;  /* 0x0000000c00b47947 */ /* 0x000fea0003800000 */
.L_x_1831:
[----:B------:R-:W0:Y:S02]  /*28b0*/  F2I.F64.TRUNC R5, R4 ;  /* 0x0000000400057311 */ /* 0x000e24000030d100 */
[----:B0-----:R0:W-:Y:S01]  /*28c0*/  STG.E.U16 desc[UR36][R2.64], R5 ;  /* 0x0000000502007986 */ /* 0x0011e2000c101524 */
[----:B------:R-:W-:Y:S05]  /*28d0*/  BRA `(.L_x_1830) ;  /* 0x0000000c00a87947 */ /* 0x000fea0003800000 */
.L_x_1826:
[----:B------:R-:W-:-:S09]  /*28e0*/  UISETP.GT.AND UP0, UPT, UR4, 0x6, UPT ;  /* 0x000000060400788c */ /* 0x000fd2000bf04270 */
[----:B------:R-:W-:Y:S05]  /*28f0*/  BRA.U UP0, `(.L_x_1833) ;  /* 0x00000001004c7547 */ /* 0x000fea000b800000 */
[----:B------:R-:W-:-:S09]  /*2900*/  UISETP.NE.AND UP0, UPT, UR4, 0x5, UPT ;  /* 0x000000050400788c */ /* 0x000fd2000bf05270 */
[----:B------:R-:W-:Y:S05]  /*2910*/  BRA.U !UP0, `(.L_x_1834) ;  /* 0x0000000108247547 */ /* 0x000fea000b800000 */
[----:B------:R-:W-:-:S09]  /*2920*/  UISETP.NE.AND UP0, UPT, UR4, 0x6, UPT ;  /* 0x000000060400788c */ /* 0x000fd2000bf05270 */
[----:B------:R-:W-:Y:S05]  /*2930*/  BRA.U UP0, `(.L_x_1829) ;  /* 0x0000000900e87547 */ /* 0x000fea000b800000 */
[----:B------:R-:W-:Y:S01]  /*2940*/  UMOV UR4, 0xf0000000 ;  /* 0xf000000000047882 */ /* 0x000fe20000000000 */
[----:B------:R-:W-:Y:S01]  /*2950*/  UMOV UR5, 0x380fffff ;  /* 0x380fffff00057882 */ /* 0x000fe20000000000 */
[----:B------:R-:W0:Y:S01]  /*2960*/  F2F.F32.F64 R7, R4 ;  /* 0x0000000400077310 */ /* 0x000e220000301000 */
[----:B------:R-:W-:-:S14]  /*2970*/  DSETP.GEU.AND P0, PT, |R4|, UR4, PT ;  /* 0x0000000404007e2a */ /* 0x000fdc000bf0e200 */
[----:B0-----:R-:W-:-:S05]  /*2980*/  @!P0 FMUL R7, R7, 1.175494350822287508e-38 ;  /* 0x0080000007078820 */ /* 0x001fca0000400000 */
[----:B------:R0:W-:Y:S01]  /*2990*/  STG.E desc[UR36][R2.64], R7 ;  /* 0x0000000702007986 */ /* 0x0001e2000c101924 */
[----:B------:R-:W-:Y:S05]  /*29a0*/  BRA `(.L_x_1830) ;  /* 0x0000000c00747947 */ /* 0x000fea0003800000 */
.L_x_1834:
[----:B------:R-:W-:Y:S01]  /*29b0*/  UMOV UR4, 0xf0000000 ;  /* 0xf000000000047882 */ /* 0x000fe20000000000 */
[----:B------:R-:W-:Y:S01]  /*29c0*/  UMOV UR5, 0x380fffff ;  /* 0x380fffff00057882 */ /* 0x000fe20000000000 */
[----:B------:R-:W0:Y:S01]  /*29d0*/  F2F.F32.F64 R0, R4 ;  /* 0x0000000400007310 */ /* 0x000e220000301000 */
[----:B------:R-:W-:-:S14]  /*29e0*/  DSETP.GEU.AND P0, PT, |R4|, UR4, PT ;  /* 0x0000000404007e2a */ /* 0x000fdc000bf0e200 */
[----:B0-----:R-:W-:-:S05]  /*29f0*/  @!P0 FMUL R0, R0, 1.175494350822287508e-38 ;  /* 0x0080000000008820 */ /* 0x001fca0000400000 */
[----:B------:R-:W-:-:S05]  /*2a00*/  F2FP.F16.F32.PACK_AB R0, RZ, R0 ;  /* 0x00000000ff00723e */ /* 0x000fca00000000ff */
[----:B------:R0:W-:Y:S01]  /*2a10*/  STG.E.U16 desc[UR36][R2.64], R0 ;  /* 0x0000000002007986 */ /* 0x0001e2000c101524 */
[----:B------:R-:W-:Y:S05]  /*2a20*/  BRA `(.L_x_1830) ;  /* 0x0000000c00547947 */ /* 0x000fea0003800000 */
.L_x_1833:
[----:B------:R-:W-:-:S09]  /*2a30*/  UISETP.NE.AND UP0, UPT, UR4, 0x7, UPT ;  /* 0x000000070400788c */ /* 0x000fd2000bf05270 */
[----:B------:R-:W-:Y:S05]  /*2a40*/  BRA.U !UP0, `(.L_x_1835) ;  /* 0x0000000108547547 */ /* 0x000fea000b800000 */
[----:B------:R-:W-:-:S09]  /*2a50*/  UISETP.NE.AND UP0, UPT, UR4, 0x8, UPT ;  /* 0x000000080400788c */ /* 0x000fd2000bf05270 */
[----:B------:R-:W-:Y:S05]  /*2a60*/  BRA.U !UP0, `(.L_x_1836) ;  /* 0x0000000108287547 */ /* 0x000fea000b800000 */
[----:B------:R-:W-:-:S09]  /*2a70*/  UISETP.NE.AND UP0, UPT, UR4, 0x9, UPT ;  /* 0x000000090400788c */ /* 0x000fd2000bf05270 */
[----:B------:R-:W-:Y:S05]  /*2a80*/  BRA.U UP0, `(.L_x_1829) ;  /* 0x0000000900947547 */ /* 0x000fea000b800000 */
[----:B------:R-:W-:Y:S01]  /*2a90*/  UMOV UR4, 0xf0000000 ;  /* 0xf000000000047882 */ /* 0x000fe20000000000 */
[----:B------:R-:W-:Y:S01]  /*2aa0*/  UMOV UR5, 0x380fffff ;  /* 0x380fffff00057882 */ /* 0x000fe20000000000 */
[----:B------:R-:W0:Y:S01]  /*2ab0*/  F2F.F32.F64 R6, R4 ;  /* 0x0000000400067310 */ /* 0x000e220000301000 */
[----:B------:R-:W-:Y:S01]  /*2ac0*/  DSETP.GEU.AND P0, PT, |R4|, UR4, PT ;  /* 0x0000000404007e2a */ /* 0x000fe2000bf0e200 */
[----:B------:R-:W-:-:S13]  /*2ad0*/  MOV R7, RZ ;  /* 0x000000ff00077202 */ /* 0x000fda0000000f00 */
[----:B0-----:R-:W-:-:S05]  /*2ae0*/  @!P0 FMUL R6, R6, 1.175494350822287508e-38 ;  /* 0x0080000006068820 */ /* 0x001fca0000400000 */
[----:B------:R0:W-:Y:S01]  /*2af0*/  STG.E.64 desc[UR36][R2.64], R6 ;  /* 0x0000000602007986 */ /* 0x0001e2000c101b24 */
[----:B------:R-:W-:Y:S05]  /*2b00*/  BRA `(.L_x_1830) ;  /* 0x0000000c001c7947 */ /* 0x000fea0003800000 */
.L_x_1836:
[----:B------:R-:W-:Y:S01]  /*2b10*/  UMOV UR4, 0xf0000000 ;  /* 0xf000000000047882 */ /* 0x000fe20000000000 */
[----:B------:R-:W-:Y:S01]  /*2b20*/  UMOV UR5, 0x380fffff ;  /* 0x380fffff00057882 */ /* 0x000fe20000000000 */
[----:B------:R-:W0:Y:S01]  /*2b30*/  F2F.F32.F64 R0, R4 ;  /* 0x0000000400007310 */ /* 0x000e220000301000 */
[----:B------:R-:W-:-:S14]  /*2b40*/  DSETP.GEU.AND P0, PT, |R4|, UR4, PT ;  /* 0x0000000404007e2a */ /* 0x000fdc000bf0e200 */
[----:B0-----:R-:W-:-:S05]  /*2b50*/  @!P0 FMUL R0, R0, 1.175494350822287508e-38 ;  /* 0x0080000000008820 */ /* 0x001fca0000400000 */
[----:B------:R-:W-:-:S04]  /*2b60*/  F2FP.F16.F32.PACK_AB R5, RZ, R0 ;  /* 0x00000000ff05723e */ /* 0x000fc800000000ff */
[----:B------:R-:W-:-:S05]  /*2b70*/  PRMT R5, R5, 0x5410, RZ ;  /* 0x0000541005057816 */ /* 0x000fca00000000ff */
[----:B------:R0:W-:Y:S01]  /*2b80*/  STG.E desc[UR36][R2.64], R5 ;  /* 0x0000000502007986 */ /* 0x0001e2000c101924 */
[----:B------:R-:W-:Y:S05]  /*2b90*/  BRA `(.L_x_1830) ;  /* 0x0000000800f87947 */ /* 0x000fea0003800000 */
.L_x_1835:
[----:B------:R0:W-:Y:S01]  /*2ba0*/  STG.E.64 desc[UR36][R2.64], R4 ;  /* 0x0000000402007986 */ /* 0x0001e2000c101b24 */
[----:B------:R-:W-:Y:S05]  /*2bb0*/  BRA `(.L_x_1830) ;  /* 0x0000000800f07947 */ /* 0x000fea0003800000 */
.L_x_1825:
        /* <DEDUP_REMOVED lines=8> */
[----:B------:R-:W-:-:S06]  /*2c40*/  DSETP.NEU.AND P0, PT, R4, RZ, PT ;  /* 0x000000ff0400722a */ /* 0x000fcc0003f0d000 */
[----:B------:R-:W-:-:S05]  /*2c50*/  SEL R5, RZ, 0x1, !P0 ;  /* 0x00000001ff057807 */ /* 0x000fca0004000000 */
[----:B------:R0:W-:Y:S01]  /*2c60*/  STG.E.U8 desc[UR36][R2.64], R5 ;  /* 0x0000000502007986 */ /* 0x0001e2000c101124 */
[----:B------:R-:W-:Y:S05]  /*2c70*/  BRA `(.L_x_1830) ;  /* 0x0000000800c07947 */ /* 0x000fea0003800000 */
.L_x_1839:
[----:B------:R-:W-:-:S05]  /*2c80*/  CS2R R6, SRZ ;  /* 0x0000000000067805 */ /* 0x000fca000001ff00 */
[----:B------:R0:W-:Y:S01]  /*2c90*/  STG.E.128 desc[UR36][R2.64], R4 ;  /* 0x0000000402007986 */ /* 0x0001e2000c101d24 */
[----:B------:R-:W-:Y:S05]  /*2ca0*/  BRA `(.L_x_1830) ;  /* 0x0000000800b47947 */ /* 0x000fea0003800000 */
.L_x_1838:
        /* <DEDUP_REMOVED lines=10> */
[----:B------:R-:W-:Y:S01]  /*2d50*/  BSSY.RECONVERGENT B0, `(.L_x_1842) ;  /* 0x000000d000007945 */ /* 0x000fe20003800200 */
[----:B------:R-:W-:-:S12]  /*2d60*/  IMAD.MOV.U32 R0, RZ, RZ, 0x7f ;  /* 0x0000007fff007424 */ /* 0x000fd800078e00ff */
[----:B0-----:R-:W-:-:S05]  /*2d70*/  @!P0 FMUL R9, R9, 1.175494350822287508e-38 ;  /* 0x0080000009098820 */ /* 0x001fca0000400000 */
        /* <DEDUP_REMOVED lines=10> */
.L_x_1843:
[----:B------:R-:W-:Y:S05]  /*2e20*/  BSYNC.RECONVERGENT B0 ;  /* 0x0000000000007941 */ /* 0x000fea0003800200 */
.L_x_1842:
[----:B------:R-:W-:-:S05]  /*2e30*/  LOP3.LUT R7, R0, 0x80, R7, 0xf8, !PT ;  /* 0x0000008000077812 */ /* 0x000fca00078ef807 */
[----:B------:R0:W-:Y:S01]  /*2e40*/  STG.E.U8 desc[UR36][R2.64], R7 ;  /* 0x0000000702007986 */ /* 0x0001e2000c101124 */
[----:B------:R-:W-:Y:S05]  /*2e50*/  BRA `(.L_x_1830) ;  /* 0x0000000800487947 */ /* 0x000fea0003800000 */
.L_x_1841:
[----:B------:R-:W-:Y:S01]  /*2e60*/  UMOV UR4, 0xf0000000 ;  /* 0xf000000000047882 */ /* 0x000fe20000000000 */
[----:B------:R-:W-:Y:S01]  /*2e70*/  UMOV UR5, 0x380fffff ;  /* 0x380fffff00057882 */ /* 0x000fe20000000000 */
[----:B------:R-:W0:Y:S01]  /*2e80*/  F2F.F32.F64 R9, R4 ;  /* 0x0000000400097310 */ /* 0x000e220000301000 */
[----:B------:R-:W-:Y:S01]  /*2e90*/  DSETP.GEU.AND P0, PT, |R4|, UR4, PT ;  /* 0x0000000404007e2a */ /* 0x000fe2000bf0e200 */
[----:B------:R-:W-:-:S13]  /*2ea0*/  BSSY.RECONVERGENT B0, `(.L_x_1844) ;  /* 0x000000f000007945 */ /* 0x000fda0003800200 */
[----:B0-----:R-:W-:-:S05]  /*2eb0*/  @!P0 FMUL R9, R9, 1.175494350822287508e-38 ;  /* 0x0080000009098820 */ /* 0x001fca0000400000 */
        /* <DEDUP_REMOVED lines=13> */
.L_x_1845:
[----:B------:R-:W-:Y:S05]  /*2f90*/  BSYNC.RECONVERGENT B0 ;  /* 0x0000000000007941 */ /* 0x000fea0003800200 */
.L_x_1844:
[----:B------:R-:W-:-:S05]  /*2fa0*/  LOP3.LUT R7, R0, 0x80, R7, 0xf8, !PT ;  /* 0x0000008000077812 */ /* 0x000fca00078ef807 */
[----:B------:R0:W-:Y:S01]  /*2fb0*/  STG.E.U8 desc[UR36][R2.64], R7 ;  /* 0x0000000702007986 */ /* 0x0001e2000c101124 */
[----:B------:R-:W-:Y:S05]  /*2fc0*/  BRA `(.L_x_1830) ;  /* 0x0000000400ec7947 */ /* 0x000fea0003800000 */
.L_x_1840:
[----:B------:R-:W-:Y:S01]  /*2fd0*/  UMOV UR4, 0xf0000000 ;  /* 0xf000000000047882 */ /* 0x000fe20000000000 */
[----:B------:R-:W-:Y:S01]  /*2fe0*/  UMOV UR5, 0x380fffff ;  /* 0x380fffff00057882 */ /* 0x000fe20000000000 */
[----:B------:R-:W0:Y:S01]  /*2ff0*/  F2F.F32.F64 R0, R4 ;  /* 0x0000000400007310 */ /* 0x000e220000301000 */
[----:B------:R-:W-:-:S14]  /*3000*/  DSETP.GEU.AND P0, PT, |R4|, UR4, PT ;  /* 0x0000000404007e2a */ /* 0x000fdc000bf0e200 */
[----:B0-----:R-:W-:-:S05]  /*3010*/  @!P0 FMUL R0, R0, 1.175494350822287508e-38 ;  /* 0x0080000000008820 */ /* 0x001fca0000400000 */
[----:B------:R-:W-:-:S05]  /*3020*/  F2FP.BF16.F32.PACK_AB R0, RZ, R0 ;  /* 0x00000000ff00723e */ /* 0x000fca00000010ff */
[----:B------:R0:W-:Y:S01]  /*3030*/  STG.E.U16 desc[UR36][R2.64], R0 ;  /* 0x0000000002007986 */ /* 0x0001e2000c101524 */
[----:B------:R-:W-:Y:S05]  /*3040*/  BRA `(.L_x_1830) ;  /* 0x0000000400cc7947 */ /* 0x000fea0003800000 */
.L_x_1837:
        /* <DEDUP_REMOVED lines=8> */
[----:B------:R-:W0:Y:S02]  /*30d0*/  F2I.U32.F64.TRUNC R5, R4 ;  /* 0x0000000400057311 */ /* 0x000e24000030d000 */
[----:B0-----:R0:W-:Y:S01]  /*30e0*/  STG.E.U16 desc[UR36][R2.64], R5 ;  /* 0x0000000502007986 */ /* 0x0011e2000c101524 */
[----:B------:R-:W-:Y:S05]  /*30f0*/  BRA `(.L_x_1830) ;  /* 0x0000000400a07947 */ /* 0x000fea0003800000 */
.L_x_1848:
[----:B------:R-:W-:Y:S01]  /*3100*/  UMOV UR4, 0xf0000000 ;  /* 0xf000000000047882 */ /* 0x000fe20000000000 */
[----:B------:R-:W-:Y:S01]  /*3110*/  UMOV UR5, 0x380fffff ;  /* 0x380fffff00057882 */ /* 0x000fe20000000000 */
[----:B------:R-:W0:Y:S01]  /*3120*/  F2F.F32.F64 R7, R4 ;  /* 0x0000000400077310 */ /* 0x000e220000301000 */
[----:B------:R-:W-:Y:S01]  /*3130*/  DSETP.GEU.AND P0, PT, |R4|, UR4, PT ;  /* 0x0000000404007e2a */ /* 0x000fe2000bf0e200 */
[----:B------:R-:W-:Y:S01]  /*3140*/  BSSY.RECONVERGENT B0, `(.L_x_1849) ;  /* 0x0000015000007945 */ /* 0x000fe20003800200 */
[----:B------:R-:W-:-:S12]  /*3150*/  MOV R0, 0x80 ;  /* 0x0000008000007802 */ /* 0x000fd80000000f00 */
[----:B0-----:R-:W-:-:S05]  /*3160*/  @!P0 FMUL R7, R7, 1.175494350822287508e-38 ;  /* 0x0080000007078820 */ /* 0x001fca0000400000 */
        /* <DEDUP_REMOVED lines=10> */
.L_x_1851:
[----:B------:R-:W-:-:S04]  /*3210*/  SHF.R.U32.HI R0, RZ, 0x14, R7 ;  /* 0x00000014ff007819 */ /* 0x000fc80000011607 */
[----:B------:R-:W-:-:S04]  /*3220*/  LOP3.LUT R0, R0, 0x1, RZ, 0xc0, !PT ;  /* 0x0000000100007812 */ /* 0x000fc800078ec0ff */
[----:B------:R-:W-:-:S04]  /*3230*/  IADD3 R0, PT, PT, R7, 0x487ffff, R0 ;  /* 0x0487ffff07007810 */ /* 0x000fc80007ffe000 */
[----:B------:R-:W-:-:S04]  /*3240*/  SHF.R.U32.HI R0, RZ, 0x14, R0 ;  /* 0x00000014ff007819 */ /* 0x000fc80000011600 */
[----:B------:R-:W-:-:S07]  /*3250*/  LOP3.LUT R4, R0, 0xff, RZ, 0xc0, !PT ;  /* 0x000000ff00047812 */ /* 0x000fce00078ec0ff */
.L_x_1852:
[----:B------:R-:W-:-:S04]  /*3260*/  SHF.R.U32.HI R5, RZ, 0x18, R7 ;  /* 0x00000018ff057819 */ /* 0x000fc80000011607 */
[----:B------:R-:W-:-:S04]  /*3270*/  LOP3.LUT R4, R4, 0x80, R5, 0xf8, !PT ;  /* 0x0000008004047812 */ /* 0x000fc800078ef805 */
[----:B------:R-:W-:-:S07]  /*3280*/  PRMT R0, R4, 0x7610, R0 ;  /* 0x0000761004007816 */ /* 0x000fce0000000000 */
.L_x_1850:
[----:B------:R-:W-:Y:S05]  /*3290*/  BSYNC.RECONVERGENT B0 ;  /* 0x0000000000007941 */ /* 0x000fea0003800200 */
.L_x_1849:
[----:B------:R4:W-:Y:S01]  /*32a0*/  STG.E.U8 desc[UR36][R2.64], R0 ;  /* 0x0000000002007986 */ /* 0x0009e2000c101124 */
[----:B------:R-:W-:Y:S05]  /*32b0*/  BRA `(.L_x_1830) ;  /* 0x0000000400307947 */ /* 0x000fea0003800000 */
.L_x_1847:
[----:B------:R-:W-:Y:S01]  /*32c0*/  UMOV UR4, 0xf0000000 ;  /* 0xf000000000047882 */ /* 0x000fe20000000000 */
[----:B------:R-:W-:Y:S01]  /*32d0*/  UMOV UR5, 0x380fffff ;  /* 0x380fffff00057882 */ /* 0x000fe20000000000 */
[----:B------:R-:W0:Y:S01]  /*32e0*/  F2F.F32.F64 R7, R4 ;  /* 0x0000000400077310 */ /* 0x000e220000301000 */
[----:B------:R-:W-:Y:S01]  /*32f0*/  DSETP.GEU.AND P0, PT, |R4|, UR4, PT ;  /* 0x0000000404007e2a */ /* 0x000fe2000bf0e200 */
[----:B------:R-:W-:Y:S01]  /*3300*/  BSSY.RECONVERGENT B0, `(.L_x_1853) ;  /* 0x0000015000007945 */ /* 0x000fe20003800200 */
[----:B------:R-:W-:-:S12]  /*3310*/  IMAD.MOV.U32 R0, RZ, RZ, 0x80 ;  /* 0x00000080ff007424 */ /* 0x000fd800078e00ff */
        /* <DEDUP_REMOVED lines=11> */
.L_x_1855:
[----:B------:R-:W-:-:S04]  /*33d0*/  SHF.R.U32.HI R0, RZ, 0x15, R7 ;  /* 0x00000015ff007819 */ /* 0x000fc80000011607 */
[----:B------:R-:W-:-:S04]  /*33e0*/  LOP3.LUT R0, R0, 0x1, RZ, 0xc0, !PT ;  /* 0x0000000100007812 */ /* 0x000fc800078ec0ff */
[----:B------:R-:W-:-:S04]  /*33f0*/  IADD3 R0, PT, PT, R7, 0x88fffff, R0 ;  /* 0x088fffff07007810 */ /* 0x000fc80007ffe000 */
[----:B------:R-:W-:-:S04]  /*3400*/  SHF.R.U32.HI R0, RZ, 0x15, R0 ;  /* 0x00000015ff007819 */ /* 0x000fc80000011600 */
[----:B------:R-:W-:-:S07]  /*3410*/  LOP3.LUT R4, R0, 0xff, RZ, 0xc0, !PT ;  /* 0x000000ff00047812 */ /* 0x000fce00078ec0ff */
.L_x_1856:
[----:B------:R-:W-:-:S04]  /*3420*/  SHF.R.U32.HI R5, RZ, 0x18, R7 ;  /* 0x00000018ff057819 */ /* 0x000fc80000011607 */
[----:B------:R-:W-:-:S04]  /*3430*/  LOP3.LUT R4, R4, 0x80, R5, 0xf8, !PT ;  /* 0x0000008004047812 */ /* 0x000fc800078ef805 */
[----:B------:R-:W-:-:S07]  /*3440*/  PRMT R0, R4, 0x7610, R0 ;  /* 0x0000761004007816 */ /* 0x000fce0000000000 */
.L_x_1854:
[----:B------:R-:W-:Y:S05]  /*3450*/  BSYNC.RECONVERGENT B0 ;  /* 0x0000000000007941 */ /* 0x000fea0003800200 */
.L_x_1853:
[----:B------:R3:W-:Y:S01]  /*3460*/  STG.E.U8 desc[UR36][R2.64], R0 ;  /* 0x0000000002007986 */ /* 0x0007e2000c101124 */
[----:B------:R-:W-:Y:S05]  /*3470*/  BRA `(.L_x_1830) ;  /* 0x0000000000c07947 */ /* 0x000fea0003800000 */
.L_x_1846:
[----:B------:R-:W-:-:S09]  /*3480*/  UISETP.NE.AND UP0, UPT, UR4, 0x1c, UPT ;  /* 0x0000001c0400788c */ /* 0x000fd2000bf05270 */
[----:B------:R-:W-:Y:S05]  /*3490*/  BRA.U !UP0, `(.L_x_1857) ;  /* 0x0000000108b07547 */ /* 0x000fea000b800000 */
[----:B------:R-:W-:-:S09]  /*34a0*/  UISETP.NE.AND UP0, UPT, UR4, 0x1d, UPT ;  /* 0x0000001d0400788c */ /* 0x000fd2000bf05270 */
[----:B------:R-:W-:Y:S05]  /*34b0*/  BRA.U !UP0, `(.L_x_1858) ;  /* 0x00000001089c7547 */ /* 0x000fea000b800000 */
[----:B------:R-:W-:-:S09]  /*34c0*/  UISETP.NE.AND UP0, UPT, UR4, 0x2c, UPT ;  /* 0x0000002c0400788c */ /* 0x000fd2000bf05270 */
[----:B------:R-:W-:Y:S05]  /*34d0*/  BRA.U !UP0, `(.L_x_1859) ;  /* 0x0000000108447547 */ /* 0x000fea000b800000 */
.L_x_1829:
        /* <DEDUP_REMOVED lines=16> */
.L_x_1860:
[----:B------:R-:W-:Y:S05]  /*35e0*/  BRA `(.L_x_1830) ;  /* 0x0000000000647947 */ /* 0x000fea0003800000 */
.L_x_1859:
[----:B------:R-:W-:Y:S01]  /*35f0*/  UMOV UR4, 0xf0000000 ;  /* 0xf000000000047882 */ /* 0x000fe20000000000 */
[----:B------:R-:W-:Y:S01]  /*3600*/  UMOV UR5, 0x380fffff ;  /* 0x380fffff00057882 */ /* 0x000fe20000000000 */
[----:B------:R0:W1:Y:S01]  /*3610*/  F2F.F32.F64 R8, R4 ;  /* 0x0000000400087310 */ /* 0x0000620000301000 */
[----:B------:R-:W-:Y:S01]  /*3620*/  DSETP.GEU.AND P0, PT, |R4|, UR4, PT ;  /* 0x0000000404007e2a */ /* 0x000fe2000bf0e200 */
[----:B0-----:R-:W-:-:S13]  /*3630*/  IMAD.MOV.U32 R5, RZ, RZ, 0xff ;  /* 0x000000ffff057424 */ /* 0x001fda00078e00ff */
[----:B-1----:R-:W-:-:S05]  /*3640*/  @!P0 FMUL R8, R8, 1.175494350822287508e-38 ;  /* 0x0080000008088820 */ /* 0x002fca0000400000 */
[----:B------:R-:W-:-:S04]  /*3650*/  SHF.R.U32.HI R6, RZ, 0x17, R8 ;  /* 0x00000017ff067819 */ /* 0x000fc80000011608 */
[----:B------:R-:W-:-:S04]  /*3660*/  LOP3.LUT R7, R6, 0xff, RZ, 0xc0, !PT ;  /* 0x000000ff06077812 */ /* 0x000fc800078ec0ff */
[----:B------:R-:W-:-:S13]  /*3670*/  ISETP.NE.AND P2, PT, R7, 0xff, PT ;  /* 0x000000ff0700780c */ /* 0x000fda0003f45270 */
[--C-:B------:R-:W-:Y:S02]  /*3680*/  @P2 SHF.R.U32.HI R0, RZ, 0x16, R8.reuse ;  /* 0x00000016ff002819 */ /* 0x100fe40000011608 */
[----:B------:R-:W-:Y:S02]  /*3690*/  @P2 LOP3.LUT P0, RZ, R7, 0x3fffff, R8, 0xf8, !PT ;  /* 0x003fffff07ff2812 */ /* 0x000fe4000780f808 */
        /* <DEDUP_REMOVED lines=9> */
.L_x_1858:
[----:B------:R-:W0:Y:S02]  /*3730*/  F2I.U64.F64.TRUNC R4, R4 ;  /* 0x0000000400047311 */ /* 0x000e24000030d800 */
[----:B0-----:R1:W-:Y:S01]  /*3740*/  STG.E.64 desc[UR36][R2.64], R4 ;  /* 0x0000000402007986 */ /* 0x0013e2000c101b24 */
[----:B------:R-:W-:Y:S05]  /*3750*/  BRA `(.L_x_1830) ;  /* 0x0000000000087947 */ /* 0x000fea0003800000 */
.L_x_1857:
[----:B------:R-:W0:Y:S02]  /*3760*/  F2I.U32.F64.TRUNC R5, R4 ;  /* 0x0000000400057311 */ /* 0x000e24000030d000 */
[----:B0-----:R0:W-:Y:S02]  /*3770*/  STG.E desc[UR36][R2.64], R5 ;  /* 0x0000000502007986 */ /* 0x0011e4000c101924 */
.L_x_1830:
[----:B------:R-:W-:-:S07]  /*3780*/  IADD3 R17, PT, PT, R17, 0x80, RZ ;  /* 0x0000008011117810 */ /* 0x000fce0007ffe0ff */
.L_x_1790:
[----:B------:R-:W-:Y:S05]  /*3790*/  BSYNC.RECONVERGENT B6 ;  /* 0x0000000000067941 */ /* 0x000fea0003800200 */
.L_x_1789:
[----:B------:R-:W5:Y:S01]  /*37a0*/  LDCU UR4, c[0x0][0x380] ;  /* 0x00007000ff0477ac */ /* 0x000f620008000800 */
[----:B------:R-:W-:Y:S01]  /*37b0*/  BSSY.RECONVERGENT B6, `(.L_x_1861) ;  /* 0x000036b000067945 */ /* 0x000fe20003800200 */
[----:B-----5:R-:W-:-:S13]  /*37c0*/  ISETP.GE.AND P0, PT, R17, UR4, PT ;  /* 0x0000000411007c0c */ /* 0x020fda000bf06270 */
[----:B------:R-:W-:Y:S05]  /*37d0*/  @P0 BRA `(.L_x_1862) ;  /* 0x0000003400a00947 */ /* 0x000fea0003800000 */
[----:B------:R-:W5:Y:S01]  /*37e0*/  LDCU UR4, c[0x0][0x388] ;  /* 0x00007100ff0477ac */ /* 0x000f620008000800 */
[----:B0--34-:R-:W-:Y:S02]  /*37f0*/  IMAD.MOV.U32 R0, RZ, RZ, RZ ;  /* 0x000000ffff007224 */ /* 0x019fe400078e00ff */
[----:B-12---:R-:W-:Y:S01]  /*3800*/  IMAD.MOV.U32 R2, RZ, RZ, RZ ;  /* 0x000000ffff027224 */ /* 0x006fe200078e00ff */
[----:B-----5:R-:W-:-:S09]  /*3810*/  UISETP.NE.AND UP0, UPT, UR4, URZ, UPT ;  /* 0x000000ff0400728c */ /* 0x020fd2000bf05270 */
        /* <DEDUP_REMOVED lines=299> */
.L_x_1863:
        /* <DEDUP_REMOVED lines=18> */
.L_x_1868:
[----:B------:R-:W2:Y:S02]  /*4bf0*/  LDG.E.U8 R4, desc[UR36][R6.64] ;  /* 0x0000002406047981 */ /* 0x000ea4000c1e1100 */
[----:B--2---:R-:W0:Y:S01]  /*4c00*/  I2F.F64.U16 R4, R4 ;  /* 0x0000000400047312 */ /* 0x004e220000101800 */
[----:B------:R-:W-:Y:S05]  /*4c10*/  BRA `(.L_x_1870) ;  /* 0x0000000c00647947 */ /* 0x000fea0003800000 */
.L_x_1867:
        /* <DEDUP_REMOVED lines=9> */
.L_x_1872:
[----:B------:R-:W2:Y:S02]  /*4cb0*/  LDG.E R4, desc[UR36][R6.64] ;  /* 0x0000002406047981 */ /* 0x000ea4000c1e1900 */
[----:B--2---:R-:W0:Y:S01]  /*4cc0*/  I2F.F64 R4, R4 ;  /* 0x0000000400047312 */ /* 0x004e220000201c00 */
[----:B------:R-:W-:Y:S05]  /*4cd0*/  BRA `(.L_x_1870) ;  /* 0x0000000c00347947 */ /* 0x000fea0003800000 */
.L_x_1871:
[----:B------:R-:W2:Y:S02]  /*4ce0*/  LDG.E.U16 R4, desc[UR36][R6.64] ;  /* 0x0000002406047981 */ /* 0x000ea4000c1e1500 */
[----:B--2---:R-:W0:Y:S01]  /*4cf0*/  I2F.F64.S16 R4, R4 ;  /* 0x0000000400047312 */ /* 0x004e220000101c00 */
[----:B------:R-:W-:Y:S05]  /*4d00*/  BRA `(.L_x_1870) ;  /* 0x0000000c00287947 */ /* 0x000fea0003800000 */
.L_x_1866:
        /* <DEDUP_REMOVED lines=10> */
.L_x_1874:
[----:B------:R-:W2:Y:S02]  /*4db0*/  LDG.E.U16 R0, desc[UR36][R6.64] ;  /* 0x0000002406007981 */ /* 0x000ea4000c1e1500 */
[----:B--2---:R-:W-:-:S05]  /*4dc0*/  HADD2.F32 R0, -RZ, R0.H0_H0 ;  /* 0x20000000ff007230 */ /* 0x004fca0000004100 */
[----:B------:R-:W-:-:S04]  /*4dd0*/  FMUL.FTZ R0, R0, 1 ;  /* 0x3f80000000007820 */ /* 0x000fc80000410000 */
[----:B------:R0:W1:Y:S01]  /*4de0*/  F2F.F64.F32 R4, R0 ;  /* 0x0000000000047310 */ /* 0x0000620000201800 */
[----:B------:R-:W-:Y:S05]  /*4df0*/  BRA `(.L_x_1870) ;  /* 0x0000000800ec7947 */ /* 0x000fea0003800000 */
.L_x_1873:
        /* <DEDUP_REMOVED lines=10> */
.L_x_1876:
[----:B------:R-:W2:Y:S02]  /*4ea0*/  LDG.E.U16 R6, desc[UR36][R6.64] ;  /* 0x0000002406067981 */ /* 0x000ea4000c1e1500 */
[----:B--2---:R-:W-:-:S05]  /*4eb0*/  HADD2.F32 R0, -RZ, R6.H0_H0 ;  /* 0x20000006ff007230 */ /* 0x004fca0000004100 */
[----:B------:R-:W-:-:S04]  /*4ec0*/  FMUL.FTZ R0, R0, 1 ;  /* 0x3f80000000007820 */ /* 0x000fc80000410000 */
[----:B------:R0:W1:Y:S01]  /*4ed0*/  F2F.F64.F32 R4, R0 ;  /* 0x0000000000047310 */ /* 0x0000620000201800 */
[----:B------:R-:W-:Y:S05]  /*4ee0*/  BRA `(.L_x_1870) ;  /* 0x0000000800b07947 */ /* 0x000fea0003800000 */
.L_x_1875:
[----:B------:R0:W5:Y:S01]  /*4ef0*/  LDG.E.64 R4, desc[UR36][R6.64] ;  /* 0x0000002406047981 */ /* 0x000162000c1e1b00 */
[----:B------:R-:W-:Y:S05]  /*4f00*/  BRA `(.L_x_1870) ;  /* 0x0000000800a87947 */ /* 0x000fea0003800000 */
.L_x_1865:
        /* <DEDUP_REMOVED lines=9> */
[----:B------:R-:W-:Y:S02]  /*4fa0*/  MOV R4, RZ ;  /* 0x000000ff00047202 */ /* 0x000fe40000000f00 */
[----:B--2---:R-:W-:-:S04]  /*4fb0*/  ISETP.NE.AND P0, PT, R6, RZ, PT ;  /* 0x000000ff0600720c */ /* 0x004fc80003f05270 */
[----:B------:R-:W-:Y:S01]  /*4fc0*/  FSEL R5, RZ, 1.875, !P0 ;  /* 0x3ff00000ff057808 */ /* 0x000fe20004000000 */
[----:B------:R-:W-:Y:S08]  /*4fd0*/  BRA `(.L_x_1870) ;  /* 0x0000000800747947 */ /* 0x000ff00003800000 */
.L_x_1879:
[----:B------:R0:W5:Y:S01]  /*4fe0*/  LDG.E.64 R4, desc[UR36][R6.64] ;  /* 0x0000002406047981 */ /* 0x000162000c1e1b00 */
[----:B------:R-:W-:Y:S05]  /*4ff0*/  BRA `(.L_x_1870) ;  /* 0x00000008006c7947 */ /* 0x000fea0003800000 */
.L_x_1878:
        /* <DEDUP_REMOVED lines=27> */
.L_x_1881:
[----:B------:R-:W2:Y:S02]  /*51b0*/  LDG.E.U8 R4, desc[UR36][R6.64] ;  /* 0x0000002406047981 */ /* 0x000ea4000c1e1100 */
[C---:B--2---:R-:W-:Y:S01]  /*51c0*/  IMAD.SHL.U32 R0, R4.reuse, 0x2000000, RZ ;  /* 0x0200000004007824 */ /* 0x044fe200078e00ff */
[----:B------:R-:W-:-:S04]  /*51d0*/  SHF.L.U32 R4, R4, 0x8, RZ ;  /* 0x0000000804047819 */ /* 0x000fc800000006ff */
        /* <DEDUP_REMOVED lines=8> */
[----:B------:R-:W-:-:S05]  /*5260*/  LOP3.LUT R0, R0, 0x80000000, R3, 0xf8, !PT ;  /* 0x8000000000007812 */ /* 0x000fca00078ef803 */
[----:B------:R-:W-:-:S04]  /*5270*/  FMUL.FTZ R0, R0, 1 ;  /* 0x3f80000000007820 */ /* 0x000fc80000410000 */
[----:B------:R2:W3:Y:S01]  /*5280*/  F2F.F64.F32 R4, R0 ;  /* 0x0000000000047310 */ /* 0x0004e20000201800 */
[----:B------:R-:W-:Y:S05]  /*5290*/  BRA `(.L_x_1870) ;  /* 0x0000000400c47947 */ /* 0x000fea0003800000 */
.L_x_1880:
[----:B------:R-:W2:Y:S02]  /*52a0*/  LDG.E.U16 R0, desc[UR36][R6.64] ;  /* 0x0000002406007981 */ /* 0x000ea4000c1e1500 */
[----:B--2---:R-:W-:-:S04]  /*52b0*/  IMAD.U32 R0, R0, 0x10000, RZ ;  /* 0x0001000000007824 */ /* 0x004fc800078e00ff */
[----:B------:R-:W-:-:S04]  /*52c0*/  FMUL.FTZ R0, R0, 1 ;  /* 0x3f80000000007820 */ /* 0x000fc80000410000 */
[----:B------:R4:W0:Y:S01]  /*52d0*/  F2F.F64.F32 R4, R0 ;  /* 0x0000000000047310 */ /* 0x0008220000201800 */
[----:B------:R-:W-:Y:S05]  /*52e0*/  BRA `(.L_x_1870) ;  /* 0x0000000400b07947 */ /* 0x000fea0003800000 */
.L_x_1877:
        /* <DEDUP_REMOVED lines=11> */
.L_x_1884:
        /* <DEDUP_REMOVED lines=21> */
.L_x_1886:
[----:B------:R-:W-:Y:S05]  /*54f0*/  BSYNC.RECONVERGENT B0 ;  /* 0x0000000000007941 */ /* 0x000fea0003800200 */
.L_x_1885:
[----:B------:R-:W-:Y:S01]  /*5500*/  IMAD.SHL.U32 R0, R0, 0x100000, RZ ;  /* 0x0010000000007824 */ /* 0x000fe200078e00ff */
[----:B------:R-:W-:-:S04]  /*5510*/  LEA R3, R3, 0x3b800000, 0x17 ;  /* 0x3b80000003037811 */ /* 0x000fc800078eb8ff */
[----:B------:R-:W-:-:S05]  /*5520*/  LOP3.LUT R0, R3, R0, R7, 0xfe, !PT ;  /* 0x0000000003007212 */ /* 0x000fca00078efe07 */
[----:B------:R-:W-:-:S04]  /*5530*/  FMUL.FTZ R0, R0, 1 ;  /* 0x3f80000000007820 */ /* 0x000fc80000410000 */
[----:B------:R0:W1:Y:S01]  /*5540*/  F2F.F64.F32 R4, R0 ;  /* 0x0000000000047310 */ /* 0x0000620000201800 */
[----:B------:R-:W-:Y:S05]  /*5550*/  BRA `(.L_x_1870) ;  /* 0x0000000400147947 */ /* 0x000fea0003800000 */
.L_x_1883:
[----:B------:R-:W2:Y:S01]  /*5560*/  LDG.E.U8 R6, desc[UR36][R6.64] ;  /* 0x0000002406067981 */ /* 0x000ea2000c1e1100 */
[----:B------:R-:W-:Y:S02]  /*5570*/  CS2R R4, SRZ ;  /* 0x0000000000047805 */ /* 0x000fe4000001ff00 */
[----:B--2---:R-:W-:-:S13]  /*5580*/  ISETP.NE.AND P0, PT, R6, RZ, PT ;  /* 0x000000ff0600720c */ /* 0x004fda0003f05270 */
[----:B------:R-:W-:Y:S05]  /*5590*/  @!P0 BRA `(.L_x_1870) ;  /* 0x0000000400048947 */ /* 0x000fea0003800000 */
[----:B------:R-:W-:-:S13]  /*55a0*/  ISETP.NE.AND P0, PT, R6, 0x80, PT ;  /* 0x000000800600780c */ /* 0x000fda0003f05270 */
[----:B------:R-:W-:Y:S01]  /*55b0*/  @!P0 IMAD.MOV.U32 R4, RZ, RZ, 0x20000000 ;  /* 0x20000000ff048424 */ /* 0x000fe200078e00ff */
        /* <DEDUP_REMOVED lines=15> */
.L_x_1888:
[----:B------:R-:W-:Y:S05]  /*56b0*/  BSYNC.RECONVERGENT B0 ;  /* 0x0000000000007941 */ /* 0x000fea0003800200 */
.L_x_1887:
[----:B------:R-:W-:Y:S02]  /*56c0*/  SHF.L.U32 R0, R0, 0x15, RZ ;  /* 0x0000001500007819 */ /* 0x000fe400000006ff */
[----:B------:R-:W-:-:S04]  /*56d0*/  LEA R3, R3, 0x37800000, 0x17 ;  /* 0x3780000003037811 */ /* 0x000fc800078eb8ff */
[----:B------:R-:W-:-:S05]  /*56e0*/  LOP3.LUT R0, R3, R0, R7, 0xfe, !PT ;  /* 0x0000000003007212 */ /* 0x000fca00078efe07 */
[----:B------:R-:W-:-:S04]  /*56f0*/  FMUL.FTZ R0, R0, 1 ;  /* 0x3f80000000007820 */ /* 0x000fc80000410000 */
[----:B------:R0:W1:Y:S01]  /*5700*/  F2F.F64.F32 R4, R0 ;  /* 0x0000000000047310 */ /* 0x0000620000201800 */
[----:B------:R-:W-:Y:S05]  /*5710*/  BRA `(.L_x_1870) ;  /* 0x0000000000a47947 */ /* 0x000fea0003800000 */
.L_x_1882:
        /* <DEDUP_REMOVED lines=8> */
[----:B------:R-:W-:Y:S01]  /*57a0*/  IMAD.MOV.U32 R5, RZ, RZ, 0x38000000 ;  /* 0x38000000ff057424 */ /* 0x000fe200078e00ff */
[----:B--2---:R-:W-:-:S13]  /*57b0*/  ISETP.NE.AND P0, PT, R0, RZ, PT ;  /* 0x000000ff0000720c */ /* 0x004fda0003f05270 */
[----:B------:R-:W-:Y:S05]  /*57c0*/  @!P0 BRA `(.L_x_1870) ;  /* 0x0000000000788947 */ /* 0x000fea0003800000 */
[----:B------:R-:W-:-:S13]  /*57d0*/  ISETP.NE.AND P0, PT, R0, 0xff, PT ;  /* 0x000000ff0000780c */ /* 0x000fda0003f05270 */
[----:B------:R-:W-:Y:S01]  /*57e0*/  @P0 SHF.L.U32 R0, R0, 0x17, RZ ;  /* 0x0000001700000819 */ /* 0x000fe200000006ff */
[----:B------:R-:W-:Y:S02]  /*57f0*/  @!P0 IMAD.MOV.U32 R4, RZ, RZ, 0x20000000 ;  /* 0x20000000ff048424 */ /* 0x000fe400078e00ff */
[----:B------:R-:W-:Y:S02]  /*5800*/  @!P0 IMAD.MOV.U32 R5, RZ, RZ, 0x7ff80000 ;  /* 0x7ff80000ff058424 */ /* 0x000fe400078e00ff */
[----:B------:R-:W-:-:S04]  /*5810*/  @P0 FMUL.FTZ R0, R0, 1 ;  /* 0x3f80000000000820 */ /* 0x000fc80000410000 */
[----:B------:R0:W1:Y:S01]  /*5820*/  @P0 F2F.F64.F32 R4, R0 ;  /* 0x0000000000040310 */ /* 0x0000620000201800 */
[----:B------:R-:W-:Y:S05]  /*5830*/  BRA `(.L_x_1870) ;  /* 0x00000000005c7947 */ /* 0x000fea0003800000 */
.L_x_1869:
        /* <DEDUP_REMOVED lines=16> */
.L_x_1891:
[----:B------:R-:W-:Y:S01]  /*5940*/  CS2R R4, SRZ ;  /* 0x0000000000047805 */ /* 0x000fe2000001ff00 */
[----:B------:R-:W-:Y:S06]  /*5950*/  BRA `(.L_x_1870) ;  /* 0x0000000000147947 */ /* 0x000fec0003800000 */
.L_x_1890:
[----:B------:R-:W2:Y:S02]  /*5960*/  LDG.E.64 R4, desc[UR36][R6.64] ;  /* 0x0000002406047981 */ /* 0x000ea4000c1e1b00 */
[----:B--2---:R-:W0:Y:S01]  /*5970*/  I2F.F64.U64 R4, R4 ;  /* 0x0000000400047312 */ /* 0x004e220000301800 */
[----:B------:R-:W-:Y:S05]  /*5980*/  BRA `(.L_x_1870) ;  /* 0x0000000000087947 */ /* 0x000fea0003800000 */
.L_x_1889:
[----:B------:R-:W2:Y:S02]  /*5990*/  LDG.E R4, desc[UR36][R6.64] ;  /* 0x0000002406047981 */ /* 0x000ea4000c1e1900 */
[----:B--2---:R-:W0:Y:S02]  /*59a0*/  I2F.F64.U32 R4, R4 ;  /* 0x0000000400047312 */ /* 0x004e240000201800 */
.L_x_1870:
[----:B------:R-:W-:Y:S05]  /*59b0*/  BSYNC.RECONVERGENT B7 ;  /* 0x0000000000077941 */ /* 0x000fea0003800200 */
.L_x_1864:
[----:B01-3-5:R-:W-:Y:S01]  /*59c0*/  DSETP.NEU.AND P0, PT, |R4|, +INF , PT ;  /* 0x7ff000000400742a */ /* 0x02bfe20003f0d200 */
[----:B------:R-:W-:-:S13]  /*59d0*/  BSSY.RECONVERGENT B2, `(.L_x_1892) ;  /* 0x000001d000027945 */ /* 0x000fda0003800200 */
[----:B------:R-:W-:Y:S05]  /*59e0*/  @!P0 BRA `(.L_x_1893) ;  /* 0x0000000000648947 */ /* 0x000fea0003800000 */
[----:B------:R-:W-:Y:S01]  /*59f0*/  UMOV UR4, 0x6dc9c883 ;  /* 0x6dc9c88300047882 */ /* 0x000fe20000000000 */
[----:B------:R-:W-:Y:S01]  /*5a00*/  UMOV UR5, 0x3fe45f30 ;  /* 0x3fe45f3000057882 */ /* 0x000fe20000000000 */
[C---:B------:R-:W-:Y:S01]  /*5a10*/  DSETP.GE.AND P0, PT, |R4|.reuse, 2.14748364800000000000e+09, PT ;  /* 0x41e000000400742a */ /* 0x040fe20003f06200 */
[----:B------:R-:W-:Y:S01]  /*5a20*/  BSSY.RECONVERGENT B3, `(.L_x_1894) ;  /* 0x0000013000037945 */ /* 0x000fe20003800200 */
[----:B------:R-:W-:Y:S01]  /*5a30*/  DMUL R6, R4, UR4 ;  /* 0x0000000404067c28 */ /* 0x000fe20008000000 */
[----:B------:R-:W-:Y:S01]  /*5a40*/  UMOV UR4, 0x54442d18 ;  /* 0x54442d1800047882 */ /* 0x000fe20000000000 */
[----:B------:R-:W-:-:S04]  /*5a50*/  UMOV UR5, 0x3ff921fb ;  /* 0x3ff921fb00057882 */ /* 0x000fc80000000000 */
[----:B--2-4-:R-:W0:Y:S08]  /*5a60*/  F2I.F64 R0, R6 ;  /* 0x0000000600007311 */ /* 0x014e300000301100 */
        /* <DEDUP_REMOVED lines=9> */
[----:B------:R-:W-:Y:S02]  /*5b00*/  MOV R10, R4 ;  /* 0x00000004000a7202 */ /* 0x000fe40000000f00 */
[----:B------:R-:W-:-:S07]  /*5b10*/  MOV R14, 0x5b30 ;  /* 0x00005b30000e7802 */ /* 0x000fce0000000f00 */
[----:B------:R-:W-:Y:S05]  /*5b20*/  CALL.REL.NOINC `($_ZN2at6native18elementwise_kernelILi128ELi4EZNS0_15gpu_kernel_implIZZZNS0_15cos_kernel_cudaERNS_18TensorIteratorBaseEENKUlvE0_clEvENKUlvE_clEvEUldE_EEvS4_RKT_EUliE_EEviT1_$__internal_trig_reduction_slowpathd) ;  /* 0x0000008000287944 */ /* 0x000fea0003c00000 */
[----:B------:R-:W-:Y:S02]  /*5b30*/  IMAD.MOV.U32 R18, RZ, RZ, R10 ;  /* 0x000000ffff127224 */ /* 0x000fe400078e000a */
[----:B------:R-:W-:-:S07]  /*5b40*/  IMAD.MOV.U32 R19, RZ, RZ, R11 ;  /* 0x000000ffff137224 */ /* 0x000fce00078e000b */
.L_x_1895:
[----:B------:R-:W-:Y:S05]  /*5b50*/  BSYNC.RECONVERGENT B3 ;  /* 0x0000000000037941 */ /* 0x000fea0003800200 */
.L_x_1894:
[----:B------:R-:W-:Y:S01]  /*5b60*/  IADD3 R0, PT, PT, R0, 0x1, RZ ;  /* 0x0000000100007810 */ /* 0x000fe20007ffe0ff */
[----:B------:R-:W-:Y:S06]  /*5b70*/  BRA `(.L_x_1896) ;  /* 0x0000000000087947 */ /* 0x000fec0003800000 */
.L_x_1893:
[----:B------:R-:W-:Y:S01]  /*5b80*/  DMUL R18, RZ, R4 ;  /* 0x00000004ff127228 */ /* 0x000fe20000000000 */
[----:B--2-4-:R-:W-:-:S10]  /*5b90*/  IMAD.MOV.U32 R0, RZ, RZ, 0x1 ;  /* 0x00000001ff007424 */ /* 0x014fd400078e00ff */
.L_x_1896:
[----:B------:R-:W-:Y:S05]  /*5ba0*/  BSYNC.RECONVERGENT B2 ;  /* 0x0000000000027941 */ /* 0x000fea0003800200 */
.L_x_1892:
[----:B------:R-:W0:Y:S01]  /*5bb0*/  LDCU.64 UR4, c[0x4][0x140] ;  /* 0x01002800ff0477ac */ /* 0x000e220008000a00 */
[----:B------:R-:W-:Y:S02]  /*5bc0*/  IMAD.SHL.U32 R3, R0, 0x40, RZ ;  /* 0x0000004000037824 */ /* 0x000fe400078e00ff */
[----:B------:R-:W-:Y:S01]  /*5bd0*/  IMAD.MOV.U32 R24, RZ, RZ, 0x20fd8164 ;  /* 0x20fd8164ff187424 */ /* 0x000fe200078e00ff */
[----:B------:R-:W-:Y:S01]  /*5be0*/  DMUL R20, R18, R18 ;  /* 0x0000001212147228 */ /* 0x000fe20000000000 */
[----:B------:R-:W1:Y:S01]  /*5bf0*/  LDCU.64 UR6, c[0x0][0x580] ;  /* 0x0000b000ff0677ac */ /* 0x000e620008000a00 */
[----:B------:R-:W-:-:S04]  /*5c00*/  LOP3.LUT R3, R3, 0x40, RZ, 0xc0, !PT ;  /* 0x0000004003037812 */ /* 0x000fc800078ec0ff */
[----:B0-----:R-:W-:-:S04]  /*5c10*/  IADD3 R22, P0, PT, R3, UR4, RZ ;  /* 0x0000000403167c10 */ /* 0x001fc8000ff1e0ff */
[----:B------:R-:W-:-:S05]  /*5c20*/  IADD3.X R23, PT, PT, RZ, UR5, RZ, P0, !PT ;  /* 0x00000005ff177c10 */ /* 0x000fca00087fe4ff */
[----:B------:R-:W2:Y:S04]  /*5c30*/  LDG.E.128.CONSTANT R4, desc[UR36][R22.64] ;  /* 0x0000002416047981 */ /* 0x000ea8000c1e9d00 */
[----:B------:R-:W3:Y:S04]  /*5c40*/  LDG.E.128.CONSTANT R8, desc[UR36][R22.64+0x10] ;  /* 0x0000102416087981 */ /* 0x000ee8000c1e9d00 */
[----:B------:R-:W4:Y:S01]  /*5c50*/  LDG.E.128.CONSTANT R12, desc[UR36][R22.64+0x20] ;  /* 0x00002024160c7981 */ /* 0x000f22000c1e9d00 */
[----:B------:R-:W-:Y:S01]  /*5c60*/  LOP3.LUT R3, R0, 0x1, RZ, 0xc0, !PT ;  /* 0x0000000100037812 */ /* 0x000fe200078ec0ff */
[----:B------:R-:W-:Y:S01]  /*5c70*/  UPRMT UR4, UR42, 0x9910, URZ ;  /* 0x000099102a047896 */ /* 0x000fe200080000ff */
[----:B-1----:R-:W-:-:S02]  /*5c80*/  IADD3 R2, P1, PT, R2, UR6, RZ ;  /* 0x0000000602027c10 */ /* 0x002fc4000ff3e0ff */
[----:B------:R-:W-:Y:S01]  /*5c90*/  ISETP.NE.U32.AND P0, PT, R3, 0x1, PT ;  /* 0x000000010300780c */ /* 0x000fe20003f05070 */
[----:B------:R-:W-:Y:S01]  /*5ca0*/  IMAD.MOV.U32 R3, RZ, RZ, 0x3da8ff83 ;  /* 0x3da8ff83ff037424 */ /* 0x000fe200078e00ff */
[----:B------:R-:W-:Y:S02]  /*5cb0*/  UISETP.GT.AND UP0, UPT, UR4, 0x9, UPT ;  /* 0x000000090400788c */ /* 0x000fe4000bf04270 */
[----:B------:R-:W-:Y:S02]  /*5cc0*/  FSEL R24, R24, -8.06006814911005101289e+34, !P0 ;  /* 0xf9785eba18187808 */ /* 0x000fe40004000000 */
[----:B------:R-:W-:Y:S02]  /*5cd0*/  FSEL R25, -R3, 0.11223486810922622681, !P0 ;  /* 0x3de5db6503197808 */ /* 0x000fe40004000100 */
[----:B------:R-:W-:-:S04]  /*5ce0*/  IADD3.X R3, PT, PT, RZ, UR7, RZ, P1, !PT ;  /* 0x00000007ff037c10 */ /* 0x000fc80008ffe4ff */
        /* <DEDUP_REMOVED lines=26> */
.L_x_1900:
[----:B------:R-:W0:Y:S02]  /*5e90*/  F2I.S64.F64.TRUNC R4, R4 ;  /* 0x0000000400047311 */ /* 0x000e24000030d900 */
[----:B0-----:R-:W-:-:S05]  /*5ea0*/  IMAD.MOV.U32 R7, RZ, RZ, R4 ;  /* 0x000000ffff077224 */ /* 0x001fca00078e0004 */
[----:B------:R0:W-:Y:S01]  /*5eb0*/  STG.E.U8 desc[UR36][R2.64], R7 ;  /* 0x0000000702007986 */ /* 0x0001e2000c101124 */
[----:B------:R-:W-:Y:S05]  /*5ec0*/  BRA `(.L_x_1902) ;  /* 0x0000000c00e07947 */ /* 0x000fea0003800000 */
.L_x_1899:
        /* <DEDUP_REMOVED lines=9> */
.L_x_1904:
[----:B------:R-:W0:Y:S02]  /*5f60*/  F2I.F64.TRUNC R5, R4 ;  /* 0x0000000400057311 */ /* 0x000e24000030d100 */
[----:B0-----:R0:W-:Y:S01]  /*5f70*/  STG.E desc[UR36][R2.64], R5 ;  /* 0x0000000502007986 */ /* 0x0011e2000c101924 */
[----:B------:R-:W-:Y:S05]  /*5f80*/  BRA `(.L_x_1902) ;  /* 0x0000000c00b07947 */ /* 0x000fea0003800000 */
.L_x_1903:
[----:B------:R-:W0:Y:S02]  /*5f90*/  F2I.F64.TRUNC R5, R4 ;  /* 0x0000000400057311 */ /* 0x000e24000030d100 */
[----:B0-----:R0:W-:Y:S01]  /*5fa0*/  STG.E.U16 desc[UR36][R2.64], R5 ;  /* 0x0000000502007986 */ /* 0x0011e2000c101524 */
[----:B------:R-:W-:Y:S05]  /*5fb0*/  BRA `(.L_x_1902) ;  /* 0x0000000c00a47947 */ /* 0x000fea0003800000 */
.L_x_1898:
        /* <DEDUP_REMOVED lines=13> */
.L_x_1906:
        /* <DEDUP_REMOVED lines=8> */
.L_x_1905:
        /* <DEDUP_REMOVED lines=10> */
[----:B------:R-:W-:-:S13]  /*61b0*/  IMAD.MOV.U32 R7, RZ, RZ, RZ ;  /* 0x000000ffff077224 */ /* 0x000fda00078e00ff */
[----:B0-----:R-:W-:-:S05]  /*61c0*/  @!P0 FMUL R6, R6, 1.175494350822287508e-38 ;  /* 0x0080000006068820 */ /* 0x001fca0000400000 */
[----:B------:R0:W-:Y:S01]  /*61d0*/  STG.E.64 desc[UR36][R2.64], R6 ;  /* 0x0000000602007986 */ /* 0x0001e2000c101b24 */
[----:B------:R-:W-:Y:S05]  /*61e0*/  BRA `(.L_x_1902) ;  /* 0x0000000c00187947 */ /* 0x000fea0003800000 */
.L_x_1908:
        /* <DEDUP_REMOVED lines=9> */
.L_x_1907:
[----:B------:R0:W-:Y:S01]  /*6280*/  STG.E.64 desc[UR36][R2.64], R4 ;  /* 0x0000000402007986 */ /* 0x0001e2000c101b24 */
[----:B------:R-:W-:Y:S05]  /*6290*/  BRA `(.L_x_1902) ;  /* 0x0000000800ec7947 */ /* 0x000fea0003800000 */
.L_x_1897:
        /* <DEDUP_REMOVED lines=13> */
.L_x_1912:
        /* <DEDUP_REMOVED lines=22> */
.L_x_1915:
[----:B------:R-:W-:-:S04]  /*64d0*/  SHF.R.U32.HI R5, RZ, 0x18, R7 ;  /* 0x00000018ff057819 */ /* 0x000fc80000011607 */
[----:B------:R-:W-:-:S07]  /*64e0*/  LOP3.LUT R0, R0, 0x80, R5, 0xf8, !PT ;  /* 0x0000008000007812 */ /* 0x000fce00078ef805 */
.L_x_1914:
[----:B------:R-:W-:Y:S05]  /*64f0*/  BSYNC.RECONVERGENT B0 ;  /* 0x0000000000007941 */ /* 0x000fea0003800200 */
.L_x_1913:
[----:B------:R4:W-:Y:S01]  /*6500*/  STG.E.U8 desc[UR36][R2.64], R0 ;  /* 0x0000000002007986 */ /* 0x0009e2000c101124 */
[----:B------:R-:W-:Y:S05]  /*6510*/  BRA `(.L_x_1902) ;  /* 0x00000008004c7947 */ /* 0x000fea0003800000 */
.L_x_1911:
        /* <DEDUP_REMOVED lines=22> */
.L_x_1918:
[----:B------:R-:W-:-:S04]  /*6680*/  SHF.R.U32.HI R5, RZ, 0x18, R7 ;  /* 0x00000018ff057819 */ /* 0x000fc80000011607 */
[----:B------:R-:W-:-:S07]  /*6690*/  LOP3.LUT R0, R0, 0x80, R5, 0xf8, !PT ;  /* 0x0000008000007812 */ /* 0x000fce00078ef805 */
.L_x_1917:
[----:B------:R-:W-:Y:S05]  /*66a0*/  BSYNC.RECONVERGENT B0 ;  /* 0x0000000000007941 */ /* 0x000fea0003800200 */
.L_x_1916:
[----:B------:R3:W-:Y:S01]  /*66b0*/  STG.E.U8 desc[UR36][R2.64], R0 ;  /* 0x0000000002007986 */ /* 0x0007e2000c101124 */
[----:B------:R-:W-:Y:S05]  /*66c0*/  BRA `(.L_x_1902) ;  /* 0x0000000400e07947 */ /* 0x000fea0003800000 */
.L_x_1910:
        /* <DEDUP_REMOVED lines=26> */
.L_x_1920:
[----:B------:R-:W0:Y:S02]  /*6870*/  F2I.U64.F64.TRUNC R4, R4 ;  /* 0x0000000400047311 */ /* 0x000e24000030d800 */
[----:B0-----:R0:W-:Y:S01]  /*6880*/  STG.E.64 desc[UR36][R2.64], R4 ;  /* 0x0000000402007986 */ /* 0x0011e2000c101b24 */
[----:B------:R-:W-:Y:S05]  /*6890*/  BRA `(.L_x_1902) ;  /* 0x00000004006c7947 */ /* 0x000fea0003800000 */
.L_x_1919:
[----:B------:R-:W0:Y:S02]  /*68a0*/  F2I.U32.F64.TRUNC R5, R4 ;  /* 0x0000000400057311 */ /* 0x000e24000030d000 */
[----:B0-----:R2:W-:Y:S01]  /*68b0*/  STG.E desc[UR36][R2.64], R5 ;  /* 0x0000000502007986 */ /* 0x0015e2000c101924 */
[----:B------:R-:W-:Y:S05]  /*68c0*/  BRA `(.L_x_1902) ;  /* 0x0000000400607947 */ /* 0x000fea0003800000 */
.L_x_1909:
        /* <DEDUP_REMOVED lines=10> */
.L_x_1922:
[----:B------:R-:W-:-:S05]  /*6970*/  CS2R R6, SRZ ;  /* 0x0000000000067805 */ /* 0x000fca000001ff00 */
[----:B------:R0:W-:Y:S01]  /*6980*/  STG.E.128 desc[UR36][R2.64], R4 ;  /* 0x0000000402007986 */ /* 0x0001e2000c101d24 */
[----:B------:R-:W-:Y:S05]  /*6990*/  BRA `(.L_x_1902) ;  /* 0x00000004002c7947 */ /* 0x000fea0003800000 */
.L_x_1921:
[----:B------:R-:W-:-:S09]  /*69a0*/  UISETP.NE.AND UP0, UPT, UR4, 0xf, UPT ;  /* 0x0000000f0400788c */ /* 0x000fd2000bf05270 */
[----:B------:R-:W-:Y:S05]  /*69b0*/  BRA.U !UP0, `(.L_x_1923) ;  /* 0x0000000508087547 */ /* 0x000fea000b800000 */
[----:B------:R-:W-:-:S09]  /*69c0*/  UISETP.NE.AND UP0, UPT, UR4, 0x17, UPT ;  /* 0x000000170400788c */ /* 0x000fd2000bf05270 */
[----:B------:R-:W-:Y:S05]  /*69d0*/  BRA.U !UP0, `(.L_x_1924) ;  /* 0x0000000108a07547 */ /* 0x000fea000b800000 */
[----:B------:R-:W-:-:S09]  /*69e0*/  UISETP.NE.AND UP0, UPT, UR4, 0x18, UPT ;  /* 0x000000180400788c */ /* 0x000fd2000bf05270 */
[----:B------:R-:W-:Y:S05]  /*69f0*/  BRA.U !UP0, `(.L_x_1925) ;  /* 0x0000000108447547 */ /* 0x000fea000b800000 */
.L_x_1901:
        /* <DEDUP_REMOVED lines=16> */
.L_x_1926:
[----:B------:R-:W-:Y:S05]  /*6b00*/  BRA `(.L_x_1902) ;  /* 0x0000000000d07947 */ /* 0x000fea0003800000 */
.L_x_1925:
        /* <DEDUP_REMOVED lines=17> */
.L_x_1928:
[----:B------:R-:W-:Y:S05]  /*6c20*/  BSYNC.RECONVERGENT B0 ;  /* 0x0000000000007941 */ /* 0x000fea0003800200 */
.L_x_1927:
[----:B------:R-:W-:-:S05]  /*6c30*/  LOP3.LUT R7, R0, 0x80, R7, 0xf8, !PT ;  /* 0x0000008000077812 */ /* 0x000fca00078ef807 */
[----:B------:R0:W-:Y:S01]  /*6c40*/  STG.E.U8 desc[UR36][R2.64], R7 ;  /* 0x0000000702007986 */ /* 0x0001e2000c101124 */
[----:B------:R-:W-:Y:S05]  /*6c50*/  BRA `(.L_x_1902) ;  /* 0x00000000007c7947 */ /* 0x000fea0003800000 */
.L_x_1924:
[----:B------:R-:W-:Y:S01]  /*6c60*/  UMOV UR4, 0xf0000000 ;  /* 0xf000000000047882 */ /* 0x000fe20000000000 */
[----:B------:R-:W-:Y:S01]  /*6c70*/  UMOV UR5, 0x380fffff ;  /* 0x380fffff00057882 */ /* 0x000fe20000000000 */
[----:B------:R-:W0:Y:S01]  /*6c80*/  F2F.F32.F64 R7, R4 ;  /* 0x0000000400077310 */ /* 0x000e220000301000 */
[----:B------:R-:W-:Y:S01]  /*6c90*/  DSETP.GEU.AND P0, PT, |R4|, UR4, PT ;  /* 0x0000000404007e2a */ /* 0x000fe2000bf0e200 */
[----:B------:R-:W-:-:S13]  /*6ca0*/  BSSY.RECONVERGENT B0, `(.L_x_1929) ;  /* 0x000000f000007945 */ /* 0x000fda0003800200 */
        /* <DEDUP_REMOVED lines=11> */
.L_x_1930:
[----:B------:R-:W-:Y:S02]  /*6d60*/  ISETP.GT.U32.AND P0, PT, R6, 0x7f800000, PT ;  /* 0x7f8000000600780c */ /* 0x000fe40003f04070 */
[----:B------:R-:W-:-:S04]  /*6d70*/  MOV R0, 0x7f ;  /* 0x0000007f00007802 */ /* 0x000fc80000000f00 */
[----:B------:R-:W-:-:S07]  /*6d80*/  SEL R0, R0, 0x7c, P0 ;  /* 0x0000007c00007807 */ /* 0x000fce0000000000 */
.L_x_1931:
[----:B------:R-:W-:Y:S05]  /*6d90*/  BSYNC.RECONVERGENT B0 ;  /* 0x0000000000007941 */ /* 0x000fea0003800200 */
.L_x_1929:
[----:B------:R-:W-:-:S04]  /*6da0*/  SHF.R.U32.HI R5, RZ, 0x18, R7 ;  /* 0x00000018ff057819 */ /* 0x000fc80000011607 */
[----:B------:R-:W-:-:S05]  /*6db0*/  LOP3.LUT R5, R0, 0x80, R5, 0xf8, !PT ;  /* 0x0000008000057812 */ /* 0x000fca00078ef805 */
[----:B------:R0:W-:Y:S01]  /*6dc0*/  STG.E.U8 desc[UR36][R2.64], R5 ;  /* 0x0000000502007986 */ /* 0x0001e2000c101124 */
[----:B------:R-:W-:Y:S05]  /*6dd0*/  BRA `(.L_x_1902) ;  /* 0x00000000001c7947 */ /* 0x000fea0003800000 */
.L_x_1923:
[----:B------:R-:W-:Y:S01]  /*6de0*/  UMOV UR4, 0xf0000000 ;  /* 0xf000000000047882 */ /* 0x000fe20000000000 */
[----:B------:R-:W-:Y:S01]  /*6df0*/  UMOV UR5, 0x380fffff ;  /* 0x380fffff00057882 */ /* 0x000fe20000000000 */
[----:B------:R-:W0:Y:S01]  /*6e00*/  F2F.F32.F64 R0, R4 ;  /* 0x0000000400007310 */ /* 0x000e220000301000 */
[----:B------:R-:W-:-:S14]  /*6e10*/  DSETP.GEU.AND P0, PT, |R4|, UR4, PT ;  /* 0x0000000404007e2a */ /* 0x000fdc000bf0e200 */
[----:B0-----:R-:W-:-:S05]  /*6e20*/  @!P0 FMUL R0, R0, 1.175494350822287508e-38 ;  /* 0x0080000000008820 */ /* 0x001fca0000400000 */
[----:B------:R-:W-:-:S05]  /*6e30*/  F2FP.BF16.F32.PACK_AB R0, RZ, R0 ;  /* 0x00000000ff00723e */ /* 0x000fca00000010ff */
[----:B------:R0:W-:Y:S02]  /*6e40*/  STG.E.U16 desc[UR36][R2.64], R0 ;  /* 0x0000000002007986 */ /* 0x0001e4000c101524 */
.L_x_1902:
[----:B------:R-:W-:-:S07]  /*6e50*/  VIADD R17, R17, 0x80 ;  /* 0x0000008011117836 */ /* 0x000fce0000000000 */
.L_x_1862:
[----:B------:R-:W-:Y:S05]  /*6e60*/  BSYNC.RECONVERGENT B6 ;  /* 0x0000000000067941 */ /* 0x000fea0003800200 */
.L_x_1861:
[----:B------:R-:W5:Y:S01]  /*6e70*/  LDCU UR4, c[0x0][0x380] ;  /* 0x00007000ff0477ac */ /* 0x000f620008000800 */
[----:B------:R-:W-:Y:S01]  /*6e80*/  BSSY.RECONVERGENT B6, `(.L_x_1932) ;  /* 0x000036b000067945 */ /* 0x000fe20003800200 */
[----:B-----5:R-:W-:-:S13]  /*6e90*/  ISETP.GE.AND P0, PT, R17, UR4, PT ;  /* 0x0000000411007c0c */ /* 0x020fda000bf06270 */
[----:B------:R-:W-:Y:S05]  /*6ea0*/  @P0 BRA `(.L_x_1933) ;  /* 0x0000003400a00947 */ /* 0x000fea0003800000 */
[----:B------:R-:W5:Y:S01]  /*6eb0*/  LDCU UR4, c[0x0][0x388] ;  /* 0x00007100ff0477ac */ /* 0x000f620008000800 */
[----:B0--34-:R-:W-:Y:S01]  /*6ec0*/  IMAD.MOV.U32 R0, RZ, RZ, RZ ;  /* 0x000000ffff007224 */ /* 0x019fe200078e00ff */
[----:B-12---:R-:W-:Y:S01]  /*6ed0*/  MOV R2, RZ ;  /* 0x000000ff00027202 */ /* 0x006fe20000000f00 */
[----:B-----5:R-:W-:-:S09]  /*6ee0*/  UISETP.NE.AND UP0, UPT, UR4, URZ, UPT ;  /* 0x000000ff0400728c */ /* 0x020fd2000bf05270 */
        /* <DEDUP_REMOVED lines=299> */
.L_x_1934:
        /* <DEDUP_REMOVED lines=18> */
.L_x_1939:
[----:B------:R-:W2:Y:S02]  /*82c0*/  LDG.E.U8 R4, desc[UR36][R6.64] ;  /* 0x0000002406047981 */ /* 0x000ea4000c1e1100 */
[----:B--2---:R-:W0:Y:S01]  /*82d0*/  I2F.F64.U16 R4, R4 ;  /* 0x0000000400047312 */ /* 0x004e220000101800 */
[----:B------:R-:W-:Y:S05]  /*82e0*/  BRA `(.L_x_1941) ;  /* 0x0000000c00647947 */ /* 0x000fea0003800000 */
.L_x_1938:
        /* <DEDUP_REMOVED lines=9> */
.L_x_1943:
[----:B------:R-:W2:Y:S02]  /*8380*/  LDG.E R4, desc[UR36][R6.64] ;  /* 0x0000002406047981 */ /* 0x000ea4000c1e1900 */
[----:B--2---:R-:W0:Y:S01]  /*8390*/  I2F.F64 R4, R4 ;  /* 0x0000000400047312 */ /* 0x004e220000201c00 */
[----:B------:R-:W-:Y:S05]  /*83a0*/  BRA `(.L_x_1941) ;  /* 0x0000000c00347947 */ /* 0x000fea0003800000 */
.L_x_1942:
[----:B------:R-:W2:Y:S02]  /*83b0*/  LDG.E.U16 R4, desc[UR36][R6.64] ;  /* 0x0000002406047981 */ /* 0x000ea4000c1e1500 */
[----:B--2---:R-:W0:Y:S01]  /*83c0*/  I2F.F64.S16 R4, R4 ;  /* 0x0000000400047312 */ /* 0x004e220000101c00 */
[----:B------:R-:W-:Y:S05]  /*83d0*/  BRA `(.L_x_1941) ;  /* 0x0000000c00287947 */ /* 0x000fea0003800000 */
.L_x_1937:
        /* <DEDUP_REMOVED lines=10> */
.L_x_1945:
[----:B------:R-:W2:Y:S02]  /*8480*/  LDG.E.U16 R0, desc[UR36][R6.64] ;  /* 0x0000002406007981 */ /* 0x000ea4000c1e1500 */
[----:B--2---:R-:W-:-:S05]  /*8490*/  HADD2.F32 R0, -RZ, R0.H0_H0 ;  /* 0x20000000ff007230 */ /* 0x004fca0000004100 */
[----:B------:R-:W-:-:S04]  /*84a0*/  FMUL.FTZ R0, R0, 1 ;  /* 0x3f80000000007820 */ /* 0x000fc80000410000 */
[----:B------:R0:W1:Y:S01]  /*84b0*/  F2F.F64.F32 R4, R0 ;  /* 0x0000000000047310 */ /* 0x0000620000201800 */
[----:B------:R-:W-:Y:S05]  /*84c0*/  BRA `(.L_x_1941) ;  /* 0x0000000800ec7947 */ /* 0x000fea0003800000 */
.L_x_1944:
        /* <DEDUP_REMOVED lines=10> */
.L_x_1947:
[----:B------:R-:W2:Y:S02]  /*8570*/  LDG.E.U16 R6, desc[UR36][R6.64] ;  /* 0x0000002406067981 */ /* 0x000ea4000c1e1500 */
[----:B--2---:R-:W-:-:S05]  /*8580*/  HADD2.F32 R0, -RZ, R6.H0_H0 ;  /* 0x20000006ff007230 */ /* 0x004fca0000004100 */
[----:B------:R-:W-:-:S04]  /*8590*/  FMUL.FTZ R0, R0, 1 ;  /* 0x3f80000000007820 */ /* 0x000fc80000410000 */
[----:B------:R0:W1:Y:S01]  /*85a0*/  F2F.F64.F32 R4, R0 ;  /* 0x0000000000047310 */ /* 0x0000620000201800 */
[----:B------:R-:W-:Y:S05]  /*85b0*/  BRA `(.L_x_1941) ;  /* 0x0000000800b07947 */ /* 0x000fea0003800000 */
.L_x_1946:
[----:B------:R0:W5:Y:S01]  /*85c0*/  LDG.E.64 R4, desc[UR36][R6.64] ;  /* 0x0000002406047981 */ /* 0x000162000c1e1b00 */
[----:B------:R-:W-:Y:S05]  /*85d0*/  BRA `(.L_x_1941) ;  /* 0x0000000800a87947 */ /* 0x000fea0003800000 */
.L_x_1936:
        /* <DEDUP_REMOVED lines=13> */
.L_x_1950:
[----:B------:R0:W5:Y:S01]  /*86b0*/  LDG.E.64 R4, desc[UR36][R6.64] ;  /* 0x0000002406047981 */ /* 0x000162000c1e1b00 */
[----:B------:R-:W-:Y:S05]  /*86c0*/  BRA `(.L_x_1941) ;  /* 0x00000008006c7947 */ /* 0x000fea0003800000 */
.L_x_1949:
[----:B------:R-:W-:-:S09]  /*86d0*/  UISETP.NE.AND UP0, UPT, UR4, 0xf, UPT ;  /* 0x0000000f0400788c */ /* 0x000fd2000bf05270 */
[----:B------:R-:W-:Y:S05]  /*86e0*/  BRA.U !UP0, `(.L_x_1951) ;  /* 0x0000000108a07547 */ /* 0x000fea000b800000 */
[----:B------:R-:W-:-:S09]  /*86f0*/  UISETP.NE.AND UP0, UPT, UR4, 0x17, UPT ;  /* 0x000000170400788c */ /* 0x000fd2000bf05270 */
[----:B------:R-:W-:Y:S05]  /*8700*/  BRA.U !UP0, `(.L_x_1952) ;  /* 0x00000001085c7547 */ /* 0x000fea000b800000 */
[----:B------:R-:W-:-:S09]  /*8710*/  UISETP.NE.AND UP0, UPT, UR4, 0x18, UPT ;  /* 0x000000180400788c */ /* 0x000fd2000bf05270 */
[----:B------:R-:W-:Y:S05]  /*8720*/  BRA.U UP0, `(.L_x_1940) ;  /* 0x0000000500f87547 */ /* 0x000fea000b800000 */
[----:B------:R-:W2:Y:S01]  /*8730*/  LDG.E.U8 R0, desc[UR36][R6.64] ;  /* 0x0000002406007981 */ /* 0x000ea2000c1e1100 */
[----:B------:R-:W-:Y:S02]  /*8740*/  HFMA2 R5, -RZ, RZ, 0, 1.847743988037109375e-06 ;  /* 0x0000001fff057431 */ /* 0x000fe400000001ff */
        /* <DEDUP_REMOVED lines=17> */
[----:B------:R2:W3:Y:S01]  /*8860*/  F2F.F64.F32 R4, R3 ;  /* 0x0000000300047310 */ /* 0x0004e20000201800 */
[----:B------:R-:W-:Y:S05]  /*8870*/  BRA `(.L_x_1941) ;  /* 0x0000000800007947 */ /* 0x000fea0003800000 */
.L_x_1952:
[----:B------:R-:W2:Y:S02]  /*8880*/  LDG.E.U8 R4, desc[UR36][R6.64] ;  /* 0x0000002406047981 */ /* 0x000ea4000c1e1100 */
[C---:B--2---:R-:W-:Y:S01]  /*8890*/  SHF.L.U32 R0, R4.reuse, 0x19, RZ ;  /* 0x0000001904007819 */ /* 0x044fe200000006ff */
        /* <DEDUP_REMOVED lines=11> */
[----:B------:R4:W0:Y:S01]  /*8950*/  F2F.F64.F32 R4, R0 ;  /* 0x0000000000047310 */ /* 0x0008220000201800 */
[----:B------:R-:W-:Y:S05]  /*8960*/  BRA `(.L_x_1941) ;  /* 0x0000000400c47947 */ /* 0x000fea0003800000 */
.L_x_1951:
[----:B------:R-:W2:Y:S02]  /*8970*/  LDG.E.U16 R0, desc[UR36][R6.64] ;  /* 0x0000002406007981 */ /* 0x000ea4000c1e1500 */
[----:B--2---:R-:W-:-:S05]  /*8980*/  SHF.L.U32 R0, R0, 0x10, RZ ;  /* 0x0000001000007819 */ /* 0x004fca00000006ff */
[----:B------:R-:W-:-:S04]  /*8990*/  FMUL.FTZ R0, R0, 1 ;  /* 0x3f80000000007820 */ /* 0x000fc80000410000 */
[----:B------:R0:W1:Y:S01]  /*89a0*/  F2F.F64.F32 R4, R0 ;  /* 0x0000000000047310 */ /* 0x0000620000201800 */
[----:B------:R-:W-:Y:S05]  /*89b0*/  BRA `(.L_x_1941) ;  /* 0x0000000400b07947 */ /* 0x000fea0003800000 */
.L_x_1948:
        /* <DEDUP_REMOVED lines=11> */
.L_x_1955:
        /* <DEDUP_REMOVED lines=21> */
.L_x_1957:
[----:B------:R-:W-:Y:S05]  /*8bc0*/  BSYNC.RECONVERGENT B0 ;  /* 0x0000000000007941 */ /* 0x000fea0003800200 */
.L_x_1956:
[----:B------:R-:W-:Y:S01]  /*8bd0*/  IMAD.SHL.U32 R0, R0, 0x100000, RZ ;  /* 0x0010000000007824 */ /* 0x000fe200078e00ff */
[----:B------:R-:W-:-:S04]  /*8be0*/  LEA R3, R3, 0x3b800000, 0x17 ;  /* 0x3b80000003037811 */ /* 0x000fc800078eb8ff */
[----:B------:R-:W-:-:S05]  /*8bf0*/  LOP3.LUT R0, R3, R0, R7, 0xfe, !PT ;  /* 0x0000000003007212 */ /* 0x000fca00078efe07 */
[----:B------:R-:W-:-:S04]  /*8c00*/  FMUL.FTZ R0, R0, 1 ;  /* 0x3f80000000007820 */ /* 0x000fc80000410000 */
[----:B------:R0:W1:Y:S01]  /*8c10*/  F2F.F64.F32 R4, R0 ;  /* 0x0000000000047310 */ /* 0x0000620000201800 */
[----:B------:R-:W-:Y:S05]  /*8c20*/  BRA `(.L_x_1941) ;  /* 0x0000000400147947 */ /* 0x000fea0003800000 */
.L_x_1954:
        /* <DEDUP_REMOVED lines=21> */
.L_x_1959:
[----:B------:R-:W-:Y:S05]  /*8d80*/  BSYNC.RECONVERGENT B0 ;  /* 0x0000000000007941 */ /* 0x000fea0003800200 */
.L_x_1958:
[----:B------:R-:W-:Y:S01]  /*8d90*/  IMAD.SHL.U32 R0, R0, 0x200000, RZ ;  /* 0x0020000000007824 */ /* 0x000fe200078e00ff */
[----:B------:R-:W-:-:S04]  /*8da0*/  LEA R3, R3, 0x37800000, 0x17 ;  /* 0x3780000003037811 */ /* 0x000fc800078eb8ff */
[----:B------:R-:W-:-:S05]  /*8db0*/  LOP3.LUT R0, R3, R0, R7, 0xfe, !PT ;  /* 0x0000000003007212 */ /* 0x000fca00078efe07 */
[----:B------:R-:W-:-:S04]  /*8dc0*/  FMUL.FTZ R0, R0, 1 ;  /* 0x3f80000000007820 */ /* 0x000fc80000410000 */
[----:B------:R0:W1:Y:S01]  /*8dd0*/  F2F.F64.F32 R4, R0 ;  /* 0x0000000000047310 */ /* 0x0000620000201800 */
[----:B------:R-:W-:Y:S05]  /*8de0*/  BRA `(.L_x_1941) ;  /* 0x0000000000a47947 */ /* 0x000fea0003800000 */
.L_x_1953:
[----:B------:R-:W-:-:S09]  /*8df0*/  UISETP.NE.AND UP0, UPT, UR4, 0x1c, UPT ;  /* 0x0000001c0400788c */ /* 0x000fd2000bf05270 */
[----:B------:R-:W-:Y:S05]  /*8e00*/  BRA.U !UP0, `(.L_x_1960) ;  /* 0x0000000108947547 */ /* 0x000fea000b800000 */
[----:B------:R-:W-:-:S09]  /*8e10*/  UISETP.NE.AND UP0, UPT, UR4, 0x1d, UPT ;  /* 0x0000001d0400788c */ /* 0x000fd2000bf05270 */
[----:B------:R-:W-:Y:S05]  /*8e20*/  BRA.U !UP0, `(.L_x_1961) ;  /* 0x0000000108807547 */ /* 0x000fea000b800000 */
[----:B------:R-:W-:-:S09]  /*8e30*/  UISETP.NE.AND UP0, UPT, UR4, 0x2c, UPT ;  /* 0x0000002c0400788c */ /* 0x000fd2000bf05270 */
[----:B------:R-:W-:Y:S05]  /*8e40*/  BRA.U UP0, `(.L_x_1940) ;  /* 0x0000000100307547 */ /* 0x000fea000b800000 */
[----:B------:R-:W2:Y:S01]  /*8e50*/  LDG.E.U8 R0, desc[UR36][R6.64] ;  /* 0x0000002406007981 */ /* 0x000ea2000c1e1100 */
[----:B------:R-:W-:Y:S02]  /*8e60*/  HFMA2 R5, -RZ, RZ, 0.5, 0 ;  /* 0x38000000ff057431 */ /* 0x000fe400000001ff */
[----:B------:R-:W-:Y:S01]  /*8e70*/  IMAD.MOV.U32 R4, RZ, RZ, 0x0 ;  /* 0x00000000ff047424 */ /* 0x000fe200078e00ff */
[----:B--2---:R-:W-:-:S13]  /*8e80*/  ISETP.NE.AND P0, PT, R0, RZ, PT ;  /* 0x000000ff0000720c */ /* 0x004fda0003f05270 */
[----:B------:R-:W-:Y:S05]  /*8e90*/  @!P0 BRA `(.L_x_1941) ;  /* 0x0000000000788947 */ /* 0x000fea0003800000 */
[----:B------:R-:W-:-:S13]  /*8ea0*/  ISETP.NE.AND P0, PT, R0, 0xff, PT ;  /* 0x000000ff0000780c */ /* 0x000fda0003f05270 */
[----:B------:R-:W-:Y:S01]  /*8eb0*/  @P0 IMAD.SHL.U32 R0, R0, 0x800000, RZ ;  /* 0x0080000000000824 */ /* 0x000fe200078e00ff */
[----:B------:R-:W-:Y:S01]  /*8ec0*/  @!P0 MOV R5, 0x7ff80000 ;  /* 0x7ff8000000058802 */ /* 0x000fe20000000f00 */
[----:B------:R-:W-:Y:S02]  /*8ed0*/  @!P0 IMAD.MOV.U32 R4, RZ, RZ, 0x20000000 ;  /* 0x20000000ff048424 */ /* 0x000fe400078e00ff */
[----:B------:R-:W-:-:S04]  /*8ee0*/  @P0 FMUL.FTZ R0, R0, 1 ;  /* 0x3f80000000000820 */ /* 0x000fc80000410000 */
[----:B------:R0:W1:Y:S01]  /*8ef0*/  @P0 F2F.F64.F32 R4, R0 ;  /* 0x0000000000040310 */ /* 0x0000620000201800 */
[----:B------:R-:W-:Y:S05]  /*8f00*/  BRA `(.L_x_1941) ;  /* 0x00000000005c7947 */ /* 0x000fea0003800000 */
.L_x_1940:
        /* <DEDUP_REMOVED lines=16> */
.L_x_1962:
[----:B------:R-:W-:Y:S01]  /*9010*/  CS2R R4, SRZ ;  /* 0x0000000000047805 */ /* 0x000fe2000001ff00 */
[----:B------:R-:W-:Y:S06]  /*9020*/  BRA `(.L_x_1941) ;  /* 0x0000000000147947 */ /* 0x000fec0003800000 */
.L_x_1961:
[----:B------:R-:W2:Y:S02]  /*9030*/  LDG.E.64 R4, desc[UR36][R6.64] ;  /* 0x0000002406047981 */ /* 0x000ea4000c1e1b00 */
[----:B--2---:R-:W0:Y:S01]  /*9040*/  I2F.F64.U64 R4, R4 ;  /* 0x0000000400047312 */ /* 0x004e220000301800 */
[----:B------:R-:W-:Y:S05]  /*9050*/  BRA `(.L_x_1941) ;  /* 0x0000000000087947 */ /* 0x000fea0003800000 */
.L_x_1960:
[----:B------:R-:W2:Y:S02]  /*9060*/  LDG.E R4, desc[UR36][R6.64] ;  /* 0x0000002406047981 */ /* 0x000ea4000c1e1900 */
[----:B--2---:R-:W0:Y:S02]  /*9070*/  I2F.F64.U32 R4, R4 ;  /* 0x0000000400047312 */ /* 0x004e240000201800 */
.L_x_1941:
[----:B------:R-:W-:Y:S05]  /*9080*/  BSYNC.RECONVERGENT B7 ;  /* 0x0000000000077941 */ /* 0x000fea0003800200 */
.L_x_1935:
        /* <DEDUP_REMOVED lines=10> */
[----:B----4-:R-:W0:Y:S08]  /*9130*/  F2I.F64 R0, R6 ;  /* 0x0000000600007311 */ /* 0x010e300000301100 */
        /* <DEDUP_REMOVED lines=11> */
[----:B--2---:R-:W-:Y:S05]  /*91f0*/  CALL.REL.NOINC `($_ZN2at6native18elementwise_kernelILi128ELi4EZNS0_15gpu_kernel_implIZZZNS0_15cos_kernel_cudaERNS_18TensorIteratorBaseEENKUlvE0_clEvENKUlvE_clEvEUldE_EEvS4_RKT_EUliE_EEviT1_$__internal_trig_reduction_slowpathd) ;  /* 0x0000004800747944 */ /* 0x004fea0003c00000 */
[----:B------:R-:W-:Y:S01]  /*9200*/  IMAD.MOV.U32 R18, RZ, RZ, R10 ;  /* 0x000000ffff127224 */ /* 0x000fe200078e000a */
[----:B------:R-:W-:-:S07]  /*9210*/  MOV R19, R11 ;  /* 0x0000000b00137202 */ /* 0x000fce0000000f00 */
.L_x_1966:
[----:B------:R-:W-:Y:S05]  /*9220*/  BSYNC.RECONVERGENT B3 ;  /* 0x0000000000037941 */ /* 0x000fea0003800200 */
.L_x_1965:
[----:B------:R-:W-:Y:S01]  /*9230*/  VIADD R0, R0, 0x1 ;  /* 0x0000000100007836 */ /* 0x000fe20000000000 */
[----:B------:R-:W-:Y:S06]  /*9240*/  BRA `(.L_x_1967) ;  /* 0x0000000000087947 */ /* 0x000fec0003800000 */
.L_x_1964:
[----:B------:R-:W-:Y:S01]  /*9250*/  DMUL R18, RZ, R4 ;  /* 0x00000004ff127228 */ /* 0x000fe20000000000 */
[----:B----4-:R-:W-:-:S10]  /*9260*/  IMAD.MOV.U32 R0, RZ, RZ, 0x1 ;  /* 0x00000001ff007424 */ /* 0x010fd400078e00ff */
.L_x_1967:
[----:B------:R-:W-:Y:S05]  /*9270*/  BSYNC.RECONVERGENT B2 ;  /* 0x0000000000027941 */ /* 0x000fea0003800200 */
.L_x_1963:
[----:B------:R-:W0:Y:S01]  /*9280*/  LDCU.64 UR4, c[0x4][0x140] ;  /* 0x01002800ff0477ac */ /* 0x000e220008000a00 */
[----:B--2---:R-:W-:Y:S01]  /*9290*/  SHF.L.U32 R3, R0, 0x6, RZ ;  /* 0x0000000600037819 */ /* 0x004fe200000006ff */
        /* <DEDUP_REMOVED lines=44> */
.L_x_1971:
[----:B------:R-:W0:Y:S02]  /*9560*/  F2I.S64.F64.TRUNC R4, R4 ;  /* 0x0000000400047311 */ /* 0x000e24000030d900 */
[----:B0-----:R-:W-:-:S05]  /*9570*/  IMAD.MOV.U32 R7, RZ, RZ, R4 ;  /* 0x000000ffff077224 */ /* 0x001fca00078e0004 */
[----:B------:R3:W-:Y:S01]  /*9580*/  STG.E.U8 desc[UR36][R2.64], R7 ;  /* 0x0000000702007986 */ /* 0x0007e2000c101124 */
[----:B------:R-:W-:Y:S05]  /*9590*/  BRA `(.L_x_1973) ;  /* 0x0000000c00e07947 */ /* 0x000fea0003800000 */
.L_x_1970:
        /* <DEDUP_REMOVED lines=9> */
.L_x_1975:
[----:B------:R-:W0:Y:S02]  /*9630*/  F2I.F64.TRUNC R5, R4 ;  /* 0x0000000400057311 */ /* 0x000e24000030d100 */
[----:B0-----:R2:W-:Y:S01]  /*9640*/  STG.E desc[UR36][R2.64], R5 ;  /* 0x0000000502007986 */ /* 0x0015e2000c101924 */
[----:B------:R-:W-:Y:S05]  /*9650*/  BRA `(.L_x_1973) ;  /* 0x0000000c00b07947 */ /* 0x000fea0003800000 */
.L_x_1974:
[----:B------:R-:W0:Y:S02]  /*9660*/  F2I.F64.TRUNC R5, R4 ;  /* 0x0000000400057311 */ /* 0x000e24000030d100 */
[----:B0-----:R0:W-:Y:S01]  /*9670*/  STG.E.U16 desc[UR36][R2.64], R5 ;  /* 0x0000000502007986 */ /* 0x0011e2000c101524 */
[----:B------:R-:W-:Y:S05]  /*9680*/  BRA `(.L_x_1973) ;  /* 0x0000000c00a47947 */ /* 0x000fea0003800000 */
.L_x_1969:
        /* <DEDUP_REMOVED lines=13> */
.L_x_1977:
        /* <DEDUP_REMOVED lines=8> */
.L_x_1976:
        /* <DEDUP_REMOVED lines=14> */
.L_x_1979:
        /* <DEDUP_REMOVED lines=9> */
.L_x_1978:
[----:B------:R0:W-:Y:S01]  /*9950*/  STG.E.64 desc[UR36][R2.64], R4 ;  /* 0x0000000402007986 */ /* 0x0001e2000c101b24 */
[----:B------:R-:W-:Y:S05]  /*9960*/  BRA `(.L_x_1973) ;  /* 0x0000000800ec7947 */ /* 0x000fea0003800000 */
.L_x_1968:
        /* <DEDUP_REMOVED lines=13> */
.L_x_1983:
        /* <DEDUP_REMOVED lines=22> */
.L_x_1986:
[----:B------:R-:W-:-:S04]  /*9ba0*/  SHF.R.U32.HI R5, RZ, 0x18, R7 ;  /* 0x00000018ff057819 */ /* 0x000fc80000011607 */
[----:B------:R-:W-:-:S07]  /*9bb0*/  LOP3.LUT R0, R0, 0x80, R5, 0xf8, !PT ;  /* 0x0000008000007812 */ /* 0x000fce00078ef805 */
.L_x_1985:
[----:B------:R-:W-:Y:S05]  /*9bc0*/  BSYNC.RECONVERGENT B0 ;  /* 0x0000000000007941 */ /* 0x000fea0003800200 */
.L_x_1984:
[----:B------:R0:W-:Y:S01]  /*9bd0*/  STG.E.U8 desc[UR36][R2.64], R0 ;  /* 0x0000000002007986 */ /* 0x0001e2000c101124 */
[----:B------:R-:W-:Y:S05]  /*9be0*/  BRA `(.L_x_1973) ;  /* 0x00000008004c7947 */ /* 0x000fea0003800000 */
.L_x_1982:
        /* <DEDUP_REMOVED lines=22> */
.L_x_1989:
[----:B------:R-:W-:-:S04]  /*9d50*/  SHF.R.U32.HI R5, RZ, 0x18, R7 ;  /* 0x00000018ff057819 */ /* 0x000fc80000011607 */
[----:B------:R-:W-:-:S07]  /*9d60*/  LOP3.LUT R0, R0, 0x80, R5, 0xf8, !PT ;  /* 0x0000008000007812 */ /* 0x000fce00078ef805 */
.L_x_1988:
[----:B------:R-:W-:Y:S05]  /*9d70*/  BSYNC.RECONVERGENT B0 ;  /* 0x0000000000007941 */ /* 0x000fea0003800200 */
.L_x_1987:
[----:B------:R0:W-:Y:S01]  /*9d80*/  STG.E.U8 desc[UR36][R2.64], R0 ;  /* 0x0000000002007986 */ /* 0x0001e2000c101124 */
[----:B------:R-:W-:Y:S05]  /*9d90*/  BRA `(.L_x_1973) ;  /* 0x0000000400e07947 */ /* 0x000fea0003800000 */
.L_x_1981:
        /* <DEDUP_REMOVED lines=26> */
.L_x_1991:
[----:B------:R-:W0:Y:S02]  /*9f40*/  F2I.U64.F64.TRUNC R4, R4 ;  /* 0x0000000400047311 */ /* 0x000e24000030d800 */
[----:B0-----:R0:W-:Y:S01]  /*9f50*/  STG.E.64 desc[UR36][R2.64], R4 ;  /* 0x0000000402007986 */ /* 0x0011e2000c101b24 */
[----:B------:R-:W-:Y:S05]  /*9f60*/  BRA `(.L_x_1973) ;  /* 0x00000004006c7947 */ /* 0x000fea0003800000 */
.L_x_1990:
[----:B------:R-:W0:Y:S02]  /*9f70*/  F2I.U32.F64.TRUNC R5, R4 ;  /* 0x0000000400057311 */ /* 0x000e24000030d000 */
[----:B0-----:R0:W-:Y:S01]  /*9f80*/  STG.E desc[UR36][R2.64], R5 ;  /* 0x0000000502007986 */ /* 0x0011e2000c101924 */
[----:B------:R-:W-:Y:S05]  /*9f90*/  BRA `(.L_x_1973) ;  /* 0x0000000400607947 */ /* 0x000fea0003800000 */
.L_x_1980:
        /* <DEDUP_REMOVED lines=10> */
.L_x_1993:
[----:B------:R-:W-:-:S05]  /*a040*/  CS2R R6, SRZ ;  /* 0x0000000000067805 */ /* 0x000fca000001ff00 */
[----:B------:R0:W-:Y:S01]  /*a050*/  STG.E.128 desc[UR36][R2.64], R4 ;  /* 0x0000000402007986 */ /* 0x0001e2000c101d24 */
[----:B------:R-:W-:Y:S05]  /*a060*/  BRA `(.L_x_1973) ;  /* 0x00000004002c7947 */ /* 0x000fea0003800000 */
.L_x_1992:
[----:B------:R-:W-:-:S09]  /*a070*/  UISETP.NE.AND UP0, UPT, UR4, 0xf, UPT ;  /* 0x0000000f0400788c */ /* 0x000fd2000bf05270 */
[----:B------:R-:W-:Y:S05]  /*a080*/  BRA.U !UP0, `(.L_x_1994) ;  /* 0x0000000508087547 */ /* 0x000fea000b800000 */
[----:B------:R-:W-:-:S09]  /*a090*/  UISETP.NE.AND UP0, UPT, UR4, 0x17, UPT ;  /* 0x000000170400788c */ /* 0x000fd2000bf05270 */
[----:B------:R-:W-:Y:S05]  /*a0a0*/  BRA.U !UP0, `(.L_x_1995) ;  /* 0x0000000108a07547 */ /* 0x000fea000b800000 */
[----:B------:R-:W-:-:S09]  /*a0b0*/  UISETP.NE.AND UP0, UPT, UR4, 0x18, UPT ;  /* 0x000000180400788c */ /* 0x000fd2000bf05270 */
[----:B------:R-:W-:Y:S05]  /*a0c0*/  BRA.U !UP0, `(.L_x_1996) ;  /* 0x0000000108447547 */ /* 0x000fea000b800000 */
.L_x_1972:
        /* <DEDUP_REMOVED lines=16> */
.L_x_1997:
[----:B------:R-:W-:Y:S05]  /*a1d0*/  BRA `(.L_x_1973) ;  /* 0x0000000000d07947 */ /* 0x000fea0003800000 */
.L_x_1996:
[----:B------:R-:W-:Y:S01]  /*a1e0*/  UMOV UR4, 0xf0000000 ;  /* 0xf000000000047882 */ /* 0x000fe20000000000 */
[----:B------:R-:W-:Y:S01]  /*a1f0*/  UMOV UR5, 0x380fffff ;  /* 0x380fffff00057882 */ /* 0x000fe20000000000 */
[----:B------:R-:W0:Y:S01]  /*a200*/  F2F.F32.F64 R9, R4 ;  /* 0x0000000400097310 */ /* 0x000e220000301000 */
[----:B------:R-:W-:Y:S01]  /*a210*/  DSETP.GEU.AND P0, PT, |R4|, UR4, PT ;  /* 0x0000000404007e2a */ /* 0x000fe2000bf0e200 */
[----:B------:R-:W-:Y:S01]  /*a220*/  BSSY.RECONVERGENT B0, `(.L_x_1998) ;  /* 0x000000d000007945 */ /* 0x000fe20003800200 */
[----:B------:R-:W-:-:S12]  /*a230*/  MOV R0, 0x7f ;  /* 0x0000007f00007802 */ /* 0x000fd80000000f00 */
        /* <DEDUP_REMOVED lines=11> */
.L_x_1999:
[----:B------:R-:W-:Y:S05]  /*a2f0*/  BSYNC.RECONVERGENT B0 ;  /* 0x0000000000007941 */ /* 0x000fea0003800200 */
.L_x_1998:
[----:B------:R-:W-:-:S05]  /*a300*/  LOP3.LUT R7, R0, 0x80, R7, 0xf8, !PT ;  /* 0x0000008000077812 */ /* 0x000fca00078ef807 */
[----:B------:R0:W-:Y:S01]  /*a310*/  STG.E.U8 desc[UR36][R2.64], R7 ;  /* 0x0000000702007986 */ /* 0x0001e2000c101124 */
[----:B------:R-:W-:Y:S05]  /*a320*/  BRA `(.L_x_1973) ;  /* 0x00000000007c7947 */ /* 0x000fea0003800000 */
.L_x_1995:
        /* <DEDUP_REMOVED lines=16> */
.L_x_2001:
[----:B------:R-:W-:Y:S01]  /*a430*/  IMAD.MOV.U32 R0, RZ, RZ, 0x7f ;  /* 0x0000007fff007424 */ /* 0x000fe200078e00ff */
[----:B------:R-:W-:-:S04]  /*a440*/  ISETP.GT.U32.AND P0, PT, R6, 0x7f800000, PT ;  /* 0x7f8000000600780c */ /* 0x000fc80003f04070 */
[----:B------:R-:W-:-:S09]  /*a450*/  SEL R0, R0, 0x7c, P0 ;  /* 0x0000007c00007807 */ /* 0x000fd20000000000 */
.L_x_2002:
[----:B------:R-:W-:Y:S05]  /*a460*/  BSYNC.RECONVERGENT B0 ;  /* 0x0000000000007941 */ /* 0x000fea0003800200 */
.L_x_2000:
[----:B------:R-:W-:-:S04]  /*a470*/  SHF.R.U32.HI R5, RZ, 0x18, R7 ;  /* 0x00000018ff057819 */ /* 0x000fc80000011607 */
[----:B------:R-:W-:-:S05]  /*a480*/  LOP3.LUT R5, R0, 0x80, R5, 0xf8, !PT ;  /* 0x0000008000057812 */ /* 0x000fca00078ef805 */
[----:B------:R0:W-:Y:S01]  /*a490*/  STG.E.U8 desc[UR36][R2.64], R5 ;  /* 0x0000000502007986 */ /* 0x0001e2000c101124 */
[----:B------:R-:W-:Y:S05]  /*a4a0*/  BRA `(.L_x_1973) ;  /* 0x00000000001c7947 */ /* 0x000fea0003800000 */
.L_x_1994:
[----:B------:R-:W-:Y:S01]  /*a4b0*/  UMOV UR4, 0xf0000000 ;  /* 0xf000000000047882 */ /* 0x000fe20000000000 */
[----:B------:R-:W-:Y:S01]  /*a4c0*/  UMOV UR5, 0x380fffff ;  /* 0x380fffff00057882 */ /* 0x000fe20000000000 */
[----:B------:R-:W0:Y:S01]  /*a4d0*/  F2F.F32.F64 R0, R4 ;  /* 0x0000000400007310 */ /* 0x000e220000301000 */
[----:B------:R-:W-:-:S14]  /*a4e0*/  DSETP.GEU.AND P0, PT, |R4|, UR4, PT ;  /* 0x0000000404007e2a */ /* 0x000fdc000bf0e200 */
[----:B0-----:R-:W-:-:S05]  /*a4f0*/  @!P0 FMUL R0, R0, 1.175494350822287508e-38 ;  /* 0x0080000000008820 */ /* 0x001fca0000400000 */
[----:B------:R-:W-:-:S05]  /*a500*/  F2FP.BF16.F32.PACK_AB R0, RZ, R0 ;  /* 0x00000000ff00723e */ /* 0x000fca00000010ff */
[----:B------:R0:W-:Y:S02]  /*a510*/  STG.E.U16 desc[UR36][R2.64], R0 ;  /* 0x0000000002007986 */ /* 0x0001e4000c101524 */
.L_x_1973:
[----:B------:R-:W-:-:S07]  /*a520*/  VIADD R17, R17, 0x80 ;  /* 0x0000008011117836 */ /* 0x000fce0000000000 */
.L_x_1933:
[----:B------:R-:W-:Y:S05]  /*a530*/  BSYNC.RECONVERGENT B6 ;  /* 0x0000000000067941 */ /* 0x000fea0003800200 */
.L_x_1932:
[----:B------:R-:W5:Y:S02]  /*a540*/  LDCU UR4, c[0x0][0x380] ;  /* 0x00007000ff0477ac */ /* 0x000f640008000800 */
[----:B-----5:R-:W-:-:S13]  /*a550*/  ISETP.GE.AND P0, PT, R17, UR4, PT ;  /* 0x0000000411007c0c */ /* 0x020fda000bf06270 */
[----:B------:R-:W-:Y:S05]  /*a560*/  @P0 EXIT ;  /* 0x000000000000094d */ /* 0x000fea0003800000 */
[----:B------:R-:W5:Y:S01]  /*a570*/  LDCU UR4, c[0x0][0x388] ;  /* 0x00007100ff0477ac */ /* 0x000f620008000800 */
[----:B0--34-:R-:W-:Y:S01]  /*a580*/  MOV R0, RZ ;  /* 0x000000ff00007202 */ /* 0x019fe20000000f00 */
[----:B------:R-:W-:Y:S01]  /*a590*/  IMAD.MOV.U32 R16, RZ, RZ, RZ ;  /* 0x000000ffff107224 */ /* 0x000fe200078e00ff */
        /* <DEDUP_REMOVED lines=8> */
[----:B------:R-:W-:-:S04]  /*a620*/  SHF.R.U32.HI R3, RZ, UR5, R2 ;  /* 0x00000005ff037c19 */ /* 0x000fc80008011602 */
[----:B------:R-:W-:-:S05]  /*a630*/  IADD3 R0, PT, PT, -R3, RZ, RZ ;  /* 0x000000ff03007210 */ /* 0x000fca0007ffe1ff */
        /* <DEDUP_REMOVED lines=290> */
.L_x_2003:
[----:B------:R-:W0:Y:S01]  /*b860*/  LDCU.128 UR8, c[0x0][0x580] ;  /* 0x0000b000ff0877ac */ /* 0x000e220008000c00 */
[----:B------:R-:W-:Y:S01]  /*b870*/  BSSY.RECONVERGENT B6, `(.L_x_2004) ;  /* 0x00000ee000067945 */ /* 0x000fe20003800200 */
[----:B------:R-:W-:-:S04]  /*b880*/  UPRMT UR4, UR41, 0x9910, URZ ;  /* 0x0000991029047896 */ /* 0x000fc800080000ff */
[----:B------:R-:W-:Y:S01]  /*b890*/  UISETP.GT.AND UP0, UPT, UR4, 0x9, UPT ;  /* 0x000000090400788c */ /* 0x000fe2000bf04270 */
[----:B0-----:R-:W-:Y:S02]  /*b8a0*/  IADD3 R16, P0, PT, R16, UR8, RZ ;  /* 0x0000000810107c10 */ /* 0x001fe4000ff1e0ff */
[----:B-12---:R-:W-:-:S03]  /*b8b0*/  IADD3 R2, P1, PT, R0, UR10, RZ ;  /* 0x0000000a00027c10 */ /* 0x006fc6000ff3e0ff */
[----:B------:R-:W-:Y:S02]  /*b8c0*/  IMAD.X R17, RZ, RZ, UR9, P0 ;  /* 0x00000009ff117e24 */ /* 0x000fe400080e06ff */
[----:B------:R-:W-:Y:S01]  /*b8d0*/  IMAD.X R3, RZ, RZ, UR11, P1 ;  /* 0x0000000bff037e24 */ /* 0x000fe200088e06ff */
        /* <DEDUP_REMOVED lines=10> */
[----:B--2---:R0:W1:Y:S01]  /*b980*/  I2F.F64.S16 R4, R2 ;  /* 0x0000000200047312 */ /* 0x0040620000101c00 */
[----:B------:R-:W-:Y:S05]  /*b990*/  BRA `(.L_x_2010) ;  /* 0x0000000c006c7947 */ /* 0x000fea0003800000 */
.L_x_2008:
[----:B------:R-:W2:Y:S02]  /*b9a0*/  LDG.E.U8 R2, desc[UR36][R2.64] ;  /* 0x0000002402027981 */ /* 0x000ea4000c1e1100 */
[----:B--2---:R0:W1:Y:S01]  /*b9b0*/  I2F.F64.U16 R4, R2 ;  /* 0x0000000200047312 */ /* 0x0040620000101800 */
[----:B------:R-:W-:Y:S05]  /*b9c0*/  BRA `(.L_x_2010) ;  /* 0x0000000c00607947 */ /* 0x000fea0003800000 */
.L_x_2007:
        /* <DEDUP_REMOVED lines=9> */
.L_x_2012:
[----:B------:R-:W2:Y:S02]  /*ba60*/  LDG.E R2, desc[UR36][R2.64] ;  /* 0x0000002402027981 */ /* 0x000ea4000c1e1900 */
[----:B--2---:R0:W1:Y:S01]  /*ba70*/  I2F.F64 R4, R2 ;  /* 0x0000000200047312 */ /* 0x0040620000201c00 */
[----:B------:R-:W-:Y:S05]  /*ba80*/  BRA `(.L_x_2010) ;  /* 0x0000000c00307947 */ /* 0x000fea0003800000 */
.L_x_2011:
[----:B------:R-:W2:Y:S02]  /*ba90*/  LDG.E.U16 R2, desc[UR36][R2.64] ;  /* 0x0000002402027981 */ /* 0x000ea4000c1e1500 */
[----:B--2---:R0:W1:Y:S01]  /*baa0*/  I2F.F64.S16 R4, R2 ;  /* 0x0000000200047312 */ /* 0x0040620000101c00 */
[----:B------:R-:W-:Y:S05]  /*bab0*/  BRA `(.L_x_2010) ;  /* 0x0000000c00247947 */ /* 0x000fea0003800000 */
.L_x_2006:
        /* <DEDUP_REMOVED lines=10> */
.L_x_2014:
[----:B------:R-:W2:Y:S02]  /*bb60*/  LDG.E.U16 R0, desc[UR36][R2.64] ;  /* 0x0000002402007981 */ /* 0x000ea4000c1e1500 */
[----:B--2---:R-:W-:-:S05]  /*bb70*/  HADD2.F32 R0, -RZ, R0.H0_H0 ;  /* 0x20000000ff007230 */ /* 0x004fca0000004100 */
[----:B------:R-:W-:-:S04]  /*bb80*/  FMUL.FTZ R0, R0, 1 ;  /* 0x3f80000000007820 */ /* 0x000fc80000410000 */
[----:B------:R0:W1:Y:S01]  /*bb90*/  F2F.F64.F32 R4, R0 ;  /* 0x0000000000047310 */ /* 0x0000620000201800 */
[----:B------:R-:W-:Y:S05]  /*bba0*/  BRA `(.L_x_2010) ;  /* 0x0000000800e87947 */ /* 0x000fea0003800000 */
.L_x_2013:
        /* <DEDUP_REMOVED lines=10> */
.L_x_2016:
[----:B------:R-:W2:Y:S02]  /*bc50*/  LDG.E.U16 R2, desc[UR36][R2.64] ;  /* 0x0000002402027981 */ /* 0x000ea4000c1e1500 */
[----:B--2---:R-:W-:-:S05]  /*bc60*/  HADD2.F32 R0, -RZ, R2.H0_H0 ;  /* 0x20000002ff007230 */ /* 0x004fca0000004100 */
[----:B------:R-:W-:-:S04]  /*bc70*/  FMUL.FTZ R0, R0, 1 ;  /* 0x3f80000000007820 */ /* 0x000fc80000410000 */
[----:B------:R0:W1:Y:S01]  /*bc80*/  F2F.F64.F32 R4, R0 ;  /* 0x0000000000047310 */ /* 0x0000620000201800 */
[----:B------:R-:W-:Y:S05]  /*bc90*/  BRA `(.L_x_2010) ;  /* 0x0000000800ac7947 */ /* 0x000fea0003800000 */
.L_x_2015:
[----:B------:R0:W5:Y:S01]  /*bca0*/  LDG.E.64 R4, desc[UR36][R2.64] ;  /* 0x0000002402047981 */ /* 0x000162000c1e1b00 */
[----:B------:R-:W-:Y:S05]  /*bcb0*/  BRA `(.L_x_2010) ;  /* 0x0000000800a47947 */ /* 0x000fea0003800000 */
.L_x_2005:
        /* <DEDUP_REMOVED lines=9> */
[----:B------:R-:W-:Y:S01]  /*bd50*/  HFMA2 R4, -RZ, RZ, 0, 0 ;  /* 0x00000000ff047431 */ /* 0x000fe200000001ff */
[----:B--2---:R-:W-:-:S04]  /*bd60*/  ISETP.NE.AND P0, PT, R2, RZ, PT ;  /* 0x000000ff0200720c */ /* 0x004fc80003f05270 */
[----:B------:R-:W-:Y:S01]  /*bd70*/  FSEL R5, RZ, 1.875, !P0 ;  /* 0x3ff00000ff057808 */ /* 0x000fe20004000000 */
[----:B------:R-:W-:Y:S08]  /*bd80*/  BRA `(.L_x_2010) ;  /* 0x0000000800707947 */ /* 0x000ff00003800000 */
.L_x_2019:
[----:B------:R0:W5:Y:S01]  /*bd90*/  LDG.E.64 R4, desc[UR36][R2.64] ;  /* 0x0000002402047981 */ /* 0x000162000c1e1b00 */
[----:B------:R-:W-:Y:S05]  /*bda0*/  BRA `(.L_x_2010) ;  /* 0x0000000800687947 */ /* 0x000fea0003800000 */
.L_x_2018:
        /* <DEDUP_REMOVED lines=24> */
[----:B------:R-:W-:-:S06]  /*bf30*/  FMUL.FTZ R5, R5, 1 ;  /* 0x3f80000005057820 */ /* 0x000fcc0000410000 */
[----:B------:R-:W0:Y:S01]  /*bf40*/  F2F.F64.F32 R4, R5 ;  /* 0x0000000500047310 */ /* 0x000e220000201800 */
[----:B------:R-:W-:Y:S05]  /*bf50*/  BRA `(.L_x_2010) ;  /* 0x0000000400fc7947 */ /* 0x000fea0003800000 */
.L_x_2021:
        /* <DEDUP_REMOVED lines=10> */
[----:B------:R-:W-:-:S05]  /*c000*/  LOP3.LUT R0, R0, 0x80000000, R5, 0xf8, !PT ;  /* 0x8000000000007812 */ /* 0x000fca00078ef805 */
[----:B------:R-:W-:-:S04]  /*c010*/  FMUL.FTZ R0, R0, 1 ;  /* 0x3f80000000007820 */ /* 0x000fc80000410000 */
[----:B------:R0:W1:Y:S01]  /*c020*/  F2F.F64.F32 R4, R0 ;  /* 0x0000000000047310 */ /* 0x0000620000201800 */
[----:B------:R-:W-:Y:S05]  /*c030*/  BRA `(.L_x_2010) ;  /* 0x0000000400c47947 */ /* 0x000fea0003800000 */
.L_x_2020:
[----:B------:R-:W2:Y:S02]  /*c040*/  LDG.E.U16 R0, desc[UR36][R2.64] ;  /* 0x0000002402007981 */ /* 0x000ea4000c1e1500 */
[----:B--2---:R-:W-:-:S04]  /*c050*/  IMAD.U32 R0, R0, 0x10000, RZ ;  /* 0x0001000000007824 */ /* 0x004fc800078e00ff */
[----:B------:R-:W-:-:S04]  /*c060*/  FMUL.FTZ R0, R0, 1 ;  /* 0x3f80000000007820 */ /* 0x000fc80000410000 */
[----:B------:R0:W1:Y:S01]  /*c070*/  F2F.F64.F32 R4, R0 ;  /* 0x0000000000047310 */ /* 0x0000620000201800 */
[----:B------:R-:W-:Y:S05]  /*c080*/  BRA `(.L_x_2010) ;  /* 0x0000000400b07947 */ /* 0x000fea0003800000 */
.L_x_2017:
        /* <DEDUP_REMOVED lines=9> */
[----:B--2---:R0:W1:Y:S01]  /*c120*/  I2F.F64.U16 R4, R2 ;  /* 0x0000000200047312 */ /* 0x0040620000101800 */
[----:B------:R-:W-:Y:S05]  /*c130*/  BRA `(.L_x_2010) ;  /* 0x0000000400847947 */ /* 0x000fea0003800000 */
.L_x_2024:
        /* <DEDUP_REMOVED lines=21> */
.L_x_2026:
[----:B------:R-:W-:Y:S05]  /*c290*/  BSYNC.RECONVERGENT B0 ;  /* 0x0000000000007941 */ /* 0x000fea0003800200 */
.L_x_2025:
[----:B------:R-:W-:Y:S02]  /*c2a0*/  SHF.L.U32 R0, R0, 0x14, RZ ;  /* 0x0000001400007819 */ /* 0x000fe400000006ff */
[----:B------:R-:W-:-:S04]  /*c2b0*/  LEA R2, R2, 0x3b800000, 0x17 ;  /* 0x3b80000002027811 */ /* 0x000fc800078eb8ff */
[----:B------:R-:W-:-:S05]  /*c2c0*/  LOP3.LUT R0, R2, R0, R7, 0xfe, !PT ;  /* 0x0000000002007212 */ /* 0x000fca00078efe07 */
[----:B------:R-:W-:-:S04]  /*c2d0*/  FMUL.FTZ R0, R0, 1 ;  /* 0x3f80000000007820 */ /* 0x000fc80000410000 */
[----:B------:R0:W1:Y:S01]  /*c2e0*/  F2F.F64.F32 R4, R0 ;  /* 0x0000000000047310 */ /* 0x0000620000201800 */
[----:B------:R-:W-:Y:S05]  /*c2f0*/  BRA `(.L_x_2010) ;  /* 0x0000000400147947 */ /* 0x000fea0003800000 */
.L_x_2023:
        /* <DEDUP_REMOVED lines=21> */
.L_x_2028:
[----:B------:R-:W-:Y:S05]  /*c450*/  BSYNC.RECONVERGENT B0 ;  /* 0x0000000000007941 */ /* 0x000fea0003800200 */
.L_x_2027:
[----:B------:R-:W-:Y:S01]  /*c460*/  IMAD.SHL.U32 R0, R0, 0x200000, RZ ;  /* 0x0020000000007824 */ /* 0x000fe200078e00ff */
[----:B------:R-:W-:-:S04]  /*c470*/  LEA R2, R2, 0x37800000, 0x17 ;  /* 0x3780000002027811 */ /* 0x000fc800078eb8ff */
[----:B------:R-:W-:-:S05]  /*c480*/  LOP3.LUT R0, R2, R0, R7, 0xfe, !PT ;  /* 0x0000000002007212 */ /* 0x000fca00078efe07 */
[----:B------:R-:W-:-:S04]  /*c490*/  FMUL.FTZ R0, R0, 1 ;  /* 0x3f80000000007820 */ /* 0x000fc80000410000 */
[----:B------:R0:W1:Y:S01]  /*c4a0*/  F2F.F64.F32 R4, R0 ;  /* 0x0000000000047310 */ /* 0x0000620000201800 */
[----:B------:R-:W-:Y:S05]  /*c4b0*/  BRA `(.L_x_2010) ;  /* 0x0000000000a47947 */ /* 0x000fea0003800000 */
.L_x_2022:
[----:B------:R-:W-:-:S09]  /*c4c0*/  UISETP.NE.AND UP0, UPT, UR4, 0x1c, UPT ;  /* 0x0000001c0400788c */ /* 0x000fd2000bf05270 */
[----:B------:R-:W-:Y:S05]  /*c4d0*/  BRA.U !UP0, `(.L_x_2029) ;  /* 0x0000000108947547 */ /* 0x000fea000b800000 */
[----:B------:R-:W-:-:S09]  /*c4e0*/  UISETP.NE.AND UP0, UPT, UR4, 0x1d, UPT ;  /* 0x0000001d0400788c */ /* 0x000fd2000bf05270 */
[----:B------:R-:W-:Y:S05]  /*c4f0*/  BRA.U !UP0, `(.L_x_2030) ;  /* 0x0000000108807547 */ /* 0x000fea000b800000 */
[----:B------:R-:W-:-:S09]  /*c500*/  UISETP.NE.AND UP0, UPT, UR4, 0x2c, UPT ;  /* 0x0000002c0400788c */ /* 0x000fd2000bf05270 */
[----:B------:R-:W-:Y:S05]  /*c510*/  BRA.U UP0, `(.L_x_2009) ;  /* 0x0000000100307547 */ /* 0x000fea000b800000 */
[----:B------:R-:W2:Y:S01]  /*c520*/  LDG.E.U8 R0, desc[UR36][R2.64] ;  /* 0x0000002402007981 */ /* 0x000ea2000c1e1100 */
[----:B------:R-:W-:Y:S02]  /*c530*/  HFMA2 R4, -RZ, RZ, 0, 0 ;  /* 0x00000000ff047431 */ /* 0x000fe400000001ff */
        /* <DEDUP_REMOVED lines=8> */
[----:B------:R2:W3:Y:S01]  /*c5c0*/  @P0 F2F.F64.F32 R4, R0 ;  /* 0x0000000000040310 */ /* 0x0004e20000201800 */
[----:B------:R-:W-:Y:S05]  /*c5d0*/  BRA `(.L_x_2010) ;  /* 0x00000000005c7947 */ /* 0x000fea0003800000 */
.L_x_2009:
        /* <DEDUP_REMOVED lines=16> */
.L_x_2031:
[----:B------:R-:W-:Y:S01]  /*c6e0*/  CS2R R4, SRZ ;  /* 0x0000000000047805 */ /* 0x000fe2000001ff00 */
[----:B------:R-:W-:Y:S06]  /*c6f0*/  BRA `(.L_x_2010) ;  /* 0x0000000000147947 */ /* 0x000fec0003800000 */
.L_x_2030:
[----:B------:R-:W2:Y:S02]  /*c700*/  LDG.E.64 R4, desc[UR36][R2.64] ;  /* 0x0000002402047981 */ /* 0x000ea4000c1e1b00 */
[----:B--2---:R-:W4:Y:S01]  /*c710*/  I2F.F64.U64 R4, R4 ;  /* 0x0000000400047312 */ /* 0x004f220000301800 */
[----:B------:R-:W-:Y:S05]  /*c720*/  BRA `(.L_x_2010) ;  /* 0x0000000000087947 */ /* 0x000fea0003800000 */
.L_x_2029:
[----:B------:R-:W2:Y:S02]  /*c730*/  LDG.E R2, desc[UR36][R2.64] ;  /* 0x0000002402027981 */ /* 0x000ea4000c1e1900 */
[----:B--2---:R0:W1:Y:S02]  /*c740*/  I2F.F64.U32 R4, R2 ;  /* 0x0000000200047312 */ /* 0x0040640000201800 */
.L_x_2010:
[----:B------:R-:W-:Y:S05]  /*c750*/  BSYNC.RECONVERGENT B6 ;  /* 0x0000000000067941 */ /* 0x000fea0003800200 */
.L_x_2004:
[----:B01-345:R-:W-:Y:S01]  /*c760*/  DSETP.NEU.AND P0, PT, |R4|, +INF , PT ;  /* 0x7ff000000400742a */ /* 0x03bfe20003f0d200 */
        /* <DEDUP_REMOVED lines=9> */
[----:B--2---:R-:W0:Y:S08]  /*c800*/  F2I.F64 R0, R6 ;  /* 0x0000000600007311 */ /* 0x004e300000301100 */
        /* <DEDUP_REMOVED lines=14> */
.L_x_2035:
[----:B------:R-:W-:Y:S05]  /*c8f0*/  BSYNC.RECONVERGENT B3 ;  /* 0x0000000000037941 */ /* 0x000fea0003800200 */
.L_x_2034:
[----:B------:R-:W-:Y:S01]  /*c900*/  VIADD R0, R0, 0x1 ;  /* 0x0000000100007836 */ /* 0x000fe20000000000 */
[----:B------:R-:W-:Y:S06]  /*c910*/  BRA `(.L_x_2036) ;  /* 0x0000000000087947 */ /* 0x000fec0003800000 */
.L_x_2033:
[----:B------:R-:W-:Y:S01]  /*c920*/  DMUL R2, RZ, R4 ;  /* 0x00000004ff027228 */ /* 0x000fe20000000000 */
[----:B--2---:R-:W-:-:S10]  /*c930*/  MOV R0, 0x1 ;  /* 0x0000000100007802 */ /* 0x004fd40000000f00 */
.L_x_2036:
[----:B------:R-:W-:Y:S05]  /*c940*/  BSYNC.RECONVERGENT B2 ;  /* 0x0000000000027941 */ /* 0x000fea0003800200 */
.L_x_2032:
[----:B------:R-:W0:Y:S01]  /*c950*/  LDCU.64 UR4, c[0x4][0x140] ;  /* 0x01002800ff0477ac */ /* 0x000e220008000a00 */
[----:B------:R-:W-:-:S05]  /*c960*/  IMAD.SHL.U32 R4, R0, 0x40, RZ ;  /* 0x0000004000047824 */ /* 0x000fca00078e00ff */
[----:B------:R-:W-:-:S04]  /*c970*/  LOP3.LUT R4, R4, 0x40, RZ, 0xc0, !PT ;  /* 0x0000004004047812 */ /* 0x000fc800078ec0ff */
[----:B0-----:R-:W-:-:S05]  /*c980*/  IADD3 R20, P0, PT, R4, UR4, RZ ;  /* 0x0000000404147c10 */ /* 0x001fca000ff1e0ff */
[----:B------:R-:W-:-:S05]  /*c990*/  IMAD.X R21, RZ, RZ, UR5, P0 ;  /* 0x00000005ff157e24 */ /* 0x000fca00080e06ff */
[----:B------:R-:W2:Y:S04]  /*c9a0*/  LDG.E.128.CONSTANT R12, desc[UR36][R20.64] ;  /* 0x00000024140c7981 */ /* 0x000ea8000c1e9d00 */
[----:B------:R-:W3:Y:S04]  /*c9b0*/  LDG.E.128.CONSTANT R8, desc[UR36][R20.64+0x10] ;  /* 0x0000102414087981 */ /* 0x000ee8000c1e9d00 */
[----:B------:R-:W4:Y:S01]  /*c9c0*/  LDG.E.128.CONSTANT R4, desc[UR36][R20.64+0x20] ;  /* 0x0000202414047981 */ /* 0x000f22000c1e9d00 */
[----:B------:R-:W-:Y:S01]  /*c9d0*/  LOP3.LUT R18, R0, 0x1, RZ, 0xc0, !PT ;  /* 0x0000000100127812 */ /* 0x000fe200078ec0ff */
[----:B------:R-:W-:Y:S01]  /*c9e0*/  IMAD.MOV.U32 R23, RZ, RZ, 0x3da8ff83 ;  /* 0x3da8ff83ff177424 */ /* 0x000fe200078e00ff */
[----:B------:R-:W-:Y:S01]  /*c9f0*/  MOV R22, 0x20fd8164 ;  /* 0x20fd816400167802 */ /* 0x000fe20000000f00 */
[----:B------:R-:W-:Y:S01]  /*ca00*/  UPRMT UR4, UR42, 0x9910, URZ ;  /* 0x000099102a047896 */ /* 0x000fe200080000ff */
[----:B------:R-:W-:Y:S01]  /*ca10*/  ISETP.NE.U32.AND P0, PT, R18, 0x1, PT ;  /* 0x000000011200780c */ /* 0x000fe20003f05070 */
[----:B------:R-:W-:-:S02]  /*ca20*/  DMUL R18, R2, R2 ;  /* 0x0000000202127228 */ /* 0x000fc40000000000 */
[----:B------:R-:W-:Y:S01]  /*ca30*/  UISETP.GT.AND UP0, UPT, UR4, 0x9, UPT ;  /* 0x000000090400788c */ /* 0x000fe2000bf04270 */
[----:B------:R-:W-:Y:S02]  /*ca40*/  FSEL R22, R22, -8.06006814911005101289e+34, !P0 ;  /* 0xf9785eba16167808 */ /* 0x000fe40004000000 */
[----:B------:R-:W-:-:S06]  /*ca50*/  FSEL R23, -R23, 0.11223486810922622681, !P0 ;  /* 0x3de5db6517177808 */ /* 0x000fcc0004000100 */
        /* <DEDUP_REMOVED lines=24> */
[----:B0-----:R-:W-:Y:S01]  /*cbe0*/  STG.E.U8 desc[UR36][R16.64], R5 ;  /* 0x0000000510007986 */ /* 0x001fe2000c101124 */
[----:B------:R-:W-:Y:S05]  /*cbf0*/  EXIT ;  /* 0x000000000000794d */ /* 0x000fea0003800000 */
.L_x_2040:
[----:B------:R-:W0:Y:S02]  /*cc00*/  F2I.S64.F64.TRUNC R4, R4 ;  /* 0x0000000400047311 */ /* 0x000e24000030d900 */
[----:B0-----:R-:W-:-:S05]  /*cc10*/  IMAD.MOV.U32 R3, RZ, RZ, R4 ;  /* 0x000000ffff037224 */ /* 0x001fca00078e0004 */
[----:B------:R-:W-:Y:S01]  /*cc20*/  STG.E.U8 desc[UR36][R16.64], R3 ;  /* 0x0000000310007986 */ /* 0x000fe2000c101124 */
[----:B------:R-:W-:Y:S05]  /*cc30*/  EXIT ;  /* 0x000000000000794d */ /* 0x000fea0003800000 */
.L_x_2039:
[----:B------:R-:W-:-:S09]  /*cc40*/  UISETP.NE.AND UP0, UPT, UR4, 0x2, UPT ;  /* 0x000000020400788c */ /* 0x000fd2000bf05270 */
[----:B------:R-:W-:Y:S05]  /*cc50*/  BRA.U !UP0, `(.L_x_2042) ;  /* 0x0000000108287547 */ /* 0x000fea000b800000 */
[----:B------:R-:W-:-:S09]  /*cc60*/  UISETP.NE.AND UP0, UPT, UR4, 0x3, UPT ;  /* 0x000000030400788c */ /* 0x000fd2000bf05270 */
[----:B------:R-:W-:Y:S05]  /*cc70*/  BRA.U !UP0, `(.L_x_2043) ;  /* 0x0000000108147547 */ /* 0x000fea000b800000 */
[----:B------:R-:W-:-:S09]  /*cc80*/  UISETP.NE.AND UP0, UPT, UR4, 0x4, UPT ;  /* 0x000000040400788c */ /* 0x000fd2000bf05270 */
[----:B------:R-:W-:Y:S05]  /*cc90*/  BRA.U UP0, `(.L_x_2041) ;  /* 0x0000000900b47547 */ /* 0x000fea000b800000 */
[----:B------:R-:W0:Y:S02]  /*cca0*/  F2I.S64.F64.TRUNC R4, R4 ;  /* 0x0000000400047311 */ /* 0x000e24000030d900 */
[----:B0-----:R-:W-:Y:S01]  /*ccb0*/  STG.E.64 desc[UR36][R16.64], R4 ;  /* 0x0000000410007986 */ /* 0x001fe2000c101b24 */
[----:B------:R-:W-:Y:S05]  /*ccc0*/  EXIT ;  /* 0x000000000000794d */ /* 0x000fea0003800000 */
.L_x_2043:
[----:B------:R-:W0:Y:S02]  /*ccd0*/  F2I.F64.TRUNC R5, R4 ;  /* 0x0000000400057311 */ /* 0x000e24000030d100 */
[----:B0-----:R-:W-:Y:S01]  /*cce0*/  STG.E desc[UR36][R16.64], R5 ;  /* 0x0000000510007986 */ /* 0x001fe2000c101924 */
[----:B------:R-:W-:Y:S05]  /*ccf0*/  EXIT ;  /* 0x000000000000794d */ /* 0x000fea0003800000 */
.L_x_2042:
[----:B------:R-:W0:Y:S02]  /*cd00*/  F2I.F64.TRUNC R5, R4 ;  /* 0x0000000400057311 */ /* 0x000e24000030d100 */
[----:B0-----:R-:W-:Y:S01]  /*cd10*/  STG.E.U16 desc[UR36][R16.64], R5 ;  /* 0x0000000510007986 */ /* 0x001fe2000c101524 */
[----:B------:R-:W-:Y:S05]  /*cd20*/  EXIT ;  /* 0x000000000000794d */ /* 0x000fea0003800000 */
.L_x_2038:
        /* <DEDUP_REMOVED lines=11> */
[----:B------:R-:W-:Y:S01]  /*cde0*/  STG.E desc[UR36][R16.64], R3 ;  /* 0x0000000310007986 */ /* 0x000fe2000c101924 */
[----:B------:R-:W-:Y:S05]  /*cdf0*/  EXIT ;  /* 0x000000000000794d */ /* 0x000fea0003800000 */
.L_x_2045:
[----:B------:R-:W-:Y:S01]  /*ce00*/  UMOV UR4, 0xf0000000 ;  /* 0xf000000000047882 */ /* 0x000fe20000000000 */
[----:B------:R-:W-:Y:S01]  /*ce10*/  UMOV UR5, 0x380fffff ;  /* 0x380fffff00057882 */ /* 0x000fe20000000000 */
[----:B------:R-:W0:Y:S01]  /*ce20*/  F2F.F32.F64 R0, R4 ;  /* 0x0000000400007310 */ /* 0x000e220000301000 */
[----:B------:R-:W-:-:S14]  /*ce30*/  DSETP.GEU.AND P0, PT, |R4|, UR4, PT ;  /* 0x0000000404007e2a */ /* 0x000fdc000bf0e200 */
[----:B0-----:R-:W-:-:S05]  /*ce40*/  @!P0 FMUL R0, R0, 1.175494350822287508e-38 ;  /* 0x0080000000008820 */ /* 0x001fca0000400000 */
[----:B------:R-:W-:-:S05]  /*ce50*/  F2FP.F16.F32.PACK_AB R0, RZ, R0 ;  /* 0x00000000ff00723e */ /* 0x000fca00000000ff */
[----:B------:R-:W-:Y:S01]  /*ce60*/  STG.E.U16 desc[UR36][R16.64], R0 ;  /* 0x0000000010007986 */ /* 0x000fe2000c101524 */
[----:B------:R-:W-:Y:S05]  /*ce70*/  EXIT ;  /* 0x000000000000794d */ /* 0x000fea0003800000 */
.L_x_2044:
        /* <DEDUP_REMOVED lines=12> */
[----:B------:R-:W-:Y:S01]  /*cf40*/  STG.E.64 desc[UR36][R16.64], R2 ;  /* 0x0000000210007986 */ /* 0x000fe2000c101b24 */
[----:B------:R-:W-:Y:S05]  /*cf50*/  EXIT ;  /* 0x000000000000794d */ /* 0x000fea0003800000 */
.L_x_2047:
[----:B------:R-:W-:Y:S01]  /*cf60*/  UMOV UR4, 0xf0000000 ;  /* 0xf000000000047882 */ /* 0x000fe20000000000 */
[----:B------:R-:W-:Y:S01]  /*cf70*/  UMOV UR5, 0x380fffff ;  /* 0x380fffff00057882 */ /* 0x000fe20000000000 */
[----:B------:R-:W0:Y:S01]  /*cf80*/  F2F.F32.F64 R0, R4 ;  /* 0x0000000400007310 */ /* 0x000e220000301000 */
[----:B------:R-:W-:-:S14]  /*cf90*/  DSETP.GEU.AND P0, PT, |R4|, UR4, PT ;  /* 0x0000000404007e2a */ /* 0x000fdc000bf0e200 */
[----:B0-----:R-:W-:-:S05]  /*cfa0*/  @!P0 FMUL R0, R0, 1.175494350822287508e-38 ;  /* 0x0080000000008820 */ /* 0x001fca0000400000 */
[----:B------:R-:W-:-:S04]  /*cfb0*/  F2FP.F16.F32.PACK_AB R3, RZ, R0 ;  /* 0x00000000ff03723e */ /* 0x000fc800000000ff */
[----:B------:R-:W-:-:S05]  /*cfc0*/  PRMT R3, R3, 0x5410, RZ ;  /* 0x0000541003037816 */ /* 0x000fca00000000ff */
[----:B------:R-:W-:Y:S01]  /*cfd0*/  STG.E desc[UR36][R16.64], R3 ;  /* 0x0000000310007986 */ /* 0x000fe2000c101924 */
[----:B------:R-:W-:Y:S05]  /*cfe0*/  EXIT ;  /* 0x000000000000794d */ /* 0x000fea0003800000 */
.L_x_2046:
[----:B------:R-:W-:Y:S01]  /*cff0*/  STG.E.64 desc[UR36][R16.64], R4 ;  /* 0x0000000410007986 */ /* 0x000fe2000c101b24 */
[----:B------:R-:W-:Y:S05]  /*d000*/  EXIT ;  /* 0x000000000000794d */ /* 0x000fea0003800000 */
.L_x_2037:
        /* <DEDUP_REMOVED lines=11> */
[----:B0-----:R-:W-:Y:S01]  /*d0c0*/  STG.E.U16 desc[UR36][R16.64], R5 ;  /* 0x0000000510007986 */ /* 0x001fe2000c101524 */
[----:B------:R-:W-:Y:S05]  /*d0d0*/  EXIT ;  /* 0x000000000000794d */ /* 0x000fea0003800000 */
.L_x_2051:
        /* <DEDUP_REMOVED lines=21> */
.L_x_2054:
[----:B------:R-:W-:-:S04]  /*d230*/  SHF.R.U32.HI R3, RZ, 0x18, R3 ;  /* 0x00000018ff037819 */ /* 0x000fc80000011603 */
[----:B------:R-:W-:-:S04]  /*d240*/  LOP3.LUT R0, R0, 0x80, R3, 0xf8, !PT ;  /* 0x0000008000007812 */ /* 0x000fc800078ef803 */
[----:B------:R-:W-:-:S07]  /*d250*/  PRMT R8, R0, 0x7610, R8 ;  /* 0x0000761000087816 */ /* 0x000fce0000000008 */
.L_x_2053:
[----:B------:R-:W-:Y:S05]  /*d260*/  BSYNC.RECONVERGENT B0 ;  /* 0x0000000000007941 */ /* 0x000fea0003800200 */
.L_x_2052:
[----:B------:R-:W-:Y:S01]  /*d270*/  STG.E.U8 desc[UR36][R16.64], R8 ;  /* 0x0000000810007986 */ /* 0x000fe2000c101124 */
[----:B------:R-:W-:Y:S05]  /*d280*/  EXIT ;  /* 0x000000000000794d */ /* 0x000fea0003800000 */
.L_x_2050:
        /* <DEDUP_REMOVED lines=21> */
.L_x_2057:
[----:B------:R-:W-:-:S04]  /*d3e0*/  SHF.R.U32.HI R3, RZ, 0x18, R3 ;  /* 0x00000018ff037819 */ /* 0x000fc80000011603 */
[----:B------:R-:W-:-:S04]  /*d3f0*/  LOP3.LUT R0, R0, 0x80, R3, 0xf8, !PT ;  /* 0x0000008000007812 */ /* 0x000fc800078ef803 */
[----:B------:R-:W-:-:S07]  /*d400*/  PRMT R8, R0, 0x7610, R8 ;  /* 0x0000761000087816 */ /* 0x000fce0000000008 */
.L_x_2056:
[----:B------:R-:W-:Y:S05]  /*d410*/  BSYNC.RECONVERGENT B0 ;  /* 0x0000000000007941 */ /* 0x000fea0003800200 */
.L_x_2055:
[----:B------:R-:W-:Y:S01]  /*d420*/  STG.E.U8 desc[UR36][R16.64], R8 ;  /* 0x0000000810007986 */ /* 0x000fe2000c101124 */
[----:B------:R-:W-:Y:S05]  /*d430*/  EXIT ;  /* 0x000000000000794d */ /* 0x000fea0003800000 */
.L_x_2049:
        /* <DEDUP_REMOVED lines=24> */
[----:B------:R-:W-:Y:S01]  /*d5c0*/  STG.E.U8 desc[UR36][R16.64], R3 ;  /* 0x0000000310007986 */ /* 0x000fe2000c101124 */
[----:B------:R-:W-:Y:S05]  /*d5d0*/  EXIT ;  /* 0x000000000000794d */ /* 0x000fea0003800000 */
.L_x_2059:
[----:B------:R-:W0:Y:S02]  /*d5e0*/  F2I.U64.F64.TRUNC R4, R4 ;  /* 0x0000000400047311 */ /* 0x000e24000030d800 */
[----:B0-----:R-:W-:Y:S01]  /*d5f0*/  STG.E.64 desc[UR36][R16.64], R4 ;  /* 0x0000000410007986 */ /* 0x001fe2000c101b24 */
[----:B------:R-:W-:Y:S05]  /*d600*/  EXIT ;  /* 0x000000000000794d */ /* 0x000fea0003800000 */
.L_x_2058:
[----:B------:R-:W0:Y:S02]  /*d610*/  F2I.U32.F64.TRUNC R5, R4 ;  /* 0x0000000400057311 */ /* 0x000e24000030d000 */
[----:B0-----:R-:W-:Y:S01]  /*d620*/  STG.E desc[UR36][R16.64], R5 ;  /* 0x0000000510007986 */ /* 0x001fe2000c101924 */
[----:B------:R-:W-:Y:S05]  /*d630*/  EXIT ;  /* 0x000000000000794d */ /* 0x000fea0003800000 */
.L_x_2048:
        /* <DEDUP_REMOVED lines=8> */
[----:B------:R-:W-:Y:S01]  /*d6c0*/  STG.E.U8 desc[UR36][R16.64], R3 ;  /* 0x0000000310007986 */ /* 0x000fe2000c101124 */
[----:B------:R-:W-:Y:S05]  /*d6d0*/  EXIT ;  /* 0x000000000000794d */ /* 0x000fea0003800000 */
.L_x_2061:
[----:B------:R-:W-:-:S05]  /*d6e0*/  CS2R R6, SRZ ;  /* 0x0000000000067805 */ /* 0x000fca000001ff00 */
[----:B------:R-:W-:Y:S01]  /*d6f0*/  STG.E.128 desc[UR36][R16.64], R4 ;  /* 0x0000000410007986 */ /* 0x000fe2000c101d24 */
[----:B------:R-:W-:Y:S05]  /*d700*/  EXIT ;  /* 0x000000000000794d */ /* 0x000fea0003800000 */
.L_x_2060:
[----:B------:R-:W-:-:S09]  /*d710*/  UISETP.NE.AND UP0, UPT, UR4, 0xf, UPT ;  /* 0x0000000f0400788c */ /* 0x000fd2000bf05270 */
[----:B------:R-:W-:Y:S05]  /*d720*/  BRA.U !UP0, `(.L_x_2062) ;  /* 0x0000000508087547 */ /* 0x000fea000b800000 */
[----:B------:R-:W-:-:S09]  /*d730*/  UISETP.NE.AND UP0, UPT, UR4, 0x17, UPT ;  /* 0x000000170400788c */ /* 0x000fd2000bf05270 */
[----:B------:R-:W-:Y:S05]  /*d740*/  BRA.U !UP0, `(.L_x_2063) ;  /* 0x0000000108a07547 */ /* 0x000fea000b800000 */
[----:B------:R-:W-:-:S09]  /*d750*/  UISETP.NE.AND UP0, UPT, UR4, 0x18, UPT ;  /* 0x000000180400788c */ /* 0x000fd2000bf05270 */
[----:B------:R-:W-:Y:S05]  /*d760*/  BRA.U !UP0, `(.L_x_2064) ;  /* 0x0000000108447547 */ /* 0x000fea000b800000 */
.L_x_2041:
        /* <DEDUP_REMOVED lines=16> */
.L_x_2065:
[----:B------:R-:W-:Y:S05]  /*d870*/  EXIT ;  /* 0x000000000000794d */ /* 0x000fea0003800000 */
.L_x_2064:
        /* <DEDUP_REMOVED lines=17> */
.L_x_2067:
[----:B------:R-:W-:Y:S05]  /*d990*/  BSYNC.RECONVERGENT B0 ;  /* 0x0000000000007941 */ /* 0x000fea0003800200 */
.L_x_2066:
[----:B------:R-:W-:-:S05]  /*d9a0*/  LOP3.LUT R3, R0, 0x80, R3, 0xf8, !PT ;  /* 0x0000008000037812 */ /* 0x000fca00078ef803 */
[----:B------:R-:W-:Y:S01]  /*d9b0*/  STG.E.U8 desc[UR36][R16.64], R3 ;  /* 0x0000000310007986 */ /* 0x000fe2000c101124 */
[----:B------:R-:W-:Y:S05]  /*d9c0*/  EXIT ;  /* 0x000000000000794d */ /* 0x000fea0003800000 */
.L_x_2063:
        /* <DEDUP_REMOVED lines=16> */
.L_x_2069:
[----:B------:R-:W-:Y:S01]  /*dad0*/  IMAD.MOV.U32 R0, RZ, RZ, 0x7f ;  /* 0x0000007fff007424 */ /* 0x000fe200078e00ff */
[----:B------:R-:W-:-:S04]  /*dae0*/  ISETP.GT.U32.AND P0, PT, R2, 0x7f800000, PT ;  /* 0x7f8000000200780c */ /* 0x000fc80003f04070 */
[----:B------:R-:W-:-:S09]  /*daf0*/  SEL R0, R0, 0x7c, P0 ;  /* 0x0000007c00007807 */ /* 0x000fd20000000000 */
.L_x_2070:
[----:B------:R-:W-:Y:S05]  /*db00*/  BSYNC.RECONVERGENT B0 ;  /* 0x0000000000007941 */ /* 0x000fea0003800200 */
.L_x_2068:
[----:B------:R-:W-:-:S04]  /*db10*/  SHF.R.U32.HI R3, RZ, 0x18, R3 ;  /* 0x00000018ff037819 */ /* 0x000fc80000011603 */
[----:B------:R-:W-:-:S05]  /*db20*/  LOP3.LUT R3, R0, 0x80, R3, 0xf8, !PT ;  /* 0x0000008000037812 */ /* 0x000fca00078ef803 */
[----:B------:R-:W-:Y:S01]  /*db30*/  STG.E.U8 desc[UR36][R16.64], R3 ;  /* 0x0000000310007986 */ /* 0x000fe2000c101124 */
[----:B------:R-:W-:Y:S05]  /*db40*/  EXIT ;  /* 0x000000000000794d */ /* 0x000fea0003800000 */
.L_x_2062:
[----:B------:R-:W-:Y:S01]  /*db50*/  UMOV UR4, 0xf0000000 ;  /* 0xf000000000047882 */ /* 0x000fe20000000000 */
[----:B------:R-:W-:Y:S01]  /*db60*/  UMOV UR5, 0x380fffff ;  /* 0x380fffff00057882 */ /* 0x000fe20000000000 */
[----:B------:R-:W0:Y:S01]  /*db70*/  F2F.F32.F64 R0, R4 ;  /* 0x0000000400007310 */ /* 0x000e220000301000 */
[----:B------:R-:W-:-:S14]  /*db80*/  DSETP.GEU.AND P0, PT, |R4|, UR4, PT ;  /* 0x0000000404007e2a */ /* 0x000fdc000bf0e200 */
[----:B0-----:R-:W-:-:S05]  /*db90*/  @!P0 FMUL R0, R0, 1.175494350822287508e-38 ;  /* 0x0080000000008820 */ /* 0x001fca0000400000 */
[----:B------:R-:W-:-:S05]  /*dba0*/  F2FP.BF16.F32.PACK_AB R0, RZ, R0 ;  /* 0x00000000ff00723e */ /* 0x000fca00000010ff */
[----:B------:R-:W-:Y:S01]  /*dbb0*/  STG.E.U16 desc[UR36][R16.64], R0 ;  /* 0x0000000010007986 */ /* 0x000fe2000c101524 */
[----:B------:R-:W-:Y:S05]  /*dbc0*/  EXIT ;  /* 0x000000000000794d */ /* 0x000fea0003800000 */
        .type           $_ZN2at6native18elementwise_kernelILi128ELi4EZNS0_15gpu_kernel_implIZZZNS0_15cos_kernel_cudaERNS_18TensorIteratorBaseEENKUlvE0_clEvENKUlvE_clEvEUldE_EEvS4_RKT_EUliE_EEviT1_$__internal_trig_reduction_slowpathd,@function
        .size           $_ZN2at6native18elementwise_kernelILi128ELi4EZNS0_15gpu_kernel_implIZZZNS0_15cos_kernel_cudaERNS_18TensorIteratorBaseEENKUlvE0_clEvENKUlvE_clEvEUldE_EEvS4_RKT_EUliE_EEviT1_$__internal_trig_reduction_slowpathd,(.L_x_2781 - $_ZN2at6native18elementwise_kernelILi128ELi4EZNS0_15gpu_kernel_implIZZZNS0_15cos_kernel_cudaERNS_18TensorIteratorBaseEENKUlvE0_clEvENKUlvE_clEvEUldE_EEvS4_RKT_EUliE_EEviT1_$__internal_trig_reduction_slowpathd)
$_ZN2at6native18elementwise_kernelILi128ELi4EZNS0_15gpu_kernel_implIZZZNS0_15cos_kernel_cudaERNS_18TensorIteratorBaseEENKUlvE0_clEvENKUlvE_clEvEUldE_EEvS4_RKT_EUliE_EEviT1_$__internal_trig_reduction_slowpathd:
[----:B------:R-:W-:Y:S01]  /*dbd0*/  SHF.R.U32.HI R4, RZ, 0x14, R5 ;  /* 0x00000014ff047819 */ /* 0x000fe20000011605 */
[----:B------:R-:W-:Y:S01]  /*dbe0*/  IMAD.MOV.U32 R6, RZ, RZ, RZ ;  /* 0x000000ffff067224 */ /* 0x000fe200078e00ff */
[----:B------:R-:W-:Y:S02]  /*dbf0*/  MOV R11, R5 ;  /* 0x00000005000b7202 */ /* 0x000fe40000000f00 */
[----:B------:R-:W-:-:S04]  /*dc00*/  LOP3.LUT R0, R4, 0x7ff, RZ, 0xc0, !PT ;  /* 0x000007ff04007812 */ /* 0x000fc800078ec0ff */
[----:B------:R-:W-:-:S13]  /*dc10*/  ISETP.NE.AND P0, PT, R0, 0x7ff, PT ;  /* 0x000007ff0000780c */ /* 0x000fda0003f05270 */
[----:B------:R-:W-:Y:S05]  /*dc20*/  @!P0 BRA `(.L_x_2071) ;  /* 0x0000000800488947 */ /* 0x000fea0003800000 */
[----:B------:R-:W-:Y:S01]  /*dc30*/  VIADD R0, R0, 0xfffffc00 ;  /* 0xfffffc0000007836 */ /* 0x000fe20000000000 */
[----:B------:R-:W-:Y:S01]  /*dc40*/  BSSY.RECONVERGENT B0, `(.L_x_2072) ;  /* 0x000002f000007945 */ /* 0x000fe20003800200 */
[----:B------:R-:W-:-:S03]  /*dc50*/  CS2R R12, SRZ ;  /* 0x00000000000c7805 */ /* 0x000fc6000001ff00 */
[----:B------:R-:W-:Y:S02]  /*dc60*/  SHF.R.U32.HI R3, RZ, 0x6, R0 ;  /* 0x00000006ff037819 */ /* 0x000fe40000011600 */
[----:B------:R-:W-:Y:S02]  /*dc70*/  ISETP.GE.U32.AND P0, PT, R0, 0x80, PT ;  /* 0x000000800000780c */ /* 0x000fe40003f06070 */
[C---:B------:R-:W-:Y:S02]  /*dc80*/  IADD3 R0, PT, PT, -R3.reuse, 0x13, RZ ;  /* 0x0000001303007810 */ /* 0x040fe40007ffe1ff */
[----:B------:R-:W-:Y:S02]  /*dc90*/  IADD3 R19, PT, PT, -R3, 0xf, RZ ;  /* 0x0000000f03137810 */ /* 0x000fe40007ffe1ff */
[----:B------:R-:W-:-:S04]  /*dca0*/  SEL R0, R0, 0x12, P0 ;  /* 0x0000001200007807 */ /* 0x000fc80000000000 */
[----:B------:R-:W-:-:S13]  /*dcb0*/  ISETP.GE.AND P0, PT, R19, R0, PT ;  /* 0x000000001300720c */ /* 0x000fda0003f06270 */
[----:B------:R-:W-:Y:S05]  /*dcc0*/  @P0 BRA `(.L_x_2073) ;  /* 0x0000000000980947 */ /* 0x000fea0003800000 */
[----:B------:R-:W0:Y:S01]  /*dcd0*/  LDC.64 R6, c[0x0][0x358] ;  /* 0x0000d600ff067b82 */ /* 0x000e220000000a00 */
[C---:B------:R-:W-:Y:S01]  /*dce0*/  SHF.L.U64.HI R21, R10.reuse, 0xb, R11 ;  /* 0x0000000b0a157819 */ /* 0x040fe2000001020b */
[----:B------:R-:W-:Y:S01]  /*dcf0*/  BSSY.RECONVERGENT B1, `(.L_x_2074) ;  /* 0x0000022000017945 */ /* 0x000fe20003800200 */
[----:B------:R-:W-:Y:S01]  /*dd00*/  SHF.L.U32 R15, R10, 0xb, RZ ;  /* 0x0000000b0a0f7819 */ /* 0x000fe200000006ff */
[----:B------:R-:W-:Y:S01]  /*dd10*/  IMAD.MOV.U32 R20, RZ, RZ, RZ ;  /* 0x000000ffff147224 */ /* 0x000fe200078e00ff */
[----:B------:R-:W-:Y:S02]  /*dd20*/  IADD3 R18, PT, PT, RZ, -R3, -R0 ;  /* 0x80000003ff127210 */ /* 0x000fe40007ffe800 */
[----:B------:R-:W-:Y:S02]  /*dd30*/  CS2R R12, SRZ ;  /* 0x00000000000c7805 */ /* 0x000fe4000001ff00 */
[----:B------:R-:W-:Y:S01]  /*dd40*/  LOP3.LUT R21, R21, 0x80000000, RZ, 0xfc, !PT ;  /* 0x8000000015157812 */ /* 0x000fe200078efcff */
[----:B------:R-:W1:Y:S06]  /*dd50*/  LDC.64 R8, c[0x4][0x138] ;  /* 0x01004e00ff087b82 */ /* 0x000e6c0000000a00 */
.L_x_2075:
[----:B0-----:R-:W-:Y:S01]  /*dd60*/  R2UR UR4, R6 ;  /* 0x00000000060472ca */ /* 0x001fe200000e0000 */
[----:B-1----:R-:W-:Y:S01]  /*dd70*/  IMAD.WIDE R10, R19, 0x8, R8 ;  /* 0x00000008130a7825 */ /* 0x002fe200078e0208 */
[----:B------:R-:W-:-:S13]  /*dd80*/  R2UR UR5, R7 ;  /* 0x00000000070572ca */ /* 0x000fda00000e0000 */
[----:B------:R-:W2:Y:S01]  /*dd90*/  LDG.E.64.CONSTANT R10, desc[UR4][R10.64] ;  /* 0x000000040a0a7981 */ /* 0x000ea2000c1e9b00 */
[----:B------:R-:W-:Y:S02]  /*dda0*/  VIADD R18, R18, 0x1 ;  /* 0x0000000112127836 */ /* 0x000fe40000000000 */
[----:B------:R-:W-:Y:S02]  /*ddb0*/  VIADD R19, R19, 0x1 ;  /* 0x0000000113137836 */ /* 0x000fe40000000000 */
[----:B--2---:R-:W-:-:S04]  /*ddc0*/  IMAD.WIDE.U32 R12, P2, R10, R15, R12 ;  /* 0x0000000f0a0c7225 */ /* 0x004fc8000784000c */
[----:B------:R-:W-:Y:S02]  /*ddd0*/  IMAD R23, R10, R21, RZ ;  /* 0x000000150a177224 */ /* 0x000fe400078e02ff */
[CC--:B------:R-:W-:Y:S02]  /*dde0*/  IMAD R22, R11.reuse, R15.reuse, RZ ;  /* 0x0000000f0b167224 */ /* 0x0c0fe400078e02ff */
[----:B------:R-:W-:Y:S01]  /*ddf0*/  IMAD.HI.U32 R24, R11, R15, RZ ;  /* 0x0000000f0b187227 */ /* 0x000fe200078e00ff */
[----:B------:R-:W-:-:S03]  /*de00*/  IADD3 R13, P0, PT, R23, R13, RZ ;  /* 0x0000000d170d7210 */ /* 0x000fc60007f1e0ff */
[----:B------:R-:W-:Y:S01]  /*de10*/  IMAD R23, R20, 0x8, R1 ;  /* 0x0000000814177824 */ /* 0x000fe200078e0201 */
[----:B------:R-:W-:Y:S01]  /*de20*/  IADD3 R13, P1, PT, R22, R13, RZ ;  /* 0x0000000d160d7210 */ /* 0x000fe20007f3e0ff */
[----:B------:R-:W-:Y:S01]  /*de30*/  IMAD.HI.U32 R22, R10, R21, RZ ;  /* 0x000000150a167227 */ /* 0x000fe200078e00ff */
[----:B------:R-:W-:-:S03]  /*de40*/  IADD3 R20, PT, PT, R20, 0x1, RZ ;  /* 0x0000000114147810 */ /* 0x000fc60007ffe0ff */
[CC--:B------:R-:W-:Y:S01]  /*de50*/  IMAD.HI.U32 R10, R11.reuse, R21.reuse, RZ ;  /* 0x000000150b0a7227 */ /* 0x0c0fe200078e00ff */
[----:B------:R-:W-:Y:S01]  /*de60*/  IADD3.X R25, PT, PT, R22, RZ, RZ, P2, !PT ;  /* 0x000000ff16197210 */ /* 0x000fe200017fe4ff */
[----:B------:R0:W-:Y:S02]  /*de70*/  STL.64 [R23], R12 ;  /* 0x0000000c17007387 */ /* 0x0001e40000100a00 */
[----:B------:R-:W-:Y:S01]  /*de80*/  IMAD R11, R11, R21, RZ ;  /* 0x000000150b0b7224 */ /* 0x000fe200078e02ff */
[----:B------:R-:W-:-:S04]  /*de90*/  IADD3.X R24, P0, PT, R24, R25, RZ, P0, !PT ;  /* 0x0000001918187210 */ /* 0x000fc8000071e4ff */
[----:B------:R-:W-:Y:S01]  /*dea0*/  IADD3.X R24, P1, PT, R11, R24, RZ, P1, !PT ;  /* 0x000000180b187210 */ /* 0x000fe20000f3e4ff */
[----:B------:R-:W-:Y:S01]  /*deb0*/  IMAD.X R10, RZ, RZ, R10, P0 ;  /* 0x000000ffff0a7224 */ /* 0x000fe200000e060a */
[----:B------:R-:W-:-:S03]  /*dec0*/  ISETP.NE.AND P0, PT, R18, -0xf, PT ;  /* 0xfffffff11200780c */ /* 0x000fc60003f05270 */
[----:B0-----:R-:W-:Y:S01]  /*ded0*/  IMAD.MOV.U32 R12, RZ, RZ, R24 ;  /* 0x000000ffff0c7224 */ /* 0x001fe200078e0018 */
[----:B------:R-:W-:-:S04]  /*dee0*/  IADD3.X R25, PT, PT, RZ, R10, RZ, P1, !PT ;  /* 0x0000000aff197210 */ /* 0x000fc80000ffe4ff */
[----:B------:R-:W-:-:S05]  /*def0*/  MOV R13, R25 ;  /* 0x00000019000d7202 */ /* 0x000fca0000000f00 */
[----:B------:R-:W-:Y:S05]  /*df00*/  @P0 BRA `(.L_x_2075) ;  /* 0xfffffffc00940947 */ /* 0x000fea000383ffff */
[----:B------:R-:W-:Y:S05]  /*df10*/  BSYNC.RECONVERGENT B1 ;  /* 0x0000000000017941 */ /* 0x000fea0003800200 */
.L_x_2074:
[----:B------:R-:W-:-:S07]  /*df20*/  IMAD.MOV.U32 R19, RZ, RZ, R0 ;  /* 0x000000ffff137224 */ /* 0x000fce00078e0000 */
.L_x_2073:
[----:B------:R-:W-:Y:S05]  /*df30*/  BSYNC.RECONVERGENT B0 ;  /* 0x0000000000007941 */ /* 0x000fea0003800200 */
.L_x_2072:
[----:B------:R-:W-:Y:S02]  /*df40*/  LOP3.LUT P0, R23, R4, 0x3f, RZ, 0xc0, !PT ;  /* 0x0000003f04177812 */ /* 0x000fe4000780c0ff */
[----:B------:R-:W-:-:S05]  /*df50*/  IADD3 R0, PT, PT, R3, R19, RZ ;  /* 0x0000001303007210 */ /* 0x000fca0007ffe0ff */
[----:B------:R-:W-:-:S05]  /*df60*/  IMAD.U32 R25, R0, 0x8, R1 ;  /* 0x0000000800197824 */ /* 0x000fca00078e0001 */
[----:B------:R0:W-:Y:S04]  /*df70*/  STL.64 [R25+-0x78], R12 ;  /* 0xffff880c19007387 */ /* 0x0001e80000100a00 */
[----:B------:R-:W2:Y:S04]  /*df80*/  @P0 LDL.64 R10, [R1+0x8] ;  /* 0x00000800010a0983 */ /* 0x000ea80000100a00 */
[----:B------:R-:W3:Y:S04]  /*df90*/  LDL.64 R8, [R1+0x10] ;  /* 0x0000100001087983 */ /* 0x000ee80000100a00 */
[----:B------:R-:W4:Y:S01]  /*dfa0*/  LDL.64 R6, [R1+0x18] ;  /* 0x0000180001067983 */ /* 0x000f220000100a00 */
[----:B------:R-:W-:Y:S01]  /*dfb0*/  @P0 LOP3.LUT R0, R23, 0x3f, RZ, 0x3c, !PT ;  /* 0x0000003f17000812 */ /* 0x000fe200078e3cff */
[----:B------:R-:W-:Y:S01]  /*dfc0*/  BSSY.RECONVERGENT B0, `(.L_x_2076) ;  /* 0x0000034000007945 */ /* 0x000fe20003800200 */
[----:B--2---:R-:W-:-:S02]  /*dfd0*/  @P0 SHF.R.U64 R3, R10, 0x1, R11 ;  /* 0x000000010a030819 */ /* 0x004fc4000000120b */
[----:B------:R-:W-:Y:S02]  /*dfe0*/  @P0 SHF.R.U32.HI R11, RZ, 0x1, R11 ;  /* 0x00000001ff0b0819 */ /* 0x000fe4000001160b */
[--C-:B---3--:R-:W-:Y:S02]  /*dff0*/  @P0 SHF.R.U32.HI R21, RZ, 0x1, R9.reuse ;  /* 0x00000001ff150819 */ /* 0x108fe40000011609 */
[C-C-:B------:R-:W-:Y:S02]  /*e000*/  @P0 SHF.R.U64 R19, R8.reuse, 0x1, R9.reuse ;  /* 0x0000000108130819 */ /* 0x140fe40000001209 */
[CC--:B------:R-:W-:Y:S02]  /*e010*/  @P0 SHF.L.U64.HI R15, R8.reuse, R23.reuse, R9 ;  /* 0x00000017080f0219 */ /* 0x0c0fe40000010209 */
[----:B------:R-:W-:Y:S02]  /*e020*/  @P0 SHF.L.U32 R10, R8, R23, RZ ;  /* 0x00000017080a0219 */ /* 0x000fe400000006ff */
[----:B------:R-:W-:-:S02]  /*e030*/  @P0 SHF.R.U64 R3, R3, R0, R11 ;  /* 0x0000000003030219 */ /* 0x000fc4000000120b */
[-C--:B------:R-:W-:Y:S02]  /*e040*/  @P0 SHF.R.U32.HI R4, RZ, R0.reuse, R11 ;  /* 0x00000000ff040219 */ /* 0x080fe4000001160b */
[----:B----4-:R-:W-:Y:S02]  /*e050*/  @P0 SHF.L.U32 R11, R6, R23, RZ ;  /* 0x00000017060b0219 */ /* 0x010fe400000006ff */
[----:B0-----:R-:W-:Y:S02]  /*e060*/  @P0 SHF.R.U64 R12, R19, R0, R21 ;  /* 0x00000000130c0219 */ /* 0x001fe40000001215 */
[----:B------:R-:W-:Y:S02]  /*e070*/  @P0 LOP3.LUT R8, R10, R3, RZ, 0xfc, !PT ;  /* 0x000000030a080212 */ /* 0x000fe400078efcff */
[----:B------:R-:W-:Y:S02]  /*e080*/  @P0 LOP3.LUT R9, R15, R4, RZ, 0xfc, !PT ;  /* 0x000000040f090212 */ /* 0x000fe400078efcff */
[----:B------:R-:W-:-:S02]  /*e090*/  @P0 SHF.L.U64.HI R23, R6, R23, R7 ;  /* 0x0000001706170219 */ /* 0x000fc40000010207 */
[----:B------:R-:W-:Y:S02]  /*e0a0*/  @P0 SHF.R.U32.HI R0, RZ, R0, R21 ;  /* 0x00000000ff000219 */ /* 0x000fe40000011615 */
[----:B------:R-:W-:Y:S02]  /*e0b0*/  @P0 LOP3.LUT R6, R11, R12, RZ, 0xfc, !PT ;  /* 0x0000000c0b060212 */ /* 0x000fe400078efcff */
[C---:B------:R-:W-:Y:S02]  /*e0c0*/  SHF.L.U32 R4, R8.reuse, 0x2, RZ ;  /* 0x0000000208047819 */ /* 0x040fe400000006ff */
[----:B------:R-:W-:Y:S02]  /*e0d0*/  SHF.L.U64.HI R13, R8, 0x2, R9 ;  /* 0x00000002080d7819 */ /* 0x000fe40000010209 */
[----:B------:R-:W-:Y:S02]  /*e0e0*/  @P0 LOP3.LUT R7, R23, R0, RZ, 0xfc, !PT ;  /* 0x0000000017070212 */ /* 0x000fe400078efcff */
[----:B------:R-:W-:-:S02]  /*e0f0*/  SHF.L.W.U32.HI R9, R9, 0x2, R6 ;  /* 0x0000000209097819 */ /* 0x000fc40000010e06 */
[----:B------:R-:W-:Y:S02]  /*e100*/  IADD3 RZ, P0, PT, RZ, -R4, RZ ;  /* 0x80000004ffff7210 */ /* 0x000fe40007f1e0ff */
[----:B------:R-:W-:Y:S02]  /*e110*/  LOP3.LUT R0, RZ, R13, RZ, 0x33, !PT ;  /* 0x0000000dff007212 */ /* 0x000fe400078e33ff */
[----:B------:R-:W-:Y:S02]  /*e120*/  SHF.L.W.U32.HI R6, R6, 0x2, R7 ;  /* 0x0000000206067819 */ /* 0x000fe40000010e07 */
[----:B------:R-:W-:Y:S02]  /*e130*/  LOP3.LUT R3, RZ, R9, RZ, 0x33, !PT ;  /* 0x00000009ff037212 */ /* 0x000fe400078e33ff */
[----:B------:R-:W-:Y:S02]  /*e140*/  IADD3.X R8, P0, PT, RZ, R0, RZ, P0, !PT ;  /* 0x00000000ff087210 */ /* 0x000fe4000071e4ff */
[----:B------:R-:W-:-:S02]  /*e150*/  LOP3.LUT R0, RZ, R6, RZ, 0x33, !PT ;  /* 0x00000006ff007212 */ /* 0x000fc400078e33ff */
[----:B------:R-:W-:Y:S02]  /*e160*/  IADD3.X R10, P1, PT, RZ, R3, RZ, P0, !PT ;  /* 0x00000003ff0a7210 */ /* 0x000fe4000073e4ff */
[----:B------:R-:W-:-:S03]  /*e170*/  ISETP.GT.U32.AND P2, PT, R9, -0x1, PT ;  /* 0xffffffff0900780c */ /* 0x000fc60003f44070 */
[----:B------:R-:W-:Y:S01]  /*e180*/  IMAD.X R3, RZ, RZ, R0, P1 ;  /* 0x000000ffff037224 */ /* 0x000fe200008e0600 */
[----:B------:R-:W-:-:S04]  /*e190*/  ISETP.GT.AND.EX P0, PT, R6, -0x1, PT, P2 ;  /* 0xffffffff0600780c */ /* 0x000fc80003f04320 */
[----:B------:R-:W-:Y:S02]  /*e1a0*/  SEL R0, R6, R3, P0 ;  /* 0x0000000306007207 */ /* 0x000fe40000000000 */
[----:B------:R-:W-:Y:S02]  /*e1b0*/  SEL R9, R9, R10, P0 ;  /* 0x0000000a09097207 */ /* 0x000fe40000000000 */
[----:B------:R-:W-:Y:S02]  /*e1c0*/  ISETP.NE.U32.AND P1, PT, R0, RZ, PT ;  /* 0x000000ff0000720c */ /* 0x000fe40003f25070 */
[----:B------:R-:W-:Y:S02]  /*e1d0*/  SEL R13, R13, R8, P0 ;  /* 0x000000080d0d7207 */ /* 0x000fe40000000000 */
[----:B------:R-:W-:Y:S01]  /*e1e0*/  SEL R10, R9, R0, !P1 ;  /* 0x00000000090a7207 */ /* 0x000fe20004800000 */
[----:B------:R-:W-:-:S05]  /*e1f0*/  @!P0 IMAD.MOV R4, RZ, RZ, -R4 ;  /* 0x000000ffff048224 */ /* 0x000fca00078e0a04 */
[----:B------:R-:W0:Y:S02]  /*e200*/  FLO.U32 R10, R10 ;  /* 0x0000000a000a7300 */ /* 0x000e2400000e0000 */
[C---:B0-----:R-:W-:Y:S02]  /*e210*/  IADD3 R11, PT, PT, -R10.reuse, 0x1f, RZ ;  /* 0x0000001f0a0b7810 */ /* 0x041fe40007ffe1ff */
[----:B------:R-:W-:Y:S02]  /*e220*/  IADD3 R3, PT, PT, -R10, 0x3f, RZ ;  /* 0x0000003f0a037810 */ /* 0x000fe40007ffe1ff */
[----:B------:R-:W-:-:S04]  /*e230*/  @P1 IADD3 R3, PT, PT, R11, RZ, RZ ;  /* 0x000000ff0b031210 */ /* 0x000fc80007ffe0ff */
[----:B------:R-:W-:-:S13]  /*e240*/  ISETP.NE.AND P1, PT, R3, RZ, PT ;  /* 0x000000ff0300720c */ /* 0x000fda0003f25270 */
[----:B------:R-:W-:Y:S05]  /*e250*/  @!P1 BRA `(.L_x_2077) ;  /* 0x0000000000289947 */ /* 0x000fea0003800000 */
[--C-:B------:R-:W-:Y:S02]  /*e260*/  SHF.R.U64 R11, R4, 0x1, R13.reuse ;  /* 0x00000001040b7819 */ /* 0x100fe4000000120d */
[C---:B------:R-:W-:Y:S02]  /*e270*/  LOP3.LUT R4, R3.reuse, 0x3f, RZ, 0xc0, !PT ;  /* 0x0000003f03047812 */ /* 0x040fe400078ec0ff */
[----:B------:R-:W-:Y:S02]  /*e280*/  SHF.R.U32.HI R13, RZ, 0x1, R13 ;  /* 0x00000001ff0d7819 */ /* 0x000fe4000001160d */
[----:B------:R-:W-:Y:S02]  /*e290*/  LOP3.LUT R8, R3, 0x3f, RZ, 0xc, !PT ;  /* 0x0000003f03087812 */ /* 0x000fe400078e0cff */
[CC--:B------:R-:W-:Y:S02]  /*e2a0*/  SHF.L.U64.HI R15, R9.reuse, R4.reuse, R0 ;  /* 0x00000004090f7219 */ /* 0x0c0fe40000010200 */
[----:B------:R-:W-:-:S02]  /*e2b0*/  SHF.L.U32 R4, R9, R4, RZ ;  /* 0x0000000409047219 */ /* 0x000fc400000006ff */
[-CC-:B------:R-:W-:Y:S02]  /*e2c0*/  SHF.R.U64 R9, R11, R8.reuse, R13.reuse ;  /* 0x000000080b097219 */ /* 0x180fe4000000120d */
[----:B------:R-:W-:Y:S02]  /*e2d0*/  SHF.R.U32.HI R0, RZ, R8, R13 ;  /* 0x00000008ff007219 */ /* 0x000fe4000001160d */
[----:B------:R-:W-:Y:S02]  /*e2e0*/  LOP3.LUT R9, R4, R9, RZ, 0xfc, !PT ;  /* 0x0000000904097212 */ /* 0x000fe400078efcff */
[----:B------:R-:W-:-:S07]  /*e2f0*/  LOP3.LUT R0, R15, R0, RZ, 0xfc, !PT ;  /* 0x000000000f007212 */ /* 0x000fce00078efcff */
.L_x_2077:
[----:B------:R-:W-:Y:S05]  /*e300*/  BSYNC.RECONVERGENT B0 ;  /* 0x0000000000007941 */ /* 0x000fea0003800200 */
.L_x_2076:
[----:B------:R-:W-:Y:S01]  /*e310*/  IMAD.WIDE.U32 R10, R9, 0x2168c235, RZ ;  /* 0x2168c235090a7825 */ /* 0x000fe200078e00ff */
[----:B------:R-:W-:-:S03]  /*e320*/  SHF.R.U32.HI R7, RZ, 0x1e, R7 ;  /* 0x0000001eff077819 */ /* 0x000fc60000011607 */
[----:B------:R-:W-:Y:S01]  /*e330*/  IMAD.MOV.U32 R13, RZ, RZ, RZ ;  /* 0x000000ffff0d7224 */ /* 0x000fe200078e00ff */
[----:B------:R-:W-:Y:S01]  /*e340*/  MOV R12, R11 ;  /* 0x0000000b000c7202 */ /* 0x000fe20000000f00 */
[----:B------:R-:W-:Y:S01]  /*e350*/  IMAD.HI.U32 R4, R0, -0x36f0255e, RZ ;  /* 0xc90fdaa200047827 */ /* 0x000fe200078e00ff */
[----:B------:R-:W-:Y:S02]  /*e360*/  IADD3 RZ, P1, PT, R10, R10, RZ ;  /* 0x0000000a0aff7210 */ /* 0x000fe40007f3e0ff */
[----:B------:R-:W-:Y:S01]  /*e370*/  LEA.HI R6, R6, R7, RZ, 0x1 ;  /* 0x0000000706067211 */ /* 0x000fe200078f08ff */
[----:B------:R-:W-:-:S04]  /*e380*/  IMAD.WIDE.U32 R8, R9, -0x36f0255e, R12 ;  /* 0xc90fdaa209087825 */ /* 0x000fc800078e000c */
[C---:B------:R-:W-:Y:S02]  /*e390*/  IMAD R11, R0.reuse, -0x36f0255e, RZ ;  /* 0xc90fdaa2000b7824 */ /* 0x040fe400078e02ff */
[----:B------:R-:W-:-:S05]  /*e3a0*/  IMAD.WIDE.U32 R8, P2, R0, 0x2168c235, R8 ;  /* 0x2168c23500087825 */ /* 0x000fca0007840008 */
[----:B------:R-:W-:Y:S02]  /*e3b0*/  IADD3.X R0, PT, PT, R4, RZ, RZ, P2, !PT ;  /* 0x000000ff04007210 */ /* 0x000fe400017fe4ff */
[----:B------:R-:W-:Y:S02]  /*e3c0*/  IADD3 R4, P2, PT, R11, R9, RZ ;  /* 0x000000090b047210 */ /* 0x000fe40007f5e0ff */
[----:B------:R-:W-:Y:S02]  /*e3d0*/  IADD3.X RZ, P1, PT, R8, R8, RZ, P1, !PT ;  /* 0x0000000808ff7210 */ /* 0x000fe40000f3e4ff */
[C---:B------:R-:W-:Y:S01]  /*e3e0*/  ISETP.GT.U32.AND P3, PT, R4.reuse, RZ, PT ;  /* 0x000000ff0400720c */ /* 0x040fe20003f64070 */
[----:B------:R-:W-:Y:S01]  /*e3f0*/  IMAD.X R0, RZ, RZ, R0, P2 ;  /* 0x000000ffff007224 */ /* 0x000fe200010e0600 */
[----:B------:R-:W-:-:S04]  /*e400*/  IADD3.X R9, P2, PT, R4, R4, RZ, P1, !PT ;  /* 0x0000000404097210 */ /* 0x000fc80000f5e4ff */
[C---:B------:R-:W-:Y:S02]  /*e410*/  ISETP.GT.AND.EX P1, PT, R0.reuse, RZ, PT, P3 ;  /* 0x000000ff0000720c */ /* 0x040fe40003f24330 */
[----:B------:R-:W-:Y:S02]  /*e420*/  IADD3.X R11, PT, PT, R0, R0, RZ, P2, !PT ;  /* 0x00000000000b7210 */ /* 0x000fe400017fe4ff */
[----:B------:R-:W-:Y:S02]  /*e430*/  SEL R9, R9, R4, P1 ;  /* 0x0000000409097207 */ /* 0x000fe40000800000 */
[----:B------:R-:W-:Y:S02]  /*e440*/  SEL R11, R11, R0, P1 ;  /* 0x000000000b0b7207 */ /* 0x000fe40000800000 */
[----:B------:R-:W-:Y:S02]  /*e450*/  IADD3 R10, P2, PT, R9, 0x1, RZ ;  /* 0x00000001090a7810 */ /* 0x000fe40007f5e0ff */
[----:B------:R-:W-:-:S02]  /*e460*/  SEL R0, RZ, 0xffffffff, !P1 ;  /* 0xffffffffff007807 */ /* 0x000fc40004800000 */
[----:B------:R-:W-:Y:S01]  /*e470*/  LOP3.LUT P1, R5, R5, 0x80000000, RZ, 0xc0, !PT ;  /* 0x8000000005057812 */ /* 0x000fe2000782c0ff */
[----:B------:R-:W-:Y:S01]  /*e480*/  IMAD.X R9, RZ, RZ, R11, P2 ;  /* 0x000000ffff097224 */ /* 0x000fe200010e060b */
[----:B------:R-:W-:Y:S02]  /*e490*/  IADD3 R0, PT, PT, R0, -R3, RZ ;  /* 0x8000000300007210 */ /* 0x000fe40007ffe0ff */
[----:B------:R-:W-:Y:S02]  /*e4a0*/  @!P0 LOP3.LUT R5, R5, 0x80000000, RZ, 0x3c, !PT ;  /* 0x8000000005058812 */ /* 0x000fe400078e3cff */
[----:B------:R-:W-:Y:S01]  /*e4b0*/  SHF.R.U64 R10, R10, 0xa, R9 ;  /* 0x0000000a0a0a7819 */ /* 0x000fe20000001209 */
[----:B------:R-:W-:-:S03]  /*e4c0*/  IMAD.SHL.U32 R0, R0, 0x100000, RZ ;  /* 0x0010000000007824 */ /* 0x000fc600078e00ff */
[----:B------:R-:W-:-:S03]  /*e4d0*/  IADD3 R10, P2, PT, R10, 0x1, RZ ;  /* 0x000000010a0a7810 */ /* 0x000fc60007f5e0ff */
[----:B------:R-:W-:Y:S02]  /*e4e0*/  @P1 IADD3 R6, PT, PT, -R6, RZ, RZ ;  /* 0x000000ff06061210 */ /* 0x000fe40007ffe1ff */
[----:B------:R-:W-:-:S04]  /*e4f0*/  LEA.HI.X R9, R9, RZ, RZ, 0x16, P2 ;  /* 0x000000ff09097211 */ /* 0x000fc800010fb4ff */
[--C-:B------:R-:W-:Y:S02]  /*e500*/  SHF.R.U64 R10, R10, 0x1, R9.reuse ;  /* 0x000000010a0a7819 */ /* 0x100fe40000001209 */
[----:B------:R-:W-:Y:S02]  /*e510*/  SHF.R.U32.HI R3, RZ, 0x1, R9 ;  /* 0x00000001ff037819 */ /* 0x000fe40000011609 */
[----:B------:R-:W-:-:S04]  /*e520*/  IADD3 R10, P2, P3, RZ, RZ, R10 ;  /* 0x000000ffff0a7210 */ /* 0x000fc80007b5e00a */
[----:B------:R-:W-:-:S04]  /*e530*/  IADD3.X R0, PT, PT, R0, 0x3fe00000, R3, P2, P3 ;  /* 0x3fe0000000007810 */ /* 0x000fc800017e6403 */
[----:B------:R-:W-:-:S07]  /*e540*/  LOP3.LUT R11, R0, R5, RZ, 0xfc, !PT ;  /* 0x00000005000b7212 */ /* 0x000fce00078efcff */
.L_x_2071:
[----:B------:R-:W-:Y:S02]  /*e550*/  HFMA2 R15, -RZ, RZ, 0, 0 ;  /* 0x00000000ff0f7431 */ /* 0x000fe400000001ff */
[----:B------:R-:W-:Y:S02]  /*e560*/  IMAD.MOV.U32 R0, RZ, RZ, R6 ;  /* 0x000000ffff007224 */ /* 0x000fe400078e0006 */
[----:B------:R-:W-:Y:S05]  /*e570*/  RET.REL.NODEC R14 `(_ZN2at6native18elementwise_kernelILi128ELi4EZNS0_15gpu_kernel_implIZZZNS0_15cos_kernel_cudaERNS_18TensorIteratorBaseEENKUlvE0_clEvENKUlvE_clEvEUldE_EEvS4_RKT_EUliE_EEviT1_) ;  /* 0xffffff180ea07950 */ /* 0x000fea0003c3ffff */
.L_x_2078:
        /* <DEDUP_REMOVED lines=16> */
.L_x_2781:


//--------------------- .text._ZN2at6native27unrolled_elementwise_kernelIZZZNS0_15cos_kernel_cudaERNS_18TensorIteratorBaseEENKUlvE0_clEvENKUlvE_clEvEUldE_St5arrayIPcLm2EELi4E23TrivialOffsetCalculatorILi1EjESB_NS0_6memory12LoadWithCastILi1EEENSC_13StoreWithCastILi1EEEEEviT_T0_T2_T3_T4_T5_ --------------------------
	.section	.text._ZN2at6native27unrolled_elementwise_kernelIZZZNS0_15cos_kernel_cudaERNS_18TensorIteratorBaseEENKUlvE0_clEvENKUlvE_clEvEUldE_St5arrayIPcLm2EELi4E23TrivialOffsetCalculatorILi1EjESB_NS0_6memory12LoadWithCastILi1EEENSC_13StoreWithCastILi1EEEEEviT_T0_T2_T3_T4_T5_,"ax",@progbits
	.align	128
        .global         _ZN2at6native27unrolled_elementwise_kernelIZZZNS0_15cos_kernel_cudaERNS_18TensorIteratorBaseEENKUlvE0_clEvENKUlvE_clEvEUldE_St5arrayIPcLm2EELi4E23TrivialOffsetCalculatorILi1EjESB_NS0_6memory12LoadWithCastILi1EEENSC_13StoreWithCastILi1EEEEEviT_T0_T2_T3_T4_T5_
        .type           _ZN2at6native27unrolled_elementwise_kernelIZZZNS0_15cos_kernel_cudaERNS_18TensorIteratorBaseEENKUlvE0_clEvENKUlvE_clEvEUldE_St5arrayIPcLm2EELi4E23TrivialOffsetCalculatorILi1EjESB_NS0_6memory12LoadWithCastILi1EEENSC_13StoreWithCastILi1EEEEEviT_T0_T2_T3_T4_T5_,@function
        .size           _ZN2at6native27unrolled_elementwise_kernelIZZZNS0_15cos_kernel_cudaERNS_18TensorIteratorBaseEENKUlvE0_clEvENKUlvE_clEvEUldE_St5arrayIPcLm2EELi4E23TrivialOffsetCalculatorILi1EjESB_NS0_6memory12LoadWithCastILi1EEENSC_13StoreWithCastILi1EEEEEviT_T0_T2_T3_T4_T5_,(.L_x_2782 - _ZN2at6native27unrolled_elementwise_kernelIZZZNS0_15cos_kernel_cudaERNS_18TensorIteratorBaseEENKUlvE0_clEvENKUlvE_clEvEUldE_St5arrayIPcLm2EELi4E23TrivialOffsetCalculatorILi1EjESB_NS0_6memory12LoadWithCastILi1EEENSC_13StoreWithCastILi1EEEEEviT_T0_T2_T3_T4_T5_)
        .other          _ZN2at6native27unrolled_elementwise_kernelIZZZNS0_15cos_kernel_cudaERNS_18TensorIteratorBaseEENKUlvE0_clEvENKUlvE_clEvEUldE_St5arrayIPcLm2EELi4E23TrivialOffsetCalculatorILi1EjESB_NS0_6memory12LoadWithCastILi1EEENSC_13StoreWithCastILi1EEEEEviT_T0_T2_T3_T4_T5_,@"STO_CUDA_ENTRY STV_DEFAULT"
_ZN2at6native27unrolled_elementwise_kernelIZZZNS0_15cos_kernel_cudaERNS_18TensorIteratorBaseEENKUlvE0_clEvENKUlvE_clEvEUldE_St5arrayIPcLm2EELi4E23TrivialOffsetCalculatorILi1EjESB_NS0_6memory12LoadWithCastILi1EEENSC_13StoreWithCastILi1EEEEEviT_T0_T2_T3_T4_T5_:
.text._ZN2at6native27unrolled_elementwise_kernelIZZZNS0_15cos_kernel_cudaERNS_18TensorIteratorBaseEENKUlvE0_clEvENKUlvE_clEvEUldE_St5arrayIPcLm2EELi4E23TrivialOffsetCalculatorILi1EjESB_NS0_6memory12LoadWithCastILi1EEENSC_13StoreWithCastILi1EEEEEviT_T0_T2_T3_T4_T5_:
[----:B------:R-:W0:Y:S01]  /*0000*/  LDC R1, c[0x0][0x37c] ;  /* 0x0000df00ff017b82 */ /* 0x000e220000000800 */
[----:B------:R-:W1:Y:S07]  /*0010*/  S2R R2, SR_CTAID.X ;  /* 0x0000000000027919 */ /* 0x000e6e0000002500 */
[----:B------:R-:W1:Y:S01]  /*0020*/  LDC R3, c[0x0][0x380] ;  /* 0x0000e000ff037b82 */ /* 0x000e620000000800 */
[----:B------:R-:W2:Y:S01]  /*0030*/  LDCU.64 UR36, c[0x0][0x358] ;  /* 0x00006b00ff2477ac */ /* 0x000ea20008000a00 */
[----:B------:R-:W-:Y:S01]  /*0040*/  BSSY.RECONVERGENT B6, `(.L_x_2079) ;  /* 0x00000fc000067945 */ /* 0x000fe20003800200 */
[----:B------:R-:W3:Y:S01]  /*0050*/  S2R R29, SR_TID.X ;  /* 0x00000000001d7919 */ /* 0x000ee20000002100 */
[----:B0-----:R-:W-:Y:S01]  /*0060*/  VIADD R1, R1, 0xffffffd8 ;  /* 0xffffffd801017836 */ /* 0x001fe20000000000 */
[----:B------:R-:W0:Y:S01]  /*0070*/  LDCU.U8 UR38, c[0x0][0x39c] ;  /* 0x00007380ff2677ac */ /* 0x000e220008000000 */
[----:B------:R-:W-:Y:S01]  /*0080*/  CS2R R26, SRZ ;  /* 0x00000000001a7805 */ /* 0x000fe2000001ff00 */
[----:B-1----:R-:W-:-:S02]  /*0090*/  IMAD R18, R2, -0x200, R3 ;  /* 0xfffffe0002127824 */ /* 0x002fc400078e0203 */
[----:B---3--:R-:W-:-:S03]  /*00a0*/  IMAD.MOV.U32 R19, RZ, RZ, R29 ;  /* 0x000000ffff137224 */ /* 0x008fc600078e001d */
[----:B------:R-:W-:-:S13]  /*00b0*/  ISETP.GE.AND P0, PT, R29, R18, PT ;  /* 0x000000121d00720c */ /* 0x000fda0003f06270 */
[----:B0-2---:R-:W-:Y:S05]  /*00c0*/  @P0 BRA `(.L_x_2080) ;  /* 0x0000000c00cc0947 */ /* 0x005fea0003800000 */
        /* <DEDUP_REMOVED lines=21> */
.L_x_2085:
[----:B------:R-:W2:Y:S02]  /*0220*/  LDG.E.U8 R4, desc[UR36][R4.64] ;  /* 0x0000002404047981 */ /* 0x000ea4000c1e1100 */
[----:B--2---:R0:W1:Y:S01]  /*0230*/  I2F.F64.U16 R26, R4 ;  /* 0x00000004001a7312 */ /* 0x0040620000101800 */
[----:B------:R-:W-:Y:S05]  /*0240*/  BRA `(.L_x_2087) ;  /* 0x0000000c00647947 */ /* 0x000fea0003800000 */
.L_x_2084:
        /* <DEDUP_REMOVED lines=9> */
.L_x_2089:
[----:B------:R-:W2:Y:S02]  /*02e0*/  LDG.E R4, desc[UR36][R4.64] ;  /* 0x0000002404047981 */ /* 0x000ea4000c1e1900 */
[----:B--2---:R1:W2:Y:S01]  /*02f0*/  I2F.F64 R26, R4 ;  /* 0x00000004001a7312 */ /* 0x0042a20000201c00 */
[----:B------:R-:W-:Y:S05]  /*0300*/  BRA `(.L_x_2087) ;  /* 0x0000000c00347947 */ /* 0x000fea0003800000 */
.L_x_2088:
[----:B------:R-:W2:Y:S02]  /*0310*/  LDG.E.U16 R4, desc[UR36][R4.64] ;  /* 0x0000002404047981 */ /* 0x000ea4000c1e1500 */
[----:B--2---:R3:W4:Y:S01]  /*0320*/  I2F.F64.S16 R26, R4 ;  /* 0x00000004001a7312 */ /* 0x0047220000101c00 */
[----:B------:R-:W-:Y:S05]  /*0330*/  BRA `(.L_x_2087) ;  /* 0x0000000c00287947 */ /* 0x000fea0003800000 */
.L_x_2083:
        /* <DEDUP_REMOVED lines=10> */
.L_x_2091:
[----:B------:R-:W2:Y:S02]  /*03e0*/  LDG.E.U16 R0, desc[UR36][R4.64] ;  /* 0x0000002404007981 */ /* 0x000ea4000c1e1500 */
[----:B--2---:R-:W-:-:S05]  /*03f0*/  HADD2.F32 R0, -RZ, R0.H0_H0 ;  /* 0x20000000ff007230 */ /* 0x004fca0000004100 */
[----:B------:R-:W-:-:S04]  /*0400*/  FMUL.FTZ R0, R0, 1 ;  /* 0x3f80000000007820 */ /* 0x000fc80000410000 */
[----:B------:R0:W1:Y:S01]  /*0410*/  F2F.F64.F32 R26, R0 ;  /* 0x00000000001a7310 */ /* 0x0000620000201800 */
[----:B------:R-:W-:Y:S05]  /*0420*/  BRA `(.L_x_2087) ;  /* 0x0000000800ec7947 */ /* 0x000fea0003800000 */
.L_x_2090:
        /* <DEDUP_REMOVED lines=10> */
.L_x_2093:
[----:B------:R-:W2:Y:S02]  /*04d0*/  LDG.E.U16 R4, desc[UR36][R4.64] ;  /* 0x0000002404047981 */ /* 0x000ea4000c1e1500 */
[----:B--2---:R-:W-:-:S05]  /*04e0*/  HADD2.F32 R0, -RZ, R4.H0_H0 ;  /* 0x20000004ff007230 */ /* 0x004fca0000004100 */
[----:B------:R-:W-:-:S04]  /*04f0*/  FMUL.FTZ R0, R0, 1 ;  /* 0x3f80000000007820 */ /* 0x000fc80000410000 */
[----:B------:R0:W1:Y:S01]  /*0500*/  F2F.F64.F32 R26, R0 ;  /* 0x00000000001a7310 */ /* 0x0000620000201800 */
[----:B------:R-:W-:Y:S05]  /*0510*/  BRA `(.L_x_2087) ;  /* 0x0000000800b07947 */ /* 0x000fea0003800000 */
.L_x_2092:
[----:B------:R0:W5:Y:S01]  /*0520*/  LDG.E.64 R26, desc[UR36][R4.64] ;  /* 0x00000024041a7981 */ /* 0x000162000c1e1b00 */
[----:B------:R-:W-:Y:S05]  /*0530*/  BRA `(.L_x_2087) ;  /* 0x0000000800a87947 */ /* 0x000fea0003800000 */
.L_x_2082:
        /* <DEDUP_REMOVED lines=13> */
.L_x_2096:
[----:B------:R0:W5:Y:S01]  /*0610*/  LDG.E.64 R26, desc[UR36][R4.64] ;  /* 0x00000024041a7981 */ /* 0x000162000c1e1b00 */
[----:B------:R-:W-:Y:S05]  /*0620*/  BRA `(.L_x_2087) ;  /* 0x00000008006c7947 */ /* 0x000fea0003800000 */
.L_x_2095:
        /* <DEDUP_REMOVED lines=27> */
.L_x_2098:
        /* <DEDUP_REMOVED lines=15> */
.L_x_2097:
[----:B------:R-:W2:Y:S02]  /*08d0*/  LDG.E.U16 R0, desc[UR36][R4.64] ;  /* 0x0000002404007981 */ /* 0x000ea4000c1e1500 */
[----:B--2---:R-:W-:-:S04]  /*08e0*/  IMAD.U32 R0, R0, 0x10000, RZ ;  /* 0x0001000000007824 */ /* 0x004fc800078e00ff */
[----:B------:R-:W-:-:S04]  /*08f0*/  FMUL.FTZ R0, R0, 1 ;  /* 0x3f80000000007820 */ /* 0x000fc80000410000 */
[----:B------:R0:W1:Y:S01]  /*0900*/  F2F.F64.F32 R26, R0 ;  /* 0x00000000001a7310 */ /* 0x0000620000201800 */
[----:B------:R-:W-:Y:S05]  /*0910*/  BRA `(.L_x_2087) ;  /* 0x0000000400b07947 */ /* 0x000fea0003800000 */
.L_x_2094:
        /* <DEDUP_REMOVED lines=11> */
.L_x_2101:
        /* <DEDUP_REMOVED lines=21> */
.L_x_2103:
[----:B------:R-:W-:Y:S05]  /*0b20*/  BSYNC.RECONVERGENT B0 ;  /* 0x0000000000007941 */ /* 0x000fea0003800200 */
.L_x_2102:
[----:B------:R-:W-:Y:S01]  /*0b30*/  IMAD.SHL.U32 R0, R0, 0x100000, RZ ;  /* 0x0010000000007824 */ /* 0x000fe200078e00ff */
[----:B------:R-:W-:-:S04]  /*0b40*/  LEA R3, R3, 0x3b800000, 0x17 ;  /* 0x3b80000003037811 */ /* 0x000fc800078eb8ff */
[----:B------:R-:W-:-:S05]  /*0b50*/  LOP3.LUT R0, R3, R0, R7, 0xfe, !PT ;  /* 0x0000000003007212 */ /* 0x000fca00078efe07 */
[----:B------:R-:W-:-:S04]  /*0b60*/  FMUL.FTZ R0, R0, 1 ;  /* 0x3f80000000007820 */ /* 0x000fc80000410000 */
[----:B------:R0:W1:Y:S01]  /*0b70*/  F2F.F64.F32 R26, R0 ;  /* 0x00000000001a7310 */ /* 0x0000620000201800 */
[----:B------:R-:W-:Y:S05]  /*0b80*/  BRA `(.L_x_2087) ;  /* 0x0000000400147947 */ /* 0x000fea0003800000 */
.L_x_2100:
        /* <DEDUP_REMOVED lines=21> */
.L_x_2105:
[----:B------:R-:W-:Y:S05]  /*0ce0*/  BSYNC.RECONVERGENT B0 ;  /* 0x0000000000007941 */ /* 0x000fea0003800200 */
.L_x_2104:
[----:B------:R-:W-:Y:S01]  /*0cf0*/  IMAD.SHL.U32 R0, R0, 0x200000, RZ ;  /* 0x0020000000007824 */ /* 0x000fe200078e00ff */
[----:B------:R-:W-:-:S04]  /*0d00*/  LEA R3, R3, 0x37800000, 0x17 ;  /* 0x3780000003037811 */ /* 0x000fc800078eb8ff */
[----:B------:R-:W-:-:S05]  /*0d10*/  LOP3.LUT R0, R3, R0, R7, 0xfe, !PT ;  /* 0x0000000003007212 */ /* 0x000fca00078efe07 */
[----:B------:R-:W-:-:S04]  /*0d20*/  FMUL.FTZ R0, R0, 1 ;  /* 0x3f80000000007820 */ /* 0x000fc80000410000 */
[----:B------:R0:W1:Y:S01]  /*0d30*/  F2F.F64.F32 R26, R0 ;  /* 0x00000000001a7310 */ /* 0x0000620000201800 */
[----:B------:R-:W-:Y:S05]  /*0d40*/  BRA `(.L_x_2087) ;  /* 0x0000000000a47947 */ /* 0x000fea0003800000 */
.L_x_2099:
[----:B------:R-:W-:-:S09]  /*0d50*/  UISETP.NE.AND UP0, UPT, UR4, 0x1c, UPT ;  /* 0x0000001c0400788c */ /* 0x000fd2000bf05270 */
[----:B------:R-:W-:Y:S05]  /*0d60*/  BRA.U !UP0, `(.L_x_2106) ;  /* 0x0000000108947547 */ /* 0x000fea000b800000 */
[----:B------:R-:W-:-:S09]  /*0d70*/  UISETP.NE.AND UP0, UPT, UR4, 0x1d, UPT ;  /* 0x0000001d0400788c */ /* 0x000fd2000bf05270 */
[----:B------:R-:W-:Y:S05]  /*0d80*/  BRA.U !UP0, `(.L_x_2107) ;  /* 0x0000000108807547 */ /* 0x000fea000b800000 */
[----:B------:R-:W-:-:S09]  /*0d90*/  UISETP.NE.AND UP0, UPT, UR4, 0x2c, UPT ;  /* 0x0000002c0400788c */ /* 0x000fd2000bf05270 */
[----:B------:R-:W-:Y:S05]  /*0da0*/  BRA.U !UP0, `(.L_x_2108) ;  /* 0x0000000108487547 */ /* 0x000fea000b800000 */
.L_x_2086:
        /* <DEDUP_REMOVED lines=16> */
.L_x_2109:
[----:B------:R-:W-:Y:S01]  /*0eb0*/  CS2R R26, SRZ ;  /* 0x00000000001a7805 */ /* 0x000fe2000001ff00 */
[----:B------:R-:W-:Y:S06]  /*0ec0*/  BRA `(.L_x_2087) ;  /* 0x0000000000447947 */ /* 0x000fec0003800000 */
.L_x_2108:
[----:B------:R-:W2:Y:S01]  /*0ed0*/  LDG.E.U8 R0, desc[UR36][R4.64] ;  /* 0x0000002404007981 */ /* 0x000ea2000c1e1100 */
[----:B------:R-:W-:Y:S02]  /*0ee0*/  IMAD.MOV.U32 R26, RZ, RZ, 0x0 ;  /* 0x00000000ff1a7424 */ /* 0x000fe400078e00ff */
[----:B------:R-:W-:Y:S01]  /*0ef0*/  IMAD.MOV.U32 R27, RZ, RZ, 0x38000000 ;  /* 0x38000000ff1b7424 */ /* 0x000fe200078e00ff */
[----:B--2---:R-:W-:-:S13]  /*0f00*/  ISETP.NE.AND P0, PT, R0, RZ, PT ;  /* 0x000000ff0000720c */ /* 0x004fda0003f05270 */
[----:B------:R-:W-:Y:S05]  /*0f10*/  @!P0 BRA `(.L_x_2087) ;  /* 0x0000000000308947 */ /* 0x000fea0003800000 */
[----:B------:R-:W-:-:S13]  /*0f20*/  ISETP.NE.AND P0, PT, R0, 0xff, PT ;  /* 0x000000ff0000780c */ /* 0x000fda0003f05270 */
[----:B------:R-:W-:Y:S02]  /*0f30*/  @P0 IMAD.SHL.U32 R0, R0, 0x800000, RZ ;  /* 0x0080000000000824 */ /* 0x000fe400078e00ff */
[----:B------:R-:W-:Y:S02]  /*0f40*/  @!P0 IMAD.MOV.U32 R26, RZ, RZ, 0x20000000 ;  /* 0x20000000ff1a8424 */ /* 0x000fe400078e00ff */
[----:B------:R-:W-:Y:S02]  /*0f50*/  @!P0 IMAD.MOV.U32 R27, RZ, RZ, 0x7ff80000 ;  /* 0x7ff80000ff1b8424 */ /* 0x000fe400078e00ff */
[----:B------:R-:W-:-:S04]  /*0f60*/  @P0 FMUL.FTZ R0, R0, 1 ;  /* 0x3f80000000000820 */ /* 0x000fc80000410000 */
[----:B------:R0:W1:Y:S01]  /*0f70*/  @P0 F2F.F64.F32 R26, R0 ;  /* 0x00000000001a0310 */ /* 0x0000620000201800 */
[----:B------:R-:W-:Y:S05]  /*0f80*/  BRA `(.L_x_2087) ;  /* 0x0000000000147947 */ /* 0x000fea0003800000 */
.L_x_2107:
[----:B------:R-:W2:Y:S02]  /*0f90*/  LDG.E.64 R26, desc[UR36][R4.64] ;  /* 0x00000024041a7981 */ /* 0x000ea4000c1e1b00 */
[----:B--2---:R-:W0:Y:S01]  /*0fa0*/  I2F.F64.U64 R26, R26 ;  /* 0x0000001a001a7312 */ /* 0x004e220000301800 */
[----:B------:R-:W-:Y:S05]  /*0fb0*/  BRA `(.L_x_2087) ;  /* 0x0000000000087947 */ /* 0x000fea0003800000 */
.L_x_2106:
[----:B------:R-:W2:Y:S02]  /*0fc0*/  LDG.E R4, desc[UR36][R4.64] ;  /* 0x0000002404047981 */ /* 0x000ea4000c1e1900 */
[----:B--2---:R0:W1:Y:S02]  /*0fd0*/  I2F.F64.U32 R26, R4 ;  /* 0x00000004001a7312 */ /* 0x0040640000201800 */
.L_x_2087:
[----:B------:R-:W-:Y:S05]  /*0fe0*/  BSYNC.RECONVERGENT B7 ;  /* 0x0000000000077941 */ /* 0x000fea0003800200 */
.L_x_2081:
[----:B------:R-:W-:-:S07]  /*0ff0*/  VIADD R29, R19, 0x80 ;  /* 0x00000080131d7836 */ /* 0x000fce0000000000 */
.L_x_2080:
[----:B------:R-:W-:Y:S05]  /*1000*/  BSYNC.RECONVERGENT B6 ;  /* 0x0000000000067941 */ /* 0x000fea0003800200 */
.L_x_2079:
[----:B------:R-:W-:Y:S01]  /*1010*/  ISETP.GE.AND P0, PT, R29, R18, PT ;  /* 0x000000121d00720c */ /* 0x000fe20003f06270 */
[----:B------:R-:W-:Y:S01]  /*1020*/  BSSY.RECONVERGENT B6, `(.L_x_2110) ;  /* 0x00000f6000067945 */ /* 0x000fe20003800200 */
[----:B------:R-:W-:-:S11]  /*1030*/  CS2R R22, SRZ ;  /* 0x0000000000167805 */ /* 0x000fd6000001ff00 */
[----:B------:R-:W-:Y:S05]  /*1040*/  @P0 BRA `(.L_x_2111) ;  /* 0x0000000c00cc0947 */ /* 0x000fea0003800000 */
[----:B01-3--:R-:W0:Y:S01]  /*1050*/  LDC.64 R4, c[0x0][0x390] ;  /* 0x0000e400ff047b82 */ /* 0x00be220000000a00 */
        /* <DEDUP_REMOVED lines=17> */
[----:B------:R-:W3:Y:S02]  /*1170*/  LDG.E.S8 R4, desc[UR36][R4.64] ;  /* 0x0000002404047981 */ /* 0x000ee4000c1e1300 */
[----:B---3--:R0:W1:Y:S01]  /*1180*/  I2F.F64.S16 R22, R4 ;  /* 0x0000000400167312 */ /* 0x0080620000101c00 */
[----:B------:R-:W-:Y:S05]  /*1190*/  BRA `(.L_x_2118) ;  /* 0x0000000c00707947 */ /* 0x000fea0003800000 */
.L_x_2116:
[----:B------:R-:W3:Y:S02]  /*11a0*/  LDG.E.U8 R4, desc[UR36][R4.64] ;  /* 0x0000002404047981 */ /* 0x000ee4000c1e1100 */
[----:B---3--:R0:W1:Y:S01]  /*11b0*/  I2F.F64.U16 R22, R4 ;  /* 0x0000000400167312 */ /* 0x0080620000101800 */
[----:B------:R-:W-:Y:S05]  /*11c0*/  BRA `(.L_x_2118) ;  /* 0x0000000c00647947 */ /* 0x000fea0003800000 */
.L_x_2115:
[----:B------:R-:W-:-:S09]  /*11d0*/  UISETP.NE.AND UP0, UPT, UR4, 0x2, UPT ;  /* 0x000000020400788c */ /* 0x000fd2000bf05270 */
[----:B------:R-:W-:Y:S05]  /*11e0*/  BRA.U !UP0, `(.L_x_2119) ;  /* 0x0000000108287547 */ /* 0x000fea000b800000 */
[----:B------:R-:W-:-:S09]  /*11f0*/  UISETP.NE.AND UP0, UPT, UR4, 0x3, UPT ;  /* 0x000000030400788c */ /* 0x000fd2000bf05270 */
[----:B------:R-:W-:Y:S05]  /*1200*/  BRA.U !UP0, `(.L_x_2120) ;  /* 0x0000000108147547 */ /* 0x000fea000b800000 */
[----:B------:R-:W-:-:S09]  /*1210*/  UISETP.NE.AND UP0, UPT, UR4, 0x4, UPT ;  /* 0x000000040400788c */ /* 0x000fd2000bf05270 */
[----:B------:R-:W-:Y:S05]  /*1220*/  BRA.U UP0, `(.L_x_2117) ;  /* 0x0000000900f07547 */ /* 0x000fea000b800000 */
[----:B------:R-:W3:Y:S02]  /*1230*/  LDG.E.64 R22, desc[UR36][R4.64] ;  /* 0x0000002404167981 */ /* 0x000ee4000c1e1b00 */
[----:B---3--:R-:W0:Y:S01]  /*1240*/  I2F.F64.S64 R22, R22 ;  /* 0x0000001600167312 */ /* 0x008e220000301c00 */
[----:B------:R-:W-:Y:S05]  /*1250*/  BRA `(.L_x_2118) ;  /* 0x0000000c00407947 */ /* 0x000fea0003800000 */
.L_x_2120:
[----:B------:R-:W3:Y:S02]  /*1260*/  LDG.E R4, desc[UR36][R4.64] ;  /* 0x0000002404047981 */ /* 0x000ee4000c1e1900 */
[----:B---3--:R0:W1:Y:S01]  /*1270*/  I2F.F64 R22, R4 ;  /* 0x0000000400167312 */ /* 0x0080620000201c00 */
[----:B------:R-:W-:Y:S05]  /*1280*/  BRA `(.L_x_2118) ;  /* 0x0000000c00347947 */ /* 0x000fea0003800000 */
.L_x_2119:
[----:B------:R-:W3:Y:S02]  /*1290*/  LDG.E.U16 R4, desc[UR36][R4.64] ;  /* 0x0000002404047981 */ /* 0x000ee4000c1e1500 */
[----:B---3--:R0:W1:Y:S01]  /*12a0*/  I2F.F64.S16 R22, R4 ;  /* 0x0000000400167312 */ /* 0x0080620000101c00 */
[----:B------:R-:W-:Y:S05]  /*12b0*/  BRA `(.L_x_2118) ;  /* 0x0000000c00287947 */ /* 0x000fea0003800000 */
.L_x_2114:
[----:B------:R-:W-:-:S09]  /*12c0*/  UISETP.GT.AND UP0, UPT, UR4, 0x6, UPT ;  /* 0x000000060400788c */ /* 0x000fd2000bf04270 */
[----:B------:R-:W-:Y:S05]  /*12d0*/  BRA.U UP0, `(.L_x_2121) ;  /* 0x0000000100347547 */ /* 0x000fea000b800000 */
[----:B------:R-:W-:-:S09]  /*12e0*/  UISETP.NE.AND UP0, UPT, UR4, 0x5, UPT ;  /* 0x000000050400788c */ /* 0x000fd2000bf05270 */
[----:B------:R-:W-:Y:S05]  /*12f0*/  BRA.U !UP0, `(.L_x_2122) ;  /* 0x0000000108187547 */ /* 0x000fea000b800000 */
[----:B------:R-:W-:-:S09]  /*1300*/  UISETP.NE.AND UP0, UPT, UR4, 0x6, UPT ;  /* 0x000000060400788c */ /* 0x000fd2000bf05270 */
[----:B------:R-:W-:Y:S05]  /*1310*/  BRA.U UP0, `(.L_x_2117) ;  /* 0x0000000900b47547 */ /* 0x000fea000b800000 */
[----:B------:R-:W3:Y:S02]  /*1320*/  LDG.E R22, desc[UR36][R4.64] ;  /* 0x0000002404167981 */ /* 0x000ee4000c1e1900 */
[----:B---3--:R-:W-:-:S06]  /*1330*/  FMUL.FTZ R22, R22, 1 ;  /* 0x3f80000016167820 */ /* 0x008fcc0000410000 */
[----:B------:R-:W3:Y:S01]  /*1340*/  F2F.F64.F32 R22, R22 ;  /* 0x0000001600167310 */ /* 0x000ee20000201800 */
[----:B------:R-:W-:Y:S05]  /*1350*/  BRA `(.L_x_2118) ;  /* 0x0000000c00007947 */ /* 0x000fea0003800000 */
.L_x_2122:
[----:B------:R-:W3:Y:S02]  /*1360*/  LDG.E.U16 R0, desc[UR36][R4.64] ;  /* 0x0000002404007981 */ /* 0x000ee4000c1e1500 */
[----:B---3--:R-:W-:-:S05]  /*1370*/  HADD2.F32 R0, -RZ, R0.H0_H0 ;  /* 0x20000000ff007230 */ /* 0x008fca0000004100 */
[----:B------:R-:W-:-:S04]  /*1380*/  FMUL.FTZ R0, R0, 1 ;  /* 0x3f80000000007820 */ /* 0x000fc80000410000 */
[----:B------:R0:W1:Y:S01]  /*1390*/  F2F.F64.F32 R22, R0 ;  /* 0x0000000000167310 */ /* 0x0000620000201800 */
[----:B------:R-:W-:Y:S05]  /*13a0*/  BRA `(.L_x_2118) ;  /* 0x0000000800ec7947 */ /* 0x000fea0003800000 */
.L_x_2121:
[----:B------:R-:W-:-:S09]  /*13b0*/  UISETP.NE.AND UP0, UPT, UR4, 0x7, UPT ;  /* 0x000000070400788c */ /* 0x000fd2000bf05270 */
[----:B------:R-:W-:Y:S05]  /*13c0*/  BRA.U !UP0, `(.L_x_2123) ;  /* 0x0000000108347547 */ /* 0x000fea000b800000 */
[----:B------:R-:W-:-:S09]  /*13d0*/  UISETP.NE.AND UP0, UPT, UR4, 0x8, UPT ;  /* 0x000000080400788c */ /* 0x000fd2000bf05270 */
[----:B------:R-:W-:Y:S05]  /*13e0*/  BRA.U !UP0, `(.L_x_2124) ;  /* 0x0000000108187547 */ /* 0x000fea000b800000 */
[----:B------:R-:W-:-:S09]  /*13f0*/  UISETP.NE.AND UP0, UPT, UR4, 0x9, UPT ;  /* 0x000000090400788c */ /* 0x000fd2000bf05270 */
[----:B------:R-:W-:Y:S05]  /*1400*/  BRA.U UP0, `(.L_x_2117) ;  /* 0x0000000900787547 */ /* 0x000fea000b800000 */
[----:B------:R-:W3:Y:S02]  /*1410*/  LDG.E R4, desc[UR36][R4.64] ;  /* 0x0000002404047981 */ /* 0x000ee4000c1e1900 */
[----:B---3--:R-:W-:-:S06]  /*1420*/  FMUL.FTZ R22, R4, 1 ;  /* 0x3f80000004167820 */ /* 0x008fcc0000410000 */
[----:B------:R-:W0:Y:S01]  /*1430*/  F2F.F64.F32 R22, R22 ;  /* 0x0000001600167310 */ /* 0x000e220000201800 */
[----:B------:R-:W-:Y:S05]  /*1440*/  BRA `(.L_x_2118) ;  /* 0x0000000800c47947 */ /* 0x000fea0003800000 */
.L_x_2124:
[----:B------:R-:W3:Y:S02]  /*1450*/  LDG.E.U16 R4, desc[UR36][R4.64] ;  /* 0x0000002404047981 */ /* 0x000ee4000c1e1500 */
[----:B---3--:R-:W-:-:S05]  /*1460*/  HADD2.F32 R0, -RZ, R4.H0_H0 ;  /* 0x20000004ff007230 */ /* 0x008fca0000004100 */
[----:B------:R-:W-:-:S04]  /*1470*/  FMUL.FTZ R0, R0, 1 ;  /* 0x3f80000000007820 */ /* 0x000fc80000410000 */
[----:B------:R0:W1:Y:S01]  /*1480*/  F2F.F64.F32 R22, R0 ;  /* 0x0000000000167310 */ /* 0x0000620000201800 */
[----:B------:R-:W-:Y:S05]  /*1490*/  BRA `(.L_x_2118) ;  /* 0x0000000800b07947 */ /* 0x000fea0003800000 */
.L_x_2123:
[----:B------:R0:W5:Y:S01]  /*14a0*/  LDG.E.64 R22, desc[UR36][R4.64] ;  /* 0x0000002404167981 */ /* 0x000162000c1e1b00 */
[----:B------:R-:W-:Y:S05]  /*14b0*/  BRA `(.L_x_2118) ;  /* 0x0000000800a87947 */ /* 0x000fea0003800000 */
.L_x_2113:
        /* <DEDUP_REMOVED lines=8> */
[----:B------:R-:W3:Y:S01]  /*1540*/  LDG.E.U8 R4, desc[UR36][R4.64] ;  /* 0x0000002404047981 */ /* 0x000ee2000c1e1100 */
[----:B------:R-:W-:Y:S01]  /*1550*/  IMAD.MOV.U32 R22, RZ, RZ, RZ ;  /* 0x000000ffff167224 */ /* 0x000fe200078e00ff */
[----:B---3--:R-:W-:-:S04]  /*1560*/  ISETP.NE.AND P0, PT, R4, RZ, PT ;  /* 0x000000ff0400720c */ /* 0x008fc80003f05270 */
[----:B------:R-:W-:Y:S01]  /*1570*/  FSEL R23, RZ, 1.875, !P0 ;  /* 0x3ff00000ff177808 */ /* 0x000fe20004000000 */
[----:B------:R-:W-:Y:S08]  /*1580*/  BRA `(.L_x_2118) ;  /* 0x0000000800747947 */ /* 0x000ff00003800000 */
.L_x_2127:
[----:B------:R0:W5:Y:S01]  /*1590*/  LDG.E.64 R22, desc[UR36][R4.64] ;  /* 0x0000002404167981 */ /* 0x000162000c1e1b00 */
[----:B------:R-:W-:Y:S05]  /*15a0*/  BRA `(.L_x_2118) ;  /* 0x00000008006c7947 */ /* 0x000fea0003800000 */
.L_x_2126:
[----:B------:R-:W-:-:S09]  /*15b0*/  UISETP.NE.AND UP0, UPT, UR4, 0xf, UPT ;  /* 0x0000000f0400788c */ /* 0x000fd2000bf05270 */
[----:B------:R-:W-:Y:S05]  /*15c0*/  BRA.U !UP0, `(.L_x_2128) ;  /* 0x0000000108a07547 */ /* 0x000fea000b800000 */
[----:B------:R-:W-:-:S09]  /*15d0*/  UISETP.NE.AND UP0, UPT, UR4, 0x17, UPT ;  /* 0x000000170400788c */ /* 0x000fd2000bf05270 */
[----:B------:R-:W-:Y:S05]  /*15e0*/  BRA.U !UP0, `(.L_x_2129) ;  /* 0x00000001085c7547 */ /* 0x000fea000b800000 */
[----:B------:R-:W-:-:S09]  /*15f0*/  UISETP.NE.AND UP0, UPT, UR4, 0x18, UPT ;  /* 0x000000180400788c */ /* 0x000fd2000bf05270 */
[----:B------:R-:W-:Y:S05]  /*1600*/  BRA.U UP0, `(.L_x_2117) ;  /* 0x0000000500f87547 */ /* 0x000fea000b800000 */
[----:B------:R-:W3:Y:S01]  /*1610*/  LDG.E.U8 R0, desc[UR36][R4.64] ;  /* 0x0000002404007981 */ /* 0x000ee2000c1e1100 */
[----:B------:R-:W-:Y:S02]  /*1620*/  IMAD.MOV.U32 R7, RZ, RZ, 0x1f ;  /* 0x0000001fff077424 */ /* 0x000fe400078e00ff */
[----:B---3--:R-:W-:-:S05]  /*1630*/  IMAD.SHL.U32 R0, R0, 0x1000000, RZ ;  /* 0x0100000000007824 */ /* 0x008fca00078e00ff */
        /* <DEDUP_REMOVED lines=18> */
.L_x_2129:
[----:B------:R-:W3:Y:S02]  /*1760*/  LDG.E.U8 R4, desc[UR36][R4.64] ;  /* 0x0000002404047981 */ /* 0x000ee4000c1e1100 */
[C---:B---3--:R-:W-:Y:S02]  /*1770*/  IMAD.SHL.U32 R0, R4.reuse, 0x2000000, RZ ;  /* 0x0200000004007824 */ /* 0x048fe400078e00ff */
        /* <DEDUP_REMOVED lines=11> */
[----:B------:R0:W1:Y:S01]  /*1830*/  F2F.F64.F32 R22, R0 ;  /* 0x0000000000167310 */ /* 0x0000620000201800 */
[----:B------:R-:W-:Y:S05]  /*1840*/  BRA `(.L_x_2118) ;  /* 0x0000000400c47947 */ /* 0x000fea0003800000 */
.L_x_2128:
[----:B------:R-:W3:Y:S02]  /*1850*/  LDG.E.U16 R0, desc[UR36][R4.64] ;  /* 0x0000002404007981 */ /* 0x000ee4000c1e1500 */
[----:B---3--:R-:W-:-:S04]  /*1860*/  IMAD.U32 R0, R0, 0x10000, RZ ;  /* 0x0001000000007824 */ /* 0x008fc800078e00ff */
[----:B------:R-:W-:-:S04]  /*1870*/  FMUL.FTZ R0, R0, 1 ;  /* 0x3f80000000007820 */ /* 0x000fc80000410000 */
[----:B------:R0:W1:Y:S01]  /*1880*/  F2F.F64.F32 R22, R0 ;  /* 0x0000000000167310 */ /* 0x0000620000201800 */
[----:B------:R-:W-:Y:S05]  /*1890*/  BRA `(.L_x_2118) ;  /* 0x0000000400b07947 */ /* 0x000fea0003800000 */
.L_x_2125:
        /* <DEDUP_REMOVED lines=8> */
[----:B------:R-:W3:Y:S02]  /*1920*/  LDG.E.U16 R4, desc[UR36][R4.64] ;  /* 0x0000002404047981 */ /* 0x000ee4000c1e1500 */
[----:B---3--:R0:W1:Y:S01]  /*1930*/  I2F.F64.U16 R22, R4 ;  /* 0x0000000400167312 */ /* 0x0080620000101800 */
[----:B------:R-:W-:Y:S05]  /*1940*/  BRA `(.L_x_2118) ;  /* 0x0000000400847947 */ /* 0x000fea0003800000 */
.L_x_2132:
[----:B------:R-:W3:Y:S01]  /*1950*/  LDG.E.U8 R4, desc[UR36][R4.64] ;  /* 0x0000002404047981 */ /* 0x000ee2000c1e1100 */
[----:B------:R-:W-:Y:S02]  /*1960*/  CS2R R22, SRZ ;  /* 0x0000000000167805 */ /* 0x000fe4000001ff00 */
[----:B---3--:R-:W-:-:S13]  /*1970*/  ISETP.NE.AND P0, PT, R4, RZ, PT ;  /* 0x000000ff0400720c */ /* 0x008fda0003f05270 */
        /* <DEDUP_REMOVED lines=18> */
.L_x_2134:
[----:B------:R-:W-:Y:S05]  /*1aa0*/  BSYNC.RECONVERGENT B0 ;  /* 0x0000000000007941 */ /* 0x000fea0003800200 */
.L_x_2133:
[----:B------:R-:W-:Y:S01]  /*1ab0*/  IMAD.SHL.U32 R0, R0, 0x100000, RZ ;  /* 0x0010000000007824 */ /* 0x000fe200078e00ff */
[----:B------:R-:W-:-:S04]  /*1ac0*/  LEA R3, R3, 0x3b800000, 0x17 ;  /* 0x3b80000003037811 */ /* 0x000fc800078eb8ff */
[----:B------:R-:W-:-:S05]  /*1ad0*/  LOP3.LUT R0, R3, R0, R7, 0xfe, !PT ;  /* 0x0000000003007212 */ /* 0x000fca00078efe07 */
[----:B------:R-:W-:-:S04]  /*1ae0*/  FMUL.FTZ R0, R0, 1 ;  /* 0x3f80000000007820 */ /* 0x000fc80000410000 */
[----:B------:R0:W1:Y:S01]  /*1af0*/  F2F.F64.F32 R22, R0 ;  /* 0x0000000000167310 */ /* 0x0000620000201800 */
[----:B------:R-:W-:Y:S05]  /*1b00*/  BRA `(.L_x_2118) ;  /* 0x0000000400147947 */ /* 0x000fea0003800000 */
.L_x_2131:
        /* <DEDUP_REMOVED lines=21> */
.L_x_2136:
[----:B------:R-:W-:Y:S05]  /*1c60*/  BSYNC.RECONVERGENT B0 ;  /* 0x0000000000007941 */ /* 0x000fea0003800200 */
.L_x_2135:
[----:B------:R-:W-:Y:S01]  /*1c70*/  IMAD.SHL.U32 R0, R0, 0x200000, RZ ;  /* 0x0020000000007824 */ /* 0x000fe200078e00ff */
[----:B------:R-:W-:-:S04]  /*1c80*/  LEA R3, R3, 0x37800000, 0x17 ;  /* 0x3780000003037811 */ /* 0x000fc800078eb8ff */
[----:B------:R-:W-:-:S05]  /*1c90*/  LOP3.LUT R0, R3, R0, R7, 0xfe, !PT ;  /* 0x0000000003007212 */ /* 0x000fca00078efe07 */
[----:B------:R-:W-:-:S04]  /*1ca0*/  FMUL.FTZ R0, R0, 1 ;  /* 0x3f80000000007820 */ /* 0x000fc80000410000 */
[----:B------:R0:W1:Y:S01]  /*1cb0*/  F2F.F64.F32 R22, R0 ;  /* 0x0000000000167310 */ /* 0x0000620000201800 */
[----:B------:R-:W-:Y:S05]  /*1cc0*/  BRA `(.L_x_2118) ;  /* 0x0000000000a47947 */ /* 0x000fea0003800000 */
.L_x_2130:
        /* <DEDUP_REMOVED lines=8> */
[----:B------:R-:W-:Y:S01]  /*1d50*/  IMAD.MOV.U32 R23, RZ, RZ, 0x38000000 ;  /* 0x38000000ff177424 */ /* 0x000fe200078e00ff */
[----:B---3--:R-:W-:-:S13]  /*1d60*/  ISETP.NE.AND P0, PT, R0, RZ, PT ;  /* 0x000000ff0000720c */ /* 0x008fda0003f05270 */
        /* <DEDUP_REMOVED lines=8> */
.L_x_2117:
[----:B------:R-:W-:Y:S01]  /*1df0*/  MOV R0, 0x0 ;  /* 0x0000000000007802 */ /* 0x000fe20000000f00 */
[----:B------:R-:W0:Y:S01]  /*1e00*/  LDCU.64 UR4, c[0x4][0x128] ;  /* 0x01002500ff0477ac */ /* 0x000e220008000a00 */
[----:B------:R-:W-:Y:S02]  /*1e10*/  IMAD.MOV.U32 R8, RZ, RZ, 0x4e ;  /* 0x0000004eff087424 */ /* 0x000fe400078e00ff */
[----:B------:R1:W3:Y:S01]  /*1e20*/  LDC.64 R14, c[0x4][R0] ;  /* 0x01000000000e7b82 */ /* 0x0002e20000000a00 */
[----:B------:R-:W2:Y:S01]  /*1e30*/  LDCU.64 UR6, c[0x4][0x130] ;  /* 0x01002600ff0677ac */ /* 0x000ea20008000a00 */
[----:B------:R-:W-:Y:S02]  /*1e40*/  IMAD.MOV.U32 R12, RZ, RZ, 0x1 ;  /* 0x00000001ff0c7424 */ /* 0x000fe400078e00ff */
[----:B------:R-:W-:Y:S01]  /*1e50*/  IMAD.MOV.U32 R13, RZ, RZ, RZ ;  /* 0x000000ffff0d7224 */ /* 0x000fe200078e00ff */
[----:B------:R-:W4:Y:S01]  /*1e60*/  LDCU.64 UR8, c[0x4][0x8] ;  /* 0x01000100ff0877ac */ /* 0x000f220008000a00 */
[----:B0-----:R-:W-:-:S02]  /*1e70*/  IMAD.U32 R4, RZ, RZ, UR4 ;  /* 0x00000004ff047e24 */ /* 0x001fc4000f8e00ff */
[----:B------:R-:W-:Y:S02]  /*1e80*/  IMAD.U32 R5, RZ, RZ, UR5 ;  /* 0x00000005ff057e24 */ /* 0x000fe4000f8e00ff */
[----:B--2---:R-:W-:Y:S02]  /*1e90*/  IMAD.U32 R6, RZ, RZ, UR6 ;  /* 0x00000006ff067e24 */ /* 0x004fe4000f8e00ff */
[----:B------:R-:W-:Y:S02]  /*1ea0*/  IMAD.U32 R7, RZ, RZ, UR7 ;  /* 0x00000007ff077e24 */ /* 0x000fe4000f8e00ff */
[----:B----4-:R-:W-:Y:S02]  /*1eb0*/  IMAD.U32 R10, RZ, RZ, UR8 ;  /* 0x00000008ff0a7e24 */ /* 0x010fe4000f8e00ff */
[----:B-1----:R-:W-:-:S07]  /*1ec0*/  IMAD.U32 R11, RZ, RZ, UR9 ;  /* 0x00000009ff0b7e24 */ /* 0x002fce000f8e00ff */
[----:B------:R-:W-:-:S07]  /*1ed0*/  LEPC R20, `(.L_x_2139) ;  /* 0x000000001014794e */ /* 0x000fce0000000000 */
[----:B---3-5:R-:W-:Y:S05]  /*1ee0*/  CALL.ABS.NOINC R14 ;  /* 0x000000000e007343 */ /* 0x028fea0003c00000 */
.L_x_2139:
[----:B------:R-:W-:Y:S01]  /*1ef0*/  CS2R R22, SRZ ;  /* 0x0000000000167805 */ /* 0x000fe2000001ff00 */
[----:B------:R-:W-:Y:S06]  /*1f00*/  BRA `(.L_x_2118) ;  /* 0x0000000000147947 */ /* 0x000fec0003800000 */
.L_x_2138:
[----:B------:R-:W3:Y:S02]  /*1f10*/  LDG.E.64 R22, desc[UR36][R4.64] ;  /* 0x0000002404167981 */ /* 0x000ee4000c1e1b00 */
[----:B---3--:R-:W0:Y:S01]  /*1f20*/  I2F.F64.U64 R22, R22 ;  /* 0x0000001600167312 */ /* 0x008e220000301800 */
[----:B------:R-:W-:Y:S05]  /*1f30*/  BRA `(.L_x_2118) ;  /* 0x0000000000087947 */ /* 0x000fea0003800000 */
.L_x_2137:
[----:B------:R-:W3:Y:S02]  /*1f40*/  LDG.E R4, desc[UR36][R4.64] ;  /* 0x0000002404047981 */ /* 0x000ee4000c1e1900 */
[----:B---3--:R0:W1:Y:S02]  /*1f50*/  I2F.F64.U32 R22, R4 ;  /* 0x0000000400167312 */ /* 0x0080640000201800 */
.L_x_2118:
[----:B------:R-:W-:Y:S05]  /*1f60*/  BSYNC.RECONVERGENT B7 ;  /* 0x0000000000077941 */ /* 0x000fea0003800200 */
.L_x_2112:
[----:B------:R-:W-:-:S07]  /*1f70*/  VIADD R29, R29, 0x80 ;  /* 0x000000801d1d7836 */ /* 0x000fce0000000000 */
.L_x_2111:
[----:B------:R-:W-:Y:S05]  /*1f80*/  BSYNC.RECONVERGENT B6 ;  /* 0x0000000000067941 */ /* 0x000fea0003800200 */
.L_x_2110:
        /* <DEDUP_REMOVED lines=25> */
.L_x_2146:
[----:B------:R-:W3:Y:S02]  /*2120*/  LDG.E.U8 R4, desc[UR36][R4.64] ;  /* 0x0000002404047981 */ /* 0x000ee4000c1e1100 */
[----:B---3--:R0:W1:Y:S01]  /*2130*/  I2F.F64.U16 R24, R4 ;  /* 0x0000000400187312 */ /* 0x0080620000101800 */
[----:B------:R-:W-:Y:S05]  /*2140*/  BRA `(.L_x_2148) ;  /* 0x0000000c00647947 */ /* 0x000fea0003800000 */
.L_x_2145:
        /* <DEDUP_REMOVED lines=9> */
.L_x_2150:
[----:B------:R-:W3:Y:S02]  /*21e0*/  LDG.E R4, desc[UR36][R4.64] ;  /* 0x0000002404047981 */ /* 0x000ee4000c1e1900 */
[----:B---3--:R1:W3:Y:S01]  /*21f0*/  I2F.F64 R24, R4 ;  /* 0x0000000400187312 */ /* 0x0082e20000201c00 */
[----:B------:R-:W-:Y:S05]  /*2200*/  BRA `(.L_x_2148) ;  /* 0x0000000c00347947 */ /* 0x000fea0003800000 */
.L_x_2149:
[----:B------:R-:W3:Y:S02]  /*2210*/  LDG.E.U16 R4, desc[UR36][R4.64] ;  /* 0x0000002404047981 */ /* 0x000ee4000c1e1500 */
[----:B---3--:R0:W1:Y:S01]  /*2220*/  I2F.F64.S16 R24, R4 ;  /* 0x0000000400187312 */ /* 0x0080620000101c00 */
[----:B------:R-:W-:Y:S05]  /*2230*/  BRA `(.L_x_2148) ;  /* 0x0000000c00287947 */ /* 0x000fea0003800000 */
.L_x_2144:
        /* <DEDUP_REMOVED lines=10> */
.L_x_2152:
[----:B------:R-:W3:Y:S02]  /*22e0*/  LDG.E.U16 R0, desc[UR36][R4.64] ;  /* 0x0000002404007981 */ /* 0x000ee4000c1e1500 */
[----:B---3--:R-:W-:-:S05]  /*22f0*/  HADD2.F32 R0, -RZ, R0.H0_H0 ;  /* 0x20000000ff007230 */ /* 0x008fca0000004100 */
[----:B------:R-:W-:-:S04]  /*2300*/  FMUL.FTZ R0, R0, 1 ;  /* 0x3f80000000007820 */ /* 0x000fc80000410000 */
[----:B------:R0:W1:Y:S01]  /*2310*/  F2F.F64.F32 R24, R0 ;  /* 0x0000000000187310 */ /* 0x0000620000201800 */
[----:B------:R-:W-:Y:S05]  /*2320*/  BRA `(.L_x_2148) ;  /* 0x0000000800ec7947 */ /* 0x000fea0003800000 */
.L_x_2151:
        /* <DEDUP_REMOVED lines=10> */
.L_x_2154:
[----:B------:R-:W3:Y:S02]  /*23d0*/  LDG.E.U16 R4, desc[UR36][R4.64] ;  /* 0x0000002404047981 */ /* 0x000ee4000c1e1500 */
[----:B---3--:R-:W-:-:S05]  /*23e0*/  HADD2.F32 R0, -RZ, R4.H0_H0 ;  /* 0x20000004ff007230 */ /* 0x008fca0000004100 */
[----:B------:R-:W-:-:S04]  /*23f0*/  FMUL.FTZ R0, R0, 1 ;  /* 0x3f80000000007820 */ /* 0x000fc80000410000 */
[----:B------:R0:W1:Y:S01]  /*2400*/  F2F.F64.F32 R24, R0 ;  /* 0x0000000000187310 */ /* 0x0000620000201800 */
[----:B------:R-:W-:Y:S05]  /*2410*/  BRA `(.L_x_2148) ;  /* 0x0000000800b07947 */ /* 0x000fea0003800000 */
.L_x_2153:
[----:B------:R0:W5:Y:S01]  /*2420*/  LDG.E.64 R24, desc[UR36][R4.64] ;  /* 0x0000002404187981 */ /* 0x000162000c1e1b00 */
[----:B------:R-:W-:Y:S05]  /*2430*/  BRA `(.L_x_2148) ;  /* 0x0000000800a87947 */ /* 0x000fea0003800000 */
.L_x_2143:
        /* <DEDUP_REMOVED lines=13> */
.L_x_2157:
[----:B------:R0:W5:Y:S01]  /*2510*/  LDG.E.64 R24, desc[UR36][R4.64] ;  /* 0x0000002404187981 */ /* 0x000162000c1e1b00 */
[----:B------:R-:W-:Y:S05]  /*2520*/  BRA `(.L_x_2148) ;  /* 0x00000008006c7947 */ /* 0x000fea0003800000 */
.L_x_2156:
        /* <DEDUP_REMOVED lines=27> */
.L_x_2159:
        /* <DEDUP_REMOVED lines=15> */
.L_x_2158:
[----:B------:R-:W3:Y:S02]  /*27d0*/  LDG.E.U16 R0, desc[UR36][R4.64] ;  /* 0x0000002404007981 */ /* 0x000ee4000c1e1500 */
[----:B---3--:R-:W-:-:S04]  /*27e0*/  IMAD.U32 R0, R0, 0x10000, RZ ;  /* 0x0001000000007824 */ /* 0x008fc800078e00ff */
[----:B------:R-:W-:-:S04]  /*27f0*/  FMUL.FTZ R0, R0, 1 ;  /* 0x3f80000000007820 */ /* 0x000fc80000410000 */
[----:B------:R0:W1:Y:S01]  /*2800*/  F2F.F64.F32 R24, R0 ;  /* 0x0000000000187310 */ /* 0x0000620000201800 */
[----:B------:R-:W-:Y:S05]  /*2810*/  BRA `(.L_x_2148) ;  /* 0x0000000400b07947 */ /* 0x000fea0003800000 */
.L_x_2155:
        /* <DEDUP_REMOVED lines=11> */
.L_x_2162:
        /* <DEDUP_REMOVED lines=21> */
.L_x_2164:
[----:B------:R-:W-:Y:S05]  /*2a20*/  BSYNC.RECONVERGENT B0 ;  /* 0x0000000000007941 */ /* 0x000fea0003800200 */
.L_x_2163:
[----:B------:R-:W-:Y:S01]  /*2a30*/  IMAD.SHL.U32 R0, R0, 0x100000, RZ ;  /* 0x0010000000007824 */ /* 0x000fe200078e00ff */
[----:B------:R-:W-:-:S04]  /*2a40*/  LEA R3, R3, 0x3b800000, 0x17 ;  /* 0x3b80000003037811 */ /* 0x000fc800078eb8ff */
[----:B------:R-:W-:-:S05]  /*2a50*/  LOP3.LUT R0, R3, R0, R7, 0xfe, !PT ;  /* 0x0000000003007212 */ /* 0x000fca00078efe07 */
[----:B------:R-:W-:-:S04]  /*2a60*/  FMUL.FTZ R0, R0, 1 ;  /* 0x3f80000000007820 */ /* 0x000fc80000410000 */
[----:B------:R0:W1:Y:S01]  /*2a70*/  F2F.F64.F32 R24, R0 ;  /* 0x0000000000187310 */ /* 0x0000620000201800 */
[----:B------:R-:W-:Y:S05]  /*2a80*/  BRA `(.L_x_2148) ;  /* 0x0000000400147947 */ /* 0x000fea0003800000 */
.L_x_2161:
        /* <DEDUP_REMOVED lines=21> */
.L_x_2166:
[----:B------:R-:W-:Y:S05]  /*2be0*/  BSYNC.RECONVERGENT B0 ;  /* 0x0000000000007941 */ /* 0x000fea0003800200 */
.L_x_2165:
[----:B------:R-:W-:Y:S01]  /*2bf0*/  IMAD.SHL.U32 R0, R0, 0x200000, RZ ;  /* 0x0020000000007824 */ /* 0x000fe200078e00ff */
[----:B------:R-:W-:-:S04]  /*2c00*/  LEA R3, R3, 0x37800000, 0x17 ;  /* 0x3780000003037811 */ /* 0x000fc800078eb8ff */
[----:B------:R-:W-:-:S05]  /*2c10*/  LOP3.LUT R0, R3, R0, R7, 0xfe, !PT ;  /* 0x0000000003007212 */ /* 0x000fca00078efe07 */
[----:B------:R-:W-:-:S04]  /*2c20*/  FMUL.FTZ R0, R0, 1 ;  /* 0x3f80000000007820 */ /* 0x000fc80000410000 */
[----:B------:R0:W1:Y:S01]  /*2c30*/  F2F.F64.F32 R24, R0 ;  /* 0x0000000000187310 */ /* 0x0000620000201800 */
[----:B------:R-:W-:Y:S05]  /*2c40*/  BRA `(.L_x_2148) ;  /* 0x0000000000a47947 */ /* 0x000fea0003800000 */
.L_x_2160:
        /* <DEDUP_REMOVED lines=18> */
.L_x_2147:
[----:B------:R-:W-:Y:S01]  /*2d70*/  MOV R14, 0x0 ;  /* 0x00000000000e7802 */ /* 0x000fe20000000f00 */
[----:B------:R-:W0:Y:S01]  /*2d80*/  LDCU.64 UR4, c[0x4][0x128] ;  /* 0x01002500ff0477ac */ /* 0x000e220008000a00 */
[----:B------:R-:W-:Y:S02]  /*2d90*/  IMAD.MOV.U32 R8, RZ, RZ, 0x4e ;  /* 0x0000004eff087424 */ /* 0x000fe400078e00ff */
[----:B------:R-:W-:Y:S01]  /*2da0*/  IMAD.MOV.U32 R12, RZ, RZ, 0x1 ;  /* 0x00000001ff0c7424 */ /* 0x000fe200078e00ff */
[----:B------:R-:W1:Y:S01]  /*2db0*/  LDCU.64 UR6, c[0x4][0x130] ;  /* 0x01002600ff0677ac */ /* 0x000e620008000a00 */
[----:B------:R-:W3:Y:S01]  /*2dc0*/  LDC.64 R14, c[0x4][R14] ;  /* 0x010000000e0e7b82 */ /* 0x000ee20000000a00 */
[----:B------:R-:W-:Y:S01]  /*2dd0*/  IMAD.MOV.U32 R13, RZ, RZ, RZ ;  /* 0x000000ffff0d7224 */ /* 0x000fe200078e00ff */
[----:B------:R-:W2:Y:S01]  /*2de0*/  LDCU.64 UR8, c[0x4][0x8] ;  /* 0x01000100ff0877ac */ /* 0x000ea20008000a00 */
[----:B0-----:R-:W-:Y:S02]  /*2df0*/  IMAD.U32 R4, RZ, RZ, UR4 ;  /* 0x00000004ff047e24 */ /* 0x001fe4000f8e00ff */
[----:B------:R-:W-:-:S02]  /*2e00*/  IMAD.U32 R5, RZ, RZ, UR5 ;  /* 0x00000005ff057e24 */ /* 0x000fc4000f8e00ff */
[----:B-1----:R-:W-:Y:S02]  /*2e10*/  IMAD.U32 R6, RZ, RZ, UR6 ;  /* 0x00000006ff067e24 */ /* 0x002fe4000f8e00ff */
[----:B------:R-:W-:Y:S02]  /*2e20*/  IMAD.U32 R7, RZ, RZ, UR7 ;  /* 0x00000007ff077e24 */ /* 0x000fe4000f8e00ff */
[----:B--2---:R-:W-:Y:S02]  /*2e30*/  IMAD.U32 R10, RZ, RZ, UR8 ;  /* 0x00000008ff0a7e24 */ /* 0x004fe4000f8e00ff */
[----:B------:R-:W-:-:S07]  /*2e40*/  IMAD.U32 R11, RZ, RZ, UR9 ;  /* 0x00000009ff0b7e24 */ /* 0x000fce000f8e00ff */
[----:B------:R-:W-:-:S07]  /*2e50*/  LEPC R20, `(.L_x_2169) ;  /* 0x000000001014794e */ /* 0x000fce0000000000 */
[----:B---345:R-:W-:Y:S05]  /*2e60*/  CALL.ABS.NOINC R14 ;  /* 0x000000000e007343 */ /* 0x038fea0003c00000 */
.L_x_2169:
[----:B------:R-:W-:Y:S01]  /*2e70*/  CS2R R24, SRZ ;  /* 0x0000000000187805 */ /* 0x000fe2000001ff00 */
[----:B------:R-:W-:Y:S06]  /*2e80*/  BRA `(.L_x_2148) ;  /* 0x0000000000147947 */ /* 0x000fec0003800000 */
.L_x_2168:
[----:B------:R-:W3:Y:S02]  /*2e90*/  LDG.E.64 R24, desc[UR36][R4.64] ;  /* 0x0000002404187981 */ /* 0x000ee4000c1e1b00 */
[----:B---3--:R-:W0:Y:S01]  /*2ea0*/  I2F.F64.U64 R24, R24 ;  /* 0x0000001800187312 */ /* 0x008e220000301800 */
[----:B------:R-:W-:Y:S05]  /*2eb0*/  BRA `(.L_x_2148) ;  /* 0x0000000000087947 */ /* 0x000fea0003800000 */
.L_x_2167:
[----:B------:R-:W3:Y:S02]  /*2ec0*/  LDG.E R4, desc[UR36][R4.64] ;  /* 0x0000002404047981 */ /* 0x000ee4000c1e1900 */
[----:B---3--:R0:W1:Y:S02]  /*2ed0*/  I2F.F64.U32 R24, R4 ;  /* 0x0000000400187312 */ /* 0x0080640000201800 */
.L_x_2148:
[----:B------:R-:W-:Y:S05]  /*2ee0*/  BSYNC.RECONVERGENT B7 ;  /* 0x0000000000077941 */ /* 0x000fea0003800200 */
.L_x_2142:
[----:B------:R-:W-:-:S07]  /*2ef0*/  VIADD R29, R29, 0x80 ;  /* 0x000000801d1d7836 */ /* 0x000fce0000000000 */
.L_x_2141:
[----:B------:R-:W-:Y:S05]  /*2f00*/  BSYNC.RECONVERGENT B6 ;  /* 0x0000000000067941 */ /* 0x000fea0003800200 */
.L_x_2140:
[----:B------:R-:W-:Y:S01]  /*2f10*/  ISETP.GE.AND P0, PT, R29, R18, PT ;  /* 0x000000121d00720c */ /* 0x000fe20003f06270 */
[----:B------:R-:W-:Y:S01]  /*2f20*/  BSSY.RECONVERGENT B6, `(.L_x_2170) ;  /* 0x00000f0000067945 */ /* 0x000fe20003800200 */
[----:B------:R-:W-:-:S11]  /*2f30*/  CS2R R16, SRZ ;  /* 0x0000000000107805 */ /* 0x000fd6000001ff00 */
[----:B------:R-:W-:Y:S05]  /*2f40*/  @P0 BRA `(.L_x_2171) ;  /* 0x0000000c00b40947 */ /* 0x000fea0003800000 */
[----:B01-3--:R-:W0:Y:S01]  /*2f50*/  LDC.64 R4, c[0x0][0x390] ;  /* 0x0000e400ff047b82 */ /* 0x00be220000000a00 */
        /* <DEDUP_REMOVED lines=19> */
.L_x_2175:
[----:B------:R-:W3:Y:S02]  /*3090*/  LDG.E.U8 R4, desc[UR36][R4.64] ;  /* 0x0000002404047981 */ /* 0x000ee4000c1e1100 */
[----:B---3--:R0:W1:Y:S01]  /*30a0*/  I2F.F64.U16 R16, R4 ;  /* 0x0000000400107312 */ /* 0x0080620000101800 */
[----:B------:R-:W-:Y:S05]  /*30b0*/  BRA `(.L_x_2171) ;  /* 0x0000000c00587947 */ /* 0x000fea0003800000 */
.L_x_2174:
        /* <DEDUP_REMOVED lines=9> */
.L_x_2178:
[----:B------:R-:W3:Y:S02]  /*3150*/  LDG.E R4, desc[UR36][R4.64] ;  /* 0x0000002404047981 */ /* 0x000ee4000c1e1900 */
[----:B---3--:R0:W1:Y:S01]  /*3160*/  I2F.F64 R16, R4 ;  /* 0x0000000400107312 */ /* 0x0080620000201c00 */
[----:B------:R-:W-:Y:S05]  /*3170*/  BRA `(.L_x_2171) ;  /* 0x0000000c00287947 */ /* 0x000fea0003800000 */
.L_x_2177:
[----:B------:R-:W3:Y:S02]  /*3180*/  LDG.E.U16 R4, desc[UR36][R4.64] ;  /* 0x0000002404047981 */ /* 0x000ee4000c1e1500 */
[----:B---3--:R0:W1:Y:S01]  /*3190*/  I2F.F64.S16 R16, R4 ;  /* 0x0000000400107312 */ /* 0x0080620000101c00 */
[----:B------:R-:W-:Y:S05]  /*31a0*/  BRA `(.L_x_2171) ;  /* 0x0000000c001c7947 */ /* 0x000fea0003800000 */
.L_x_2173:
        /* <DEDUP_REMOVED lines=10> */
.L_x_2180:
[----:B------:R-:W3:Y:S02]  /*3250*/  LDG.E.U16 R0, desc[UR36][R4.64] ;  /* 0x0000002404007981 */ /* 0x000ee4000c1e1500 */
[----:B---3--:R-:W-:-:S05]  /*3260*/  HADD2.F32 R0, -RZ, R0.H0_H0 ;  /* 0x20000000ff007230 */ /* 0x008fca0000004100 */
[----:B------:R-:W-:-:S04]  /*3270*/  FMUL.FTZ R0, R0, 1 ;  /* 0x3f80000000007820 */ /* 0x000fc80000410000 */
[----:B------:R0:W1:Y:S01]  /*3280*/  F2F.F64.F32 R16, R0 ;  /* 0x0000000000107310 */ /* 0x0000620000201800 */
[----:B------:R-:W-:Y:S05]  /*3290*/  BRA `(.L_x_2171) ;  /* 0x0000000800e07947 */ /* 0x000fea0003800000 */
.L_x_2179:
        /* <DEDUP_REMOVED lines=10> */
.L_x_2182:
[----:B------:R-:W3:Y:S02]  /*3340*/  LDG.E.U16 R4, desc[UR36][R4.64] ;  /* 0x0000002404047981 */ /* 0x000ee4000c1e1500 */
[----:B---3--:R-:W-:-:S05]  /*3350*/  HADD2.F32 R0, -RZ, R4.H0_H0 ;  /* 0x20000004ff007230 */ /* 0x008fca0000004100 */
[----:B------:R-:W-:-:S04]  /*3360*/  FMUL.FTZ R0, R0, 1 ;  /* 0x3f80000000007820 */ /* 0x000fc80000410000 */
[----:B------:R0:W1:Y:S01]  /*3370*/  F2F.F64.F32 R16, R0 ;  /* 0x0000000000107310 */ /* 0x0000620000201800 */
[----:B------:R-:W-:Y:S05]  /*3380*/  BRA `(.L_x_2171) ;  /* 0x0000000800a47947 */ /* 0x000fea0003800000 */
.L_x_2181:
[----:B------:R0:W5:Y:S01]  /*3390*/  LDG.E.64 R16, desc[UR36][R4.64] ;  /* 0x0000002404107981 */ /* 0x000162000c1e1b00 */
[----:B------:R-:W-:Y:S05]  /*33a0*/  BRA `(.L_x_2171) ;  /* 0x00000008009c7947 */ /* 0x000fea0003800000 */
.L_x_2172:
        /* <DEDUP_REMOVED lines=13> */
.L_x_2185:
[----:B------:R0:W5:Y:S01]  /*3480*/  LDG.E.64 R16, desc[UR36][R4.64] ;  /* 0x0000002404107981 */ /* 0x000162000c1e1b00 */
[----:B------:R-:W-:Y:S05]  /*3490*/  BRA `(.L_x_2171) ;  /* 0x0000000800607947 */ /* 0x000fea0003800000 */
.L_x_2184:
        /* <DEDUP_REMOVED lines=27> */
.L_x_2187:
        /* <DEDUP_REMOVED lines=15> */
.L_x_2186:
[----:B------:R-:W3:Y:S02]  /*3740*/  LDG.E.U16 R0, desc[UR36][R4.64] ;  /* 0x0000002404007981 */ /* 0x000ee4000c1e1500 */
[----:B---3--:R-:W-:-:S04]  /*3750*/  IMAD.U32 R0, R0, 0x10000, RZ ;  /* 0x0001000000007824 */ /* 0x008fc800078e00ff */
[----:B------:R-:W-:-:S04]  /*3760*/  FMUL.FTZ R0, R0, 1 ;  /* 0x3f80000000007820 */ /* 0x000fc80000410000 */
[----:B------:R0:W1:Y:S01]  /*3770*/  F2F.F64.F32 R16, R0 ;  /* 0x0000000000107310 */ /* 0x0000620000201800 */
[----:B------:R-:W-:Y:S05]  /*3780*/  BRA `(.L_x_2171) ;  /* 0x0000000400a47947 */ /* 0x000fea0003800000 */
.L_x_2183:
        /* <DEDUP_REMOVED lines=11> */
.L_x_2190:
[----:B------:R-:W3:Y:S02]  /*3840*/  LDG.E.U8 R4, desc[UR36][R4.64] ;  /* 0x0000002404047981 */ /* 0x000ee4000c1e1100 */
        /* <DEDUP_REMOVED lines=19> */
.L_x_2192:
[----:B------:R-:W-:Y:S05]  /*3980*/  BSYNC.RECONVERGENT B0 ;  /* 0x0000000000007941 */ /* 0x000fea0003800200 */
.L_x_2191:
[----:B------:R-:W-:Y:S01]  /*3990*/  IMAD.SHL.U32 R0, R0, 0x100000, RZ ;  /* 0x0010000000007824 */ /* 0x000fe200078e00ff */
[----:B------:R-:W-:-:S04]  /*39a0*/  LEA R3, R3, 0x3b800000, 0x17 ;  /* 0x3b80000003037811 */ /* 0x000fc800078eb8ff */
[----:B------:R-:W-:-:S05]  /*39b0*/  LOP3.LUT R0, R3, R0, R7, 0xfe, !PT ;  /* 0x0000000003007212 */ /* 0x000fca00078efe07 */
[----:B------:R-:W-:-:S04]  /*39c0*/  FMUL.FTZ R0, R0, 1 ;  /* 0x3f80000000007820 */ /* 0x000fc80000410000 */
[----:B------:R0:W1:Y:S01]  /*39d0*/  F2F.F64.F32 R16, R0 ;  /* 0x0000000000107310 */ /* 0x0000620000201800 */
[----:B------:R-:W-:Y:S05]  /*39e0*/  BRA `(.L_x_2171) ;  /* 0x00000004000c7947 */ /* 0x000fea0003800000 */
.L_x_2189:
        /* <DEDUP_REMOVED lines=20> */
.L_x_2194:
[----:B------:R-:W-:Y:S05]  /*3b30*/  BSYNC.RECONVERGENT B0 ;  /* 0x0000000000007941 */ /* 0x000fea0003800200 */
.L_x_2193:
[----:B------:R-:W-:Y:S01]  /*3b40*/  IMAD.SHL.U32 R0, R0, 0x200000, RZ ;  /* 0x0020000000007824 */ /* 0x000fe200078e00ff */
[----:B------:R-:W-:-:S04]  /*3b50*/  LEA R3, R3, 0x37800000, 0x17 ;  /* 0x3780000003037811 */ /* 0x000fc800078eb8ff */
[----:B------:R-:W-:-:S05]  /*3b60*/  LOP3.LUT R0, R3, R0, R7, 0xfe, !PT ;  /* 0x0000000003007212 */ /* 0x000fca00078efe07 */
[----:B------:R-:W-:-:S04]  /*3b70*/  FMUL.FTZ R0, R0, 1 ;  /* 0x3f80000000007820 */ /* 0x000fc80000410000 */
[----:B------:R0:W1:Y:S01]  /*3b80*/  F2F.F64.F32 R16, R0 ;  /* 0x0000000000107310 */ /* 0x0000620000201800 */
[----:B------:R-:W-:Y:S05]  /*3b90*/  BRA `(.L_x_2171) ;  /* 0x0000000000a07947 */ /* 0x000fea0003800000 */
.L_x_2188:
        /* <DEDUP_REMOVED lines=18> */
.L_x_2176:
        /* <DEDUP_REMOVED lines=16> */
.L_x_2197:
[----:B------:R-:W-:Y:S05]  /*3dc0*/  BRA `(.L_x_2171) ;  /* 0x0000000000147947 */ /* 0x000fea0003800000 */
.L_x_2196:
[----:B------:R-:W3:Y:S02]  /*3dd0*/  LDG.E.64 R16, desc[UR36][R4.64] ;  /* 0x0000002404107981 */ /* 0x000ee4000c1e1b00 */
[----:B---3--:R-:W0:Y:S01]  /*3de0*/  I2F.F64.U64 R16, R16 ;  /* 0x0000001000107312 */ /* 0x008e220000301800 */
[----:B------:R-:W-:Y:S05]  /*3df0*/  BRA `(.L_x_2171) ;  /* 0x0000000000087947 */ /* 0x000fea0003800000 */
.L_x_2195:
[----:B------:R-:W3:Y:S02]  /*3e00*/  LDG.E R4, desc[UR36][R4.64] ;  /* 0x0000002404047981 */ /* 0x000ee4000c1e1900 */
[----:B---3--:R0:W1:Y:S02]  /*3e10*/  I2F.F64.U32 R16, R4 ;  /* 0x0000000400107312 */ /* 0x0080640000201800 */
.L_x_2171:
[----:B------:R-:W-:Y:S05]  /*3e20*/  BSYNC.RECONVERGENT B6 ;  /* 0x0000000000067941 */ /* 0x000fea0003800200 */
.L_x_2170:
[----:B------:R-:W-:Y:S01]  /*3e30*/  ISETP.GE.AND P0, PT, R19, R18, PT ;  /* 0x000000121300720c */ /* 0x000fe20003f06270 */
[----:B------:R-:W-:-:S12]  /*3e40*/  BSSY.RECONVERGENT B2, `(.L_x_2198) ;  /* 0x000003f000027945 */ /* 0x000fd80003800200 */
[----:B------:R-:W-:Y:S05]  /*3e50*/  @P0 BRA `(.L_x_2199) ;  /* 0x0000000000f40947 */ /* 0x000fea0003800000 */
[----:B012-45:R-:W-:Y:S01]  /*3e60*/  DSETP.NEU.AND P0, PT, |R26|, +INF , PT ;  /* 0x7ff000001a00742a */ /* 0x037fe20003f0d200 */
[----:B------:R-:W-:-:S13]  /*3e70*/  BSSY.RECONVERGENT B3, `(.L_x_2200) ;  /* 0x000001e000037945 */ /* 0x000fda0003800200 */
[----:B------:R-:W-:Y:S01]  /*3e80*/  @!P0 DMUL R20, RZ, R26 ;  /* 0x0000001aff148228 */ /* 0x000fe20000000000 */
[----:B------:R-:W-:Y:S01]  /*3e90*/  @!P0 IMAD.MOV.U32 R0, RZ, RZ, 0x1 ;  /* 0x00000001ff008424 */ /* 0x000fe200078e00ff */
[----:B------:R-:W-:Y:S09]  /*3ea0*/  @!P0 BRA `(.L_x_2201) ;  /* 0x0000000000688947 */ /* 0x000ff20003800000 */
[----:B------:R-:W-:Y:S01]  /*3eb0*/  UMOV UR4, 0x6dc9c883 ;  /* 0x6dc9c88300047882 */ /* 0x000fe20000000000 */
[----:B------:R-:W-:Y:S01]  /*3ec0*/  UMOV UR5, 0x3fe45f30 ;  /* 0x3fe45f3000057882 */ /* 0x000fe20000000000 */
[C---:B------:R-:W-:Y:S01]  /*3ed0*/  DSETP.GE.AND P0, PT, |R26|.reuse, 2.14748364800000000000e+09, PT ;  /* 0x41e000001a00742a */ /* 0x040fe20003f06200 */
[----:B------:R-:W-:Y:S01]  /*3ee0*/  BSSY.RECONVERGENT B4, `(.L_x_2202) ;  /* 0x0000015000047945 */ /* 0x000fe20003800200 */
[----:B---3--:R-:W-:Y:S01]  /*3ef0*/  DMUL R4, R26, UR4 ;  /* 0x000000041a047c28 */ /* 0x008fe20008000000 */
        /* <DEDUP_REMOVED lines=13> */
[----:B------:R-:W-:Y:S01]  /*3fd0*/  MOV R0, 0x4000 ;  /* 0x0000400000007802 */ /* 0x000fe20000000f00 */
[----:B------:R-:W-:-:S07]  /*3fe0*/  IMAD.MOV.U32 R3, RZ, RZ, R27 ;  /* 0x000000ffff037224 */ /* 0x000fce00078e001b */
[----:B------:R-:W-:Y:S05]  /*3ff0*/  CALL.REL.NOINC `($_ZN2at6native27unrolled_elementwise_kernelIZZZNS0_15cos_kernel_cudaERNS_18TensorIteratorBaseEENKUlvE0_clEvENKUlvE_clEvEUldE_St5arrayIPcLm2EELi4E23TrivialOffsetCalculatorILi1EjESB_NS0_6memory12LoadWithCastILi1EEENSC_13StoreWithCastILi1EEEEEviT_T0_T2_T3_T4_T5_$__internal_trig_reduction_slowpathd) ;  /* 0x00000054005c7944 */ /* 0x000fea0003c00000 */
[----:B------:R-:W-:Y:S02]  /*4000*/  IMAD.MOV.U32 R0, RZ, RZ, R3 ;  /* 0x000000ffff007224 */ /* 0x000fe400078e0003 */
[----:B------:R-:W-:Y:S02]  /*4010*/  IMAD.MOV.U32 R20, RZ, RZ, R12 ;  /* 0x000000ffff147224 */ /* 0x000fe400078e000c */
[----:B------:R-:W-:-:S07]  /*4020*/  IMAD.MOV.U32 R21, RZ, RZ, R13 ;  /* 0x000000ffff157224 */ /* 0x000fce00078e000d */
.L_x_2203:
[----:B------:R-:W-:Y:S05]  /*4030*/  BSYNC.RECONVERGENT B4 ;  /* 0x0000000000047941 */ /* 0x000fea0003800200 */
.L_x_2202:
[----:B------:R-:W-:-:S07]  /*4040*/  VIADD R0, R0, 0x1 ;  /* 0x0000000100007836 */ /* 0x000fce0000000000 */
.L_x_2201:
[----:B------:R-:W-:Y:S05]  /*4050*/  BSYNC.RECONVERGENT B3 ;  /* 0x0000000000037941 */ /* 0x000fea0003800200 */
.L_x_2200:
[----:B------:R-:W0:Y:S01]  /*4060*/  LDCU.64 UR4, c[0x4][0x140] ;  /* 0x01002800ff0477ac */ /* 0x000e220008000a00 */
[----:B------:R-:W-:-:S05]  /*4070*/  IMAD.SHL.U32 R3, R0, 0x40, RZ ;  /* 0x0000004000037824 */ /* 0x000fca00078e00ff */
[----:B------:R-:W-:-:S04]  /*4080*/  LOP3.LUT R3, R3, 0x40, RZ, 0xc0, !PT ;  /* 0x0000004003037812 */ /* 0x000fc800078ec0ff */
[----:B0-----:R-:W-:-:S05]  /*4090*/  IADD3 R28, P0, PT, R3, UR4, RZ ;  /* 0x00000004031c7c10 */ /* 0x001fca000ff1e0ff */
[----:B------:R-:W-:-:S05]  /*40a0*/  IMAD.X R29, RZ, RZ, UR5, P0 ;  /* 0x00000005ff1d7e24 */ /* 0x000fca00080e06ff */
[----:B---3--:R-:W2:Y:S04]  /*40b0*/  LDG.E.128.CONSTANT R4, desc[UR36][R28.64] ;  /* 0x000000241c047981 */ /* 0x008ea8000c1e9d00 */
[----:B------:R-:W3:Y:S04]  /*40c0*/  LDG.E.128.CONSTANT R8, desc[UR36][R28.64+0x10] ;  /* 0x000010241c087981 */ /* 0x000ee8000c1e9d00 */
[----:B------:R-:W4:Y:S01]  /*40d0*/  LDG.E.128.CONSTANT R12, desc[UR36][R28.64+0x20] ;  /* 0x000020241c0c7981 */ /* 0x000f22000c1e9d00 */
[----:B------:R-:W-:Y:S01]  /*40e0*/  LOP3.LUT R3, R0, 0x1, RZ, 0xc0, !PT ;  /* 0x0000000100037812 */ /* 0x000fe200078ec0ff */
[----:B------:R-:W-:Y:S01]  /*40f0*/  IMAD.MOV.U32 R30, RZ, RZ, 0x20fd8164 ;  /* 0x20fd8164ff1e7424 */ /* 0x000fe200078e00ff */
[----:B------:R-:W-:-:S02]  /*4100*/  DMUL R26, R20, R20 ;  /* 0x00000014141a7228 */ /* 0x000fc40000000000 */
[----:B------:R-:W-:Y:S01]  /*4110*/  ISETP.NE.U32.AND P0, PT, R3, 0x1, PT ;  /* 0x000000010300780c */ /* 0x000fe20003f05070 */
[----:B------:R-:W-:-:S03]  /*4120*/  IMAD.MOV.U32 R3, RZ, RZ, 0x3da8ff83 ;  /* 0x3da8ff83ff037424 */ /* 0x000fc600078e00ff */
        /* <DEDUP_REMOVED lines=15> */
[----:B------:R-:W-:-:S07]  /*4220*/  FSEL R5, R7, R5, !P0 ;  /* 0x0000000507057208 */ /* 0x000fce0004000000 */
.L_x_2199:
[----:B------:R-:W-:Y:S05]  /*4230*/  BSYNC.RECONVERGENT B2 ;  /* 0x0000000000027941 */ /* 0x000fea0003800200 */
.L_x_2198:
[----:B012-45:R-:W-:Y:S01]  /*4240*/  VIADD R27, R19, 0x80 ;  /* 0x00000080131b7836 */ /* 0x037fe20000000000 */
[----:B------:R-:W-:Y:S04]  /*4250*/  BSSY.RECONVERGENT B2, `(.L_x_2204) ;  /* 0x0000041000027945 */ /* 0x000fe80003800200 */
[----:B------:R-:W-:-:S13]  /*4260*/  ISETP.GE.AND P0, PT, R27, R18, PT ;  /* 0x000000121b00720c */ /* 0x000fda0003f06270 */
[----:B------:R-:W-:Y:S05]  /*4270*/  @P0 BRA `(.L_x_2205) ;  /* 0x0000000000f80947 */ /* 0x000fea0003800000 */
[----:B---3--:R-:W-:Y:S01]  /*4280*/  DSETP.NEU.AND P0, PT, |R22|, +INF , PT ;  /* 0x7ff000001600742a */ /* 0x008fe20003f0d200 */
        /* <DEDUP_REMOVED lines=26> */
.L_x_2209:
[----:B------:R-:W-:Y:S05]  /*4430*/  BSYNC.RECONVERGENT B4 ;  /* 0x0000000000047941 */ /* 0x000fea0003800200 */
.L_x_2208:
[----:B------:R-:W-:Y:S01]  /*4440*/  VIADD R0, R0, 0x1 ;  /* 0x0000000100007836 */ /* 0x000fe20000000000 */
[----:B------:R-:W-:Y:S06]  /*4450*/  BRA `(.L_x_2210) ;  /* 0x0000000000087947 */ /* 0x000fec0003800000 */
.L_x_2207:
[----:B------:R-:W-:Y:S01]  /*4460*/  DMUL R6, RZ, R22 ;  /* 0x00000016ff067228 */ /* 0x000fe20000000000 */
[----:B------:R-:W-:-:S10]  /*4470*/  IMAD.MOV.U32 R0, RZ, RZ, 0x1 ;  /* 0x00000001ff007424 */ /* 0x000fd400078e00ff */
.L_x_2210:
[----:B------:R-:W-:Y:S05]  /*4480*/  BSYNC.RECONVERGENT B3 ;  /* 0x0000000000037941 */ /* 0x000fea0003800200 */
.L_x_2206:
        /* <DEDUP_REMOVED lines=29> */
.L_x_2205:
[----:B------:R-:W-:Y:S05]  /*4660*/  BSYNC.RECONVERGENT B2 ;  /* 0x0000000000027941 */ /* 0x000fea0003800200 */
.L_x_2204:
[----:B------:R-:W-:Y:S01]  /*4670*/  VIADD R3, R19, 0x100 ;  /* 0x0000010013037836 */ /* 0x000fe20000000000 */
        /* <DEDUP_REMOVED lines=30> */
.L_x_2216:
[----:B------:R-:W-:Y:S05]  /*4860*/  BSYNC.RECONVERGENT B4 ;  /* 0x0000000000047941 */ /* 0x000fea0003800200 */
.L_x_2215:
[----:B------:R-:W-:Y:S01]  /*4870*/  VIADD R0, R0, 0x1 ;  /* 0x0000000100007836 */ /* 0x000fe20000000000 */
[----:B------:R-:W-:Y:S06]  /*4880*/  BRA `(.L_x_2217) ;  /* 0x0000000000087947 */ /* 0x000fec0003800000 */
.L_x_2214:
[----:B------:R-:W-:Y:S01]  /*4890*/  DMUL R6, RZ, R24 ;  /* 0x00000018ff067228 */ /* 0x000fe20000000000 */
[----:B------:R-:W-:-:S10]  /*48a0*/  IMAD.MOV.U32 R0, RZ, RZ, 0x1 ;  /* 0x00000001ff007424 */ /* 0x000fd400078e00ff */
.L_x_2217:
[----:B------:R-:W-:Y:S05]  /*48b0*/  BSYNC.RECONVERGENT B3 ;  /* 0x0000000000037941 */ /* 0x000fea0003800200 */
.L_x_2213:
        /* <DEDUP_REMOVED lines=29> */
.L_x_2212:
[----:B------:R-:W-:Y:S05]  /*4a90*/  BSYNC.RECONVERGENT B2 ;  /* 0x0000000000027941 */ /* 0x000fea0003800200 */
.L_x_2211:
[----:B------:R-:W-:Y:S01]  /*4aa0*/  VIADD R3, R19, 0x180 ;  /* 0x0000018013037836 */ /* 0x000fe20000000000 */
[----:B------:R-:W-:Y:S04]  /*4ab0*/  BSSY.RECONVERGENT B2, `(.L_x_2218) ;  /* 0x0000041000027945 */ /* 0x000fe80003800200 */
[----:B------:R-:W-:-:S13]  /*4ac0*/  ISETP.GE.AND P0, PT, R3, R18, PT ;  /* 0x000000120300720c */ /* 0x000fda0003f06270 */
[----:B------:R-:W-:Y:S05]  /*4ad0*/  @P0 BRA `(.L_x_2219) ;  /* 0x0000000000f80947 */ /* 0x000fea0003800000 */
[----:B------:R-:W-:Y:S01]  /*4ae0*/  DSETP.NEU.AND P0, PT, |R16|, +INF , PT ;  /* 0x7ff000001000742a */ /* 0x000fe20003f0d200 */
        /* <DEDUP_REMOVED lines=22> */
[----:B---3--:R-:W-:Y:S05]  /*4c50*/  CALL.REL.NOINC `($_ZN2at6native27unrolled_elementwise_kernelIZZZNS0_15cos_kernel_cudaERNS_18TensorIteratorBaseEENKUlvE0_clEvENKUlvE_clEvEUldE_St5arrayIPcLm2EELi4E23TrivialOffsetCalculatorILi1EjESB_NS0_6memory12LoadWithCastILi1EEENSC_13StoreWithCastILi1EEEEEviT_T0_T2_T3_T4_T5_$__internal_trig_reduction_slowpathd) ;  /* 0x0000004800447944 */ /* 0x008fea0003c00000 */
[----:B------:R-:W-:Y:S02]  /*4c60*/  IMAD.MOV.U32 R0, RZ, RZ, R3 ;  /* 0x000000ffff007224 */ /* 0x000fe400078e0003 */
[----:B------:R-:W-:Y:S02]  /*4c70*/  IMAD.MOV.U32 R6, RZ, RZ, R12 ;  /* 0x000000ffff067224 */ /* 0x000fe400078e000c */
[----:B------:R-:W-:-:S07]  /*4c80*/  IMAD.MOV.U32 R7, RZ, RZ, R13 ;  /* 0x000000ffff077224 */ /* 0x000fce00078e000d */
.L_x_2223:
[----:B------:R-:W-:Y:S05]  /*4c90*/  BSYNC.RECONVERGENT B4 ;  /* 0x0000000000047941 */ /* 0x000fea0003800200 */
.L_x_2222:
[----:B------:R-:W-:Y:S01]  /*4ca0*/  VIADD R0, R0, 0x1 ;  /* 0x0000000100007836 */ /* 0x000fe20000000000 */
[----:B------:R-:W-:Y:S06]  /*4cb0*/  BRA `(.L_x_2224) ;  /* 0x0000000000087947 */ /* 0x000fec0003800000 */
.L_x_2221:
[----:B------:R-:W-:Y:S01]  /*4cc0*/  DMUL R6, RZ, R16 ;  /* 0x00000010ff067228 */ /* 0x000fe20000000000 */
[----:B------:R-:W-:-:S10]  /*4cd0*/  IMAD.MOV.U32 R0, RZ, RZ, 0x1 ;  /* 0x00000001ff007424 */ /* 0x000fd400078e00ff */
.L_x_2224:
[----:B------:R-:W-:Y:S05]  /*4ce0*/  BSYNC.RECONVERGENT B3 ;  /* 0x0000000000037941 */ /* 0x000fea0003800200 */
.L_x_2220:
[----:B------:R-:W0:Y:S01]  /*4cf0*/  LDCU.64 UR4, c[0x4][0x140] ;  /* 0x01002800ff0477ac */ /* 0x000e220008000a00 */
[----:B------:R-:W-:-:S05]  /*4d00*/  IMAD.SHL.U32 R3, R0, 0x40, RZ ;  /* 0x0000004000037824 */ /* 0x000fca00078e00ff */
[----:B------:R-:W-:-:S04]  /*4d10*/  LOP3.LUT R3, R3, 0x40, RZ, 0xc0, !PT ;  /* 0x0000004003037812 */ /* 0x000fc800078ec0ff */
[----:B0-----:R-:W-:-:S05]  /*4d20*/  IADD3 R30, P0, PT, R3, UR4, RZ ;  /* 0x00000004031e7c10 */ /* 0x001fca000ff1e0ff */
[----:B------:R-:W-:-:S05]  /*4d30*/  IMAD.X R31, RZ, RZ, UR5, P0 ;  /* 0x00000005ff1f7e24 */ /* 0x000fca00080e06ff */
[----:B------:R-:W2:Y:S04]  /*4d40*/  LDG.E.128.CONSTANT R8, desc[UR36][R30.64] ;  /* 0x000000241e087981 */ /* 0x000ea8000c1e9d00 */
[----:B------:R-:W4:Y:S04]  /*4d50*/  LDG.E.128.CONSTANT R12, desc[UR36][R30.64+0x10] ;  /* 0x000010241e0c7981 */ /* 0x000f28000c1e9d00 */
[----:B---3--:R-:W3:Y:S01]  /*4d60*/  LDG.E.128.CONSTANT R20, desc[UR36][R30.64+0x20] ;  /* 0x000020241e147981 */ /* 0x008ee2000c1e9d00 */
        /* <DEDUP_REMOVED lines=9> */
[----:B----4-:R-:W-:-:S08]  /*4e00*/  DFMA R8, R16, R8, R12 ;  /* 0x000000081008722b */ /* 0x010fd0000000000c */
[----:B------:R-:W-:-:S08]  /*4e10*/  DFMA R8, R16, R8, R14 ;  /* 0x000000081008722b */ /* 0x000fd0000000000e */
[----:B---3--:R-:W-:-:S08]  /*4e20*/  DFMA R8, R16, R8, R20 ;  /* 0x000000081008722b */ /* 0x008fd00000000014 */
        /* <DEDUP_REMOVED lines=9> */
.L_x_2219:
[----:B------:R-:W-:Y:S05]  /*4ec0*/  BSYNC.RECONVERGENT B2 ;  /* 0x0000000000027941 */ /* 0x000fea0003800200 */
.L_x_2218:
[----:B---3--:R-:W0:Y:S01]  /*4ed0*/  LDC.U8 R22, c[0x0][0x3a4] ;  /* 0x0000e900ff167b82 */ /* 0x008e220000000000 */
[----:B------:R-:W-:Y:S01]  /*4ee0*/  ISETP.GE.AND P0, PT, R19, R18, PT ;  /* 0x000000121300720c */ /* 0x000fe20003f06270 */
[----:B------:R-:W-:Y:S04]  /*4ef0*/  BSSY.RECONVERGENT B7, `(.L_x_2225) ;  /* 0x0000354000077945 */ /* 0x000fe80003800200 */
[----:B------:R-:W-:Y:S08]  /*4f00*/  BSSY.RELIABLE B6, `(.L_x_2226) ;  /* 0x0000240000067945 */ /* 0x000ff00003800100 */
[----:B------:R-:W-:Y:S05]  /*4f10*/  @P0 BRA `(.L_x_2227) ;  /* 0x0000002000ec0947 */ /* 0x000fea0003800000 */
        /* <DEDUP_REMOVED lines=18> */
[----:B------:R-:W0:Y:S01]  /*5040*/  F2I.F64.TRUNC R5, R4 ;  /* 0x0000000400057311 */ /* 0x000e22000030d100 */
[----:B------:R-:W-:Y:S01]  /*5050*/  IMAD.MOV.U32 R19, RZ, RZ, R27 ;  /* 0x000000ffff137224 */ /* 0x000fe200078e001b */
[----:B0-----:R1:W-:Y:S01]  /*5060*/  STG.E.U8 desc[UR36][R8.64], R5 ;  /* 0x0000000508007986 */ /* 0x0013e2000c101124 */
[----:B------:R-:W-:Y:S05]  /*5070*/  BRA `(.L_x_2233) ;  /* 0x0000001000407947 */ /* 0x000fea0003800000 */
.L_x_2231:
[----:B------:R-:W0:Y:S01]  /*5080*/  F2I.S64.F64.TRUNC R4, R4 ;  /* 0x0000000400047311 */ /* 0x000e22000030d900 */
[----:B------:R-:W-:Y:S02]  /*5090*/  IMAD.MOV.U32 R19, RZ, RZ, R27 ;  /* 0x000000ffff137224 */ /* 0x000fe400078e001b */
[----:B0-----:R-:W-:-:S05]  /*50a0*/  IMAD.MOV.U32 R3, RZ, RZ, R4 ;  /* 0x000000ffff037224 */ /* 0x001fca00078e0004 */
[----:B------:R0:W-:Y:S01]  /*50b0*/  STG.E.U8 desc[UR36][R8.64], R3 ;  /* 0x0000000308007986 */ /* 0x0001e2000c101124 */
[----:B------:R-:W-:Y:S05]  /*50c0*/  BRA `(.L_x_2233) ;  /* 0x00000010002c7947 */ /* 0x000fea0003800000 */
.L_x_2230:
[----:B------:R-:W-:-:S13]  /*50d0*/  ISETP.NE.AND P0, PT, R0, 0x2, PT ;  /* 0x000000020000780c */ /* 0x000fda0003f05270 */
[----:B------:R-:W-:Y:S05]  /*50e0*/  @!P0 BRA `(.L_x_2234) ;  /* 0x0000000000308947 */ /* 0x000fea0003800000 */
[----:B------:R-:W-:-:S13]  /*50f0*/  ISETP.NE.AND P0, PT, R0, 0x3, PT ;  /* 0x000000030000780c */ /* 0x000fda0003f05270 */
[----:B------:R-:W-:Y:S05]  /*5100*/  @!P0 BRA `(.L_x_2235) ;  /* 0x0000000000188947 */ /* 0x000fea0003800000 */
[----:B------:R-:W-:-:S13]  /*5110*/  ISETP.NE.AND P0, PT, R0, 0x4, PT ;  /* 0x000000040000780c */ /* 0x000fda0003f05270 */
[----:B------:R-:W-:Y:S05]  /*5120*/  @P0 BRA `(.L_x_2232) ;  /* 0x0000000c005c0947 */ /* 0x000fea0003800000 */
[----:B------:R-:W0:Y:S01]  /*5130*/  F2I.S64.F64.TRUNC R4, R4 ;  /* 0x0000000400047311 */ /* 0x000e22000030d900 */
[----:B------:R-:W-:Y:S01]  /*5140*/  IMAD.MOV.U32 R19, RZ, RZ, R27 ;  /* 0x000000ffff137224 */ /* 0x000fe200078e001b */
[----:B0-----:R4:W-:Y:S01]  /*5150*/  STG.E.64 desc[UR36][R8.64], R4 ;  /* 0x0000000408007986 */ /* 0x0019e2000c101b24 */
[----:B------:R-:W-:Y:S05]  /*5160*/  BRA `(.L_x_2233) ;  /* 0x0000001000047947 */ /* 0x000fea0003800000 */
.L_x_2235:
[----:B------:R-:W0:Y:S01]  /*5170*/  F2I.F64.TRUNC R5, R4 ;  /* 0x0000000400057311 */ /* 0x000e22000030d100 */
[----:B------:R-:W-:Y:S01]  /*5180*/  IMAD.MOV.U32 R19, RZ, RZ, R27 ;  /* 0x000000ffff137224 */ /* 0x000fe200078e001b */
[----:B0-----:R3:W-:Y:S01]  /*5190*/  STG.E desc[UR36][R8.64], R5 ;  /* 0x0000000508007986 */ /* 0x0017e2000c101924 */
[----:B------:R-:W-:Y:S05]  /*51a0*/  BRA `(.L_x_2233) ;  /* 0x0000000c00f47947 */ /* 0x000fea0003800000 */
.L_x_2234:
[----:B------:R-:W0:Y:S01]  /*51b0*/  F2I.F64.TRUNC R5, R4 ;  /* 0x0000000400057311 */ /* 0x000e22000030d100 */
[----:B------:R-:W-:Y:S01]  /*51c0*/  IMAD.MOV.U32 R19, RZ, RZ, R27 ;  /* 0x000000ffff137224 */ /* 0x000fe200078e001b */
[----:B0-----:R2:W-:Y:S01]  /*51d0*/  STG.E.U16 desc[UR36][R8.64], R5 ;  /* 0x0000000508007986 */ /* 0x0015e2000c101524 */
[----:B------:R-:W-:Y:S05]  /*51e0*/  BRA `(.L_x_2233) ;  /* 0x0000000c00e47947 */ /* 0x000fea0003800000 */
.L_x_2229:
[----:B------:R-:W-:-:S13]  /*51f0*/  ISETP.GT.AND P0, PT, R0, 0x6, PT ;  /* 0x000000060000780c */ /* 0x000fda0003f04270 */
[----:B------:R-:W-:Y:S05]  /*5200*/  @P0 BRA `(.L_x_2236) ;  /* 0x0000000000540947 */ /* 0x000fea0003800000 */
[----:B------:R-:W-:-:S13]  /*5210*/  ISETP.NE.AND P0, PT, R0, 0x5, PT ;  /* 0x000000050000780c */ /* 0x000fda0003f05270 */
[----:B------:R-:W-:Y:S05]  /*5220*/  @!P0 BRA `(.L_x_2237) ;  /* 0x0000000000288947 */ /* 0x000fea0003800000 */
[----:B------:R-:W-:-:S13]  /*5230*/  ISETP.NE.AND P0, PT, R0, 0x6, PT ;  /* 0x000000060000780c */ /* 0x000fda0003f05270 */
[----:B------:R-:W-:Y:S05]  /*5240*/  @P0 BRA `(.L_x_2232) ;  /* 0x0000000c00140947 */ /* 0x000fea0003800000 */
[----:B------:R-:W-:Y:S01]  /*5250*/  UMOV UR4, 0xf0000000 ;  /* 0xf000000000047882 */ /* 0x000fe20000000000 */
[----:B------:R-:W-:Y:S01]  /*5260*/  UMOV UR5, 0x380fffff ;  /* 0x380fffff00057882 */ /* 0x000fe20000000000 */
[----:B------:R-:W0:Y:S01]  /*5270*/  F2F.F32.F64 R3, R4 ;  /* 0x0000000400037310 */ /* 0x000e220000301000 */
[----:B------:R-:W-:Y:S01]  /*5280*/  DSETP.GEU.AND P0, PT, |R4|, UR4, PT ;  /* 0x0000000404007e2a */ /* 0x000fe2000bf0e200 */
[----:B------:R-:W-:-:S13]  /*5290*/  IMAD.MOV.U32 R19, RZ, RZ, R27 ;  /* 0x000000ffff137224 */ /* 0x000fda00078e001b */
[----:B0-----:R-:W-:-:S05]  /*52a0*/  @!P0 FMUL R3, R3, 1.175494350822287508e-38 ;  /* 0x0080000003038820 */ /* 0x001fca0000400000 */
[----:B------:R0:W-:Y:S01]  /*52b0*/  STG.E desc[UR36][R8.64], R3 ;  /* 0x0000000308007986 */ /* 0x0001e2000c101924 */
[----:B------:R-:W-:Y:S05]  /*52c0*/  BRA `(.L_x_2233) ;  /* 0x0000000c00ac7947 */ /* 0x000fea0003800000 */
.L_x_2237:
[----:B------:R-:W-:Y:S01]  /*52d0*/  UMOV UR4, 0xf0000000 ;  /* 0xf000000000047882 */ /* 0x000fe20000000000 */
[----:B------:R-:W-:Y:S01]  /*52e0*/  UMOV UR5, 0x380fffff ;  /* 0x380fffff00057882 */ /* 0x000fe20000000000 */
[----:B------:R-:W0:Y:S01]  /*52f0*/  F2F.F32.F64 R0, R4 ;  /* 0x0000000400007310 */ /* 0x000e220000301000 */
[----:B------:R-:W-:Y:S01]  /*5300*/  DSETP.GEU.AND P0, PT, |R4|, UR4, PT ;  /* 0x0000000404007e2a */ /* 0x000fe2000bf0e200 */
[----:B------:R-:W-:-:S13]  /*5310*/  IMAD.MOV.U32 R19, RZ, RZ, R27 ;  /* 0x000000ffff137224 */ /* 0x000fda00078e001b */
[----:B0-----:R-:W-:-:S05]  /*5320*/  @!P0 FMUL R0, R0, 1.175494350822287508e-38 ;  /* 0x0080000000008820 */ /* 0x001fca0000400000 */
[----:B------:R-:W-:-:S05]  /*5330*/  F2FP.F16.F32.PACK_AB R0, RZ, R0 ;  /* 0x00000000ff00723e */ /* 0x000fca00000000ff */
[----:B------:R0:W-:Y:S01]  /*5340*/  STG.E.U16 desc[UR36][R8.64], R0 ;  /* 0x0000000008007986 */ /* 0x0001e2000c101524 */
[----:B------:R-:W-:Y:S05]  /*5350*/  BRA `(.L_x_2233) ;  /* 0x0000000c00887947 */ /* 0x000fea0003800000 */
.L_x_2236:
[----:B------:R-:W-:-:S13]  /*5360*/  ISETP.NE.AND P0, PT, R0, 0x7, PT ;  /* 0x000000070000780c */ /* 0x000fda0003f05270 */
[----:B------:R-:W-:Y:S05]  /*5370*/  @!P0 BRA `(.L_x_2238) ;  /* 0x00000000005c8947 */ /* 0x000fea0003800000 */
        /* <DEDUP_REMOVED lines=8> */
[----:B------:R-:W-:Y:S02]  /*5400*/  IMAD.MOV.U32 R7, RZ, RZ, RZ ;  /* 0x000000ffff077224 */ /* 0x000fe400078e00ff */
[----:B------:R-:W-:-:S11]  /*5410*/  IMAD.MOV.U32 R19, RZ, RZ, R27 ;  /* 0x000000ffff137224 */ /* 0x000fd600078e001b */
[----:B0-----:R-:W-:-:S05]  /*5420*/  @!P0 FMUL R6, R6, 1.175494350822287508e-38 ;  /* 0x0080000006068820 */ /* 0x001fca0000400000 */
[----:B------:R0:W-:Y:S01]  /*5430*/  STG.E.64 desc[UR36][R8.64], R6 ;  /* 0x0000000608007986 */ /* 0x0001e2000c101b24 */
[----:B------:R-:W-:Y:S05]  /*5440*/  BRA `(.L_x_2233) ;  /* 0x0000000c004c7947 */ /* 0x000fea0003800000 */
.L_x_2239:
[----:B------:R-:W-:Y:S01]  /*5450*/  UMOV UR4, 0xf0000000 ;  /* 0xf000000000047882 */ /* 0x000fe20000000000 */
[----:B------:R-:W-:Y:S01]  /*5460*/  UMOV UR5, 0x380fffff ;  /* 0x380fffff00057882 */ /* 0x000fe20000000000 */
[----:B------:R-:W0:Y:S01]  /*5470*/  F2F.F32.F64 R0, R4 ;  /* 0x0000000400007310 */ /* 0x000e220000301000 */
[----:B------:R-:W-:Y:S01]  /*5480*/  DSETP.GEU.AND P0, PT, |R4|, UR4, PT ;  /* 0x0000000404007e2a */ /* 0x000fe2000bf0e200 */
[----:B------:R-:W-:-:S13]  /*5490*/  IMAD.MOV.U32 R19, RZ, RZ, R27 ;  /* 0x000000ffff137224 */ /* 0x000fda00078e001b */
[----:B0-----:R-:W-:-:S05]  /*54a0*/  @!P0 FMUL R0, R0, 1.175494350822287508e-38 ;  /* 0x0080000000008820 */ /* 0x001fca0000400000 */
[----:B------:R-:W-:-:S04]  /*54b0*/  F2FP.F16.F32.PACK_AB R3, RZ, R0 ;  /* 0x00000000ff03723e */ /* 0x000fc800000000ff */
[----:B------:R-:W-:-:S05]  /*54c0*/  PRMT R3, R3, 0x5410, RZ ;  /* 0x0000541003037816 */ /* 0x000fca00000000ff */
[----:B------:R0:W-:Y:S01]  /*54d0*/  STG.E desc[UR36][R8.64], R3 ;  /* 0x0000000308007986 */ /* 0x0001e2000c101924 */
[----:B------:R-:W-:Y:S05]  /*54e0*/  BRA `(.L_x_2233) ;  /* 0x0000000c00247947 */ /* 0x000fea0003800000 */
.L_x_2238:
[----:B------:R0:W-:Y:S01]  /*54f0*/  STG.E.64 desc[UR36][R8.64], R4 ;  /* 0x0000000408007986 */ /* 0x0001e2000c101b24 */
[----:B------:R-:W-:Y:S01]  /*5500*/  IMAD.MOV.U32 R19, RZ, RZ, R27 ;  /* 0x000000ffff137224 */ /* 0x000fe200078e001b */
[----:B------:R-:W-:Y:S06]  /*5510*/  BRA `(.L_x_2233) ;  /* 0x0000000c00187947 */ /* 0x000fec0003800000 */
.L_x_2228:
        /* <DEDUP_REMOVED lines=8> */
[----:B------:R-:W-:Y:S01]  /*55a0*/  DSETP.NEU.AND P0, PT, R4, RZ, PT ;  /* 0x000000ff0400722a */ /* 0x000fe20003f0d000 */
[----:B------:R-:W-:-:S05]  /*55b0*/  IMAD.MOV.U32 R19, RZ, RZ, R27 ;  /* 0x000000ffff137224 */ /* 0x000fca00078e001b */
[----:B------:R-:W-:-:S05]  /*55c0*/  SEL R3, RZ, 0x1, !P0 ;  /* 0x00000001ff037807 */ /* 0x000fca0004000000 */
[----:B------:R0:W-:Y:S01]  /*55d0*/  STG.E.U8 desc[UR36][R8.64], R3 ;  /* 0x0000000308007986 */ /* 0x0001e2000c101124 */
[----:B------:R-:W-:Y:S05]  /*55e0*/  BRA `(.L_x_2233) ;  /* 0x0000000800e47947 */ /* 0x000fea0003800000 */
.L_x_2242:
[----:B------:R-:W-:Y:S01]  /*55f0*/  CS2R R6, SRZ ;  /* 0x0000000000067805 */ /* 0x000fe2000001ff00 */
[----:B------:R-:W-:-:S04]  /*5600*/  IMAD.MOV.U32 R19, RZ, RZ, R27 ;  /* 0x000000ffff137224 */ /* 0x000fc800078e001b */
[----:B------:R0:W-:Y:S01]  /*5610*/  STG.E.128 desc[UR36][R8.64], R4 ;  /* 0x0000000408007986 */ /* 0x0001e2000c101d24 */
[----:B------:R-:W-:Y:S05]  /*5620*/  BRA `(.L_x_2233) ;  /* 0x0000000800d47947 */ /* 0x000fea0003800000 */
.L_x_2241:
        /* <DEDUP_REMOVED lines=23> */
.L_x_2246:
[----:B------:R-:W-:Y:S05]  /*57a0*/  BSYNC.RECONVERGENT B0 ;  /* 0x0000000000007941 */ /* 0x000fea0003800200 */
.L_x_2245:
[----:B------:R-:W-:Y:S01]  /*57b0*/  LOP3.LUT R7, R0, 0x80, R7, 0xf8, !PT ;  /* 0x0000008000077812 */ /* 0x000fe200078ef807 */
[----:B------:R-:W-:-:S04]  /*57c0*/  IMAD.MOV.U32 R19, RZ, RZ, R27 ;  /* 0x000000ffff137224 */ /* 0x000fc800078e001b */
[----:B------:R0:W-:Y:S01]  /*57d0*/  STG.E.U8 desc[UR36][R8.64], R7 ;  /* 0x0000000708007986 */ /* 0x0001e2000c101124 */
[----:B------:R-:W-:Y:S05]  /*57e0*/  BRA `(.L_x_2233) ;  /* 0x0000000800647947 */ /* 0x000fea0003800000 */
.L_x_2244:
        /* <DEDUP_REMOVED lines=19> */
.L_x_2248:
[----:B------:R-:W-:Y:S05]  /*5920*/  BSYNC.RECONVERGENT B0 ;  /* 0x0000000000007941 */ /* 0x000fea0003800200 */
.L_x_2247:
[----:B------:R-:W-:Y:S01]  /*5930*/  LOP3.LUT R7, R0, 0x80, R7, 0xf8, !PT ;  /* 0x0000008000077812 */ /* 0x000fe200078ef807 */
[----:B------:R-:W-:-:S04]  /*5940*/  IMAD.MOV.U32 R19, RZ, RZ, R27 ;  /* 0x000000ffff137224 */ /* 0x000fc800078e001b */
[----:B------:R0:W-:Y:S01]  /*5950*/  STG.E.U8 desc[UR36][R8.64], R7 ;  /* 0x0000000708007986 */ /* 0x0001e2000c101124 */
[----:B------:R-:W-:Y:S05]  /*5960*/  BRA `(.L_x_2233) ;  /* 0x0000000800047947 */ /* 0x000fea0003800000 */
.L_x_2243:
[----:B------:R-:W-:Y:S01]  /*5970*/  UMOV UR4, 0xf0000000 ;  /* 0xf000000000047882 */ /* 0x000fe20000000000 */
[----:B------:R-:W-:Y:S01]  /*5980*/  UMOV UR5, 0x380fffff ;  /* 0x380fffff00057882 */ /* 0x000fe20000000000 */
[----:B------:R-:W0:Y:S01]  /*5990*/  F2F.F32.F64 R0, R4 ;  /* 0x0000000400007310 */ /* 0x000e220000301000 */
[----:B------:R-:W-:Y:S01]  /*59a0*/  DSETP.GEU.AND P0, PT, |R4|, UR4, PT ;  /* 0x0000000404007e2a */ /* 0x000fe2000bf0e200 */
[----:B------:R-:W-:-:S13]  /*59b0*/  IMAD.MOV.U32 R19, RZ, RZ, R27 ;  /* 0x000000ffff137224 */ /* 0x000fda00078e001b */
[----:B0-----:R-:W-:-:S05]  /*59c0*/  @!P0 FMUL R0, R0, 1.175494350822287508e-38 ;  /* 0x0080000000008820 */ /* 0x001fca0000400000 */
[----:B------:R-:W-:-:S05]  /*59d0*/  F2FP.BF16.F32.PACK_AB R0, RZ, R0 ;  /* 0x00000000ff00723e */ /* 0x000fca00000010ff */
[----:B------:R0:W-:Y:S01]  /*59e0*/  STG.E.U16 desc[UR36][R8.64], R0 ;  /* 0x0000000008007986 */ /* 0x0001e2000c101524 */
[----:B------:R-:W-:Y:S05]  /*59f0*/  BRA `(.L_x_2233) ;  /* 0x0000000400e07947 */ /* 0x000fea0003800000 */
.L_x_2240:
        /* <DEDUP_REMOVED lines=8> */
[----:B------:R-:W0:Y:S01]  /*5a80*/  F2I.U32.F64.TRUNC R5, R4 ;  /* 0x0000000400057311 */ /* 0x000e22000030d000 */
[----:B------:R-:W-:Y:S01]  /*5a90*/  IMAD.MOV.U32 R19, RZ, RZ, R27 ;  /* 0x000000ffff137224 */ /* 0x000fe200078e001b */
[----:B0-----:R0:W-:Y:S01]  /*5aa0*/  STG.E.U16 desc[UR36][R8.64], R5 ;  /* 0x0000000508007986 */ /* 0x0011e2000c101524 */
[----:B------:R-:W-:Y:S05]  /*5ab0*/  BRA `(.L_x_2233) ;  /* 0x0000000400b07947 */ /* 0x000fea0003800000 */
.L_x_2251:
        /* <DEDUP_REMOVED lines=17> */
.L_x_2254:
[----:B------:R-:W-:-:S04]  /*5bd0*/  SHF.R.U32.HI R0, RZ, 0x14, R7 ;  /* 0x00000014ff007819 */ /* 0x000fc80000011607 */
[----:B------:R-:W-:-:S04]  /*5be0*/  LOP3.LUT R0, R0, 0x1, RZ, 0xc0, !PT ;  /* 0x0000000100007812 */ /* 0x000fc800078ec0ff */
[----:B------:R-:W-:-:S04]  /*5bf0*/  IADD3 R0, PT, PT, R7, 0x487ffff, R0 ;  /* 0x0487ffff07007810 */ /* 0x000fc80007ffe000 */
[----:B------:R-:W-:-:S04]  /*5c00*/  SHF.R.U32.HI R0, RZ, 0x14, R0 ;  /* 0x00000014ff007819 */ /* 0x000fc80000011600 */
[----:B------:R-:W-:-:S07]  /*5c10*/  LOP3.LUT R3, R0, 0xff, RZ, 0xc0, !PT ;  /* 0x000000ff00037812 */ /* 0x000fce00078ec0ff */
.L_x_2255:
[----:B------:R-:W-:-:S04]  /*5c20*/  SHF.R.U32.HI R0, RZ, 0x18, R7 ;  /* 0x00000018ff007819 */ /* 0x000fc80000011607 */
[----:B------:R-:W-:-:S07]  /*5c30*/  LOP3.LUT R0, R3, 0x80, R0, 0xf8, !PT ;  /* 0x0000008003007812 */ /* 0x000fce00078ef800 */
.L_x_2253:
[----:B------:R-:W-:Y:S05]  /*5c40*/  BSYNC.RECONVERGENT B0 ;  /* 0x0000000000007941 */ /* 0x000fea0003800200 */
.L_x_2252:
[----:B------:R0:W-:Y:S01]  /*5c50*/  STG.E.U8 desc[UR36][R8.64], R0 ;  /* 0x0000000008007986 */ /* 0x0001e2000c101124 */
[----:B------:R-:W-:Y:S01]  /*5c60*/  IMAD.MOV.U32 R19, RZ, RZ, R27 ;  /* 0x000000ffff137224 */ /* 0x000fe200078e001b */
[----:B------:R-:W-:Y:S06]  /*5c70*/  BRA `(.L_x_2233) ;  /* 0x0000000400407947 */ /* 0x000fec0003800000 */
.L_x_2250:
        /* <DEDUP_REMOVED lines=17> */
.L_x_2258:
[----:B------:R-:W-:-:S04]  /*5d90*/  SHF.R.U32.HI R0, RZ, 0x15, R7 ;  /* 0x00000015ff007819 */ /* 0x000fc80000011607 */
[----:B------:R-:W-:-:S04]  /*5da0*/  LOP3.LUT R0, R0, 0x1, RZ, 0xc0, !PT ;  /* 0x0000000100007812 */ /* 0x000fc800078ec0ff */
[----:B------:R-:W-:-:S04]  /*5db0*/  IADD3 R0, PT, PT, R7, 0x88fffff, R0 ;  /* 0x088fffff07007810 */ /* 0x000fc80007ffe000 */
[----:B------:R-:W-:-:S04]  /*5dc0*/  SHF.R.U32.HI R0, RZ, 0x15, R0 ;  /* 0x00000015ff007819 */ /* 0x000fc80000011600 */
[----:B------:R-:W-:-:S07]  /*5dd0*/  LOP3.LUT R3, R0, 0xff, RZ, 0xc0, !PT ;  /* 0x000000ff00037812 */ /* 0x000fce00078ec0ff */
.L_x_2259:
[----:B------:R-:W-:-:S04]  /*5de0*/  SHF.R.U32.HI R0, RZ, 0x18, R7 ;  /* 0x00000018ff007819 */ /* 0x000fc80000011607 */
[----:B------:R-:W-:-:S07]  /*5df0*/  LOP3.LUT R0, R3, 0x80, R0, 0xf8, !PT ;  /* 0x0000008003007812 */ /* 0x000fce00078ef800 */
.L_x_2257:
[----:B------:R-:W-:Y:S05]  /*5e00*/  BSYNC.RECONVERGENT B0 ;  /* 0x0000000000007941 */ /* 0x000fea0003800200 */
.L_x_2256:
[----:B------:R0:W-:Y:S01]  /*5e10*/  STG.E.U8 desc[UR36][R8.64], R0 ;  /* 0x0000000008007986 */ /* 0x0001e2000c101124 */
[----:B------:R-:W-:Y:S01]  /*5e20*/  IMAD.MOV.U32 R19, RZ, RZ, R27 ;  /* 0x000000ffff137224 */ /* 0x000fe200078e001b */
[----:B------:R-:W-:Y:S06]  /*5e30*/  BRA `(.L_x_2233) ;  /* 0x0000000000d07947 */ /* 0x000fec0003800000 */
.L_x_2249:
[----:B------:R-:W-:-:S13]  /*5e40*/  ISETP.NE.AND P0, PT, R0, 0x1c, PT ;  /* 0x0000001c0000780c */ /* 0x000fda0003f05270 */
[----:B------:R-:W-:Y:S05]  /*5e50*/  @!P0 BRA `(.L_x_2260) ;  /* 0x0000000000bc8947 */ /* 0x000fea0003800000 */
[----:B------:R-:W-:-:S13]  /*5e60*/  ISETP.NE.AND P0, PT, R0, 0x1d, PT ;  /* 0x0000001d0000780c */ /* 0x000fda0003f05270 */
[----:B------:R-:W-:Y:S05]  /*5e70*/  @!P0 BRA `(.L_x_2261) ;  /* 0x0000000000a48947 */ /* 0x000fea0003800000 */
[----:B------:R-:W-:-:S13]  /*5e80*/  ISETP.NE.AND P0, PT, R0, 0x2c, PT ;  /* 0x0000002c0000780c */ /* 0x000fda0003f05270 */
[----:B------:R-:W-:Y:S05]  /*5e90*/  @!P0 BRA `(.L_x_2262) ;  /* 0x0000000000488947 */ /* 0x000fea0003800000 */
.L_x_2232:
        /* <DEDUP_REMOVED lines=16> */
.L_x_2263:
[----:B------:R-:W-:Y:S01]  /*5fa0*/  IMAD.MOV.U32 R19, RZ, RZ, R27 ;  /* 0x000000ffff137224 */ /* 0x000fe200078e001b */
[----:B------:R-:W-:Y:S06]  /*5fb0*/  BRA `(.L_x_2233) ;  /* 0x0000000000707947 */ /* 0x000fec0003800000 */
.L_x_2262:
[----:B------:R-:W-:Y:S01]  /*5fc0*/  UMOV UR4, 0xf0000000 ;  /* 0xf000000000047882 */ /* 0x000fe20000000000 */
[----:B------:R-:W-:Y:S01]  /*5fd0*/  UMOV UR5, 0x380fffff ;  /* 0x380fffff00057882 */ /* 0x000fe20000000000 */
[----:B------:R-:W0:Y:S01]  /*5fe0*/  F2F.F32.F64 R10, R4 ;  /* 0x00000004000a7310 */ /* 0x000e220000301000 */
[----:B------:R-:W-:Y:S01]  /*5ff0*/  DSETP.GEU.AND P0, PT, |R4|, UR4, PT ;  /* 0x0000000404007e2a */ /* 0x000fe2000bf0e200 */
[----:B------:R-:W-:-:S13]  /*6000*/  IMAD.MOV.U32 R19, RZ, RZ, R27 ;  /* 0x000000ffff137224 */ /* 0x000fda00078e001b */
[----:B0-----:R-:W-:-:S05]  /*6010*/  @!P0 FMUL R10, R10, 1.175494350822287508e-38 ;  /* 0x008000000a0a8820 */ /* 0x001fca0000400000 */
        /* <DEDUP_REMOVED lines=15> */
.L_x_2261:
[----:B------:R-:W0:Y:S01]  /*6110*/  F2I.U64.F64.TRUNC R4, R4 ;  /* 0x0000000400047311 */ /* 0x000e22000030d800 */
[----:B------:R-:W-:Y:S01]  /*6120*/  IMAD.MOV.U32 R19, RZ, RZ, R27 ;  /* 0x000000ffff137224 */ /* 0x000fe200078e001b */
[----:B0-----:R0:W-:Y:S01]  /*6130*/  STG.E.64 desc[UR36][R8.64], R4 ;  /* 0x0000000408007986 */ /* 0x0011e2000c101b24 */
[----:B------:R-:W-:Y:S05]  /*6140*/  BRA `(.L_x_2233) ;  /* 0x00000000000c7947 */ /* 0x000fea0003800000 */
.L_x_2260:
[----:B------:R-:W0:Y:S01]  /*6150*/  F2I.U32.F64.TRUNC R5, R4 ;  /* 0x0000000400057311 */ /* 0x000e22000030d000 */
[----:B------:R-:W-:Y:S01]  /*6160*/  IMAD.MOV.U32 R19, RZ, RZ, R27 ;  /* 0x000000ffff137224 */ /* 0x000fe200078e001b */
[----:B0-----:R0:W-:Y:S06]  /*6170*/  STG.E desc[UR36][R8.64], R5 ;  /* 0x0000000508007986 */ /* 0x0011ec000c101924 */
.L_x_2233:
[----:B------:R-:W-:-:S13]  /*6180*/  ISETP.GE.AND P0, PT, R19, R18, PT ;  /* 0x000000121300720c */ /* 0x000fda0003f06270 */
[----:B------:R-:W-:Y:S05]  /*6190*/  @P0 BREAK.RELIABLE B6 ;  /* 0x0000000000060942 */ /* 0x000fea0003800100 */
        /* <DEDUP_REMOVED lines=19> */
[----:B------:R-:W0:Y:S02]  /*62d0*/  F2I.F64.TRUNC R29, R28 ;  /* 0x0000001c001d7311 */ /* 0x000e24000030d100 */
[----:B0-----:R3:W-:Y:S01]  /*62e0*/  STG.E.U8 desc[UR36][R4.64], R29 ;  /* 0x0000001d04007986 */ /* 0x0017e2000c101124 */
[----:B------:R-:W-:Y:S05]  /*62f0*/  BRA `(.L_x_2270) ;  /* 0x0000000c00f07947 */ /* 0x000fea0003800000 */
.L_x_2268:
[----:B------:R-:W0:Y:S02]  /*6300*/  F2I.S64.F64.TRUNC R28, R28 ;  /* 0x0000001c001c7311 */ /* 0x000e24000030d900 */
[----:B0-----:R-:W-:-:S05]  /*6310*/  IMAD.MOV.U32 R3, RZ, RZ, R28 ;  /* 0x000000ffff037224 */ /* 0x001fca00078e001c */
[----:B------:R4:W-:Y:S01]  /*6320*/  STG.E.U8 desc[UR36][R4.64], R3 ;  /* 0x0000000304007986 */ /* 0x0009e2000c101124 */
[----:B------:R-:W-:Y:S05]  /*6330*/  BRA `(.L_x_2270) ;  /* 0x0000000c00e07947 */ /* 0x000fea0003800000 */
.L_x_2267:
[----:B------:R-:W-:-:S13]  /*6340*/  ISETP.NE.AND P0, PT, R0, 0x2, PT ;  /* 0x000000020000780c */ /* 0x000fda0003f05270 */
[----:B------:R-:W-:Y:S05]  /*6350*/  @!P0 BRA `(.L_x_2271) ;  /* 0x0000000000288947 */ /* 0x000fea0003800000 */
[----:B------:R-:W-:-:S13]  /*6360*/  ISETP.NE.AND P0, PT, R0, 0x3, PT ;  /* 0x000000030000780c */ /* 0x000fda0003f05270 */
[----:B------:R-:W-:Y:S05]  /*6370*/  @!P0 BRA `(.L_x_2272) ;  /* 0x0000000000148947 */ /* 0x000fea0003800000 */
[----:B------:R-:W-:-:S13]  /*6380*/  ISETP.NE.AND P0, PT, R0, 0x4, PT ;  /* 0x000000040000780c */ /* 0x000fda0003f05270 */
[----:B------:R-:W-:Y:S05]  /*6390*/  @P0 BRA `(.L_x_2269) ;  /* 0x0000000800b40947 */ /* 0x000fea0003800000 */
[----:B------:R-:W0:Y:S02]  /*63a0*/  F2I.S64.F64.TRUNC R28, R28 ;  /* 0x0000001c001c7311 */ /* 0x000e24000030d900 */
[----:B0-----:R1:W-:Y:S01]  /*63b0*/  STG.E.64 desc[UR36][R4.64], R28 ;  /* 0x0000001c04007986 */ /* 0x0013e2000c101b24 */
[----:B------:R-:W-:Y:S05]  /*63c0*/  BRA `(.L_x_2270) ;  /* 0x0000000c00bc7947 */ /* 0x000fea0003800000 */
.L_x_2272:
[----:B------:R-:W0:Y:S02]  /*63d0*/  F2I.F64.TRUNC R29, R28 ;  /* 0x0000001c001d7311 */ /* 0x000e24000030d100 */
[----:B0-----:R2:W-:Y:S01]  /*63e0*/  STG.E desc[UR36][R4.64], R29 ;  /* 0x0000001d04007986 */ /* 0x0015e2000c101924 */
[----:B------:R-:W-:Y:S05]  /*63f0*/  BRA `(.L_x_2270) ;  /* 0x0000000c00b07947 */ /* 0x000fea0003800000 */
.L_x_2271:
[----:B------:R-:W0:Y:S02]  /*6400*/  F2I.F64.TRUNC R29, R28 ;  /* 0x0000001c001d7311 */ /* 0x000e24000030d100 */
[----:B0-----:R0:W-:Y:S01]  /*6410*/  STG.E.U16 desc[UR36][R4.64], R29 ;  /* 0x0000001d04007986 */ /* 0x0011e2000c101524 */
[----:B------:R-:W-:Y:S05]  /*6420*/  BRA `(.L_x_2270) ;  /* 0x0000000c00a47947 */ /* 0x000fea0003800000 */
.L_x_2266:
        /* <DEDUP_REMOVED lines=9> */
[----:B------:R-:W-:-:S14]  /*64c0*/  DSETP.GEU.AND P0, PT, |R28|, UR4, PT ;  /* 0x000000041c007e2a */ /* 0x000fdc000bf0e200 */
[----:B0-----:R-:W-:-:S05]  /*64d0*/  @!P0 FMUL R3, R3, 1.175494350822287508e-38 ;  /* 0x0080000003038820 */ /* 0x001fca0000400000 */
[----:B------:R0:W-:Y:S01]  /*64e0*/  STG.E desc[UR36][R4.64], R3 ;  /* 0x0000000304007986 */ /* 0x0001e2000c101924 */
[----:B------:R-:W-:Y:S05]  /*64f0*/  BRA `(.L_x_2270) ;  /* 0x0000000c00707947 */ /* 0x000fea0003800000 */
.L_x_2274:
        /* <DEDUP_REMOVED lines=8> */
.L_x_2273:
        /* <DEDUP_REMOVED lines=14> */
.L_x_2276:
        /* <DEDUP_REMOVED lines=9> */
.L_x_2275:
[----:B------:R0:W-:Y:S01]  /*66f0*/  STG.E.64 desc[UR36][R4.64], R28 ;  /* 0x0000001c04007986 */ /* 0x0001e2000c101b24 */
[----:B------:R-:W-:Y:S05]  /*6700*/  BRA `(.L_x_2270) ;  /* 0x0000000800ec7947 */ /* 0x000fea0003800000 */
.L_x_2265:
        /* <DEDUP_REMOVED lines=10> */
[----:B------:R-:W0:Y:S02]  /*67b0*/  F2I.U32.F64.TRUNC R29, R28 ;  /* 0x0000001c001d7311 */ /* 0x000e24000030d000 */
[----:B0-----:R0:W-:Y:S01]  /*67c0*/  STG.E.U16 desc[UR36][R4.64], R29 ;  /* 0x0000001d04007986 */ /* 0x0011e2000c101524 */
[----:B------:R-:W-:Y:S05]  /*67d0*/  BRA `(.L_x_2270) ;  /* 0x0000000800b87947 */ /* 0x000fea0003800000 */
.L_x_2280:
        /* <DEDUP_REMOVED lines=22> */
.L_x_2283:
[----:B------:R-:W-:-:S04]  /*6940*/  SHF.R.U32.HI R3, RZ, 0x18, R7 ;  /* 0x00000018ff037819 */ /* 0x000fc80000011607 */
[----:B------:R-:W-:-:S07]  /*6950*/  LOP3.LUT R0, R0, 0x80, R3, 0xf8, !PT ;  /* 0x0000008000007812 */ /* 0x000fce00078ef803 */
.L_x_2282:
[----:B------:R-:W-:Y:S05]  /*6960*/  BSYNC.RECONVERGENT B0 ;  /* 0x0000000000007941 */ /* 0x000fea0003800200 */
.L_x_2281:
[----:B------:R0:W-:Y:S01]  /*6970*/  STG.E.U8 desc[UR36][R4.64], R0 ;  /* 0x0000000004007986 */ /* 0x0001e2000c101124 */
[----:B------:R-:W-:Y:S05]  /*6980*/  BRA `(.L_x_2270) ;  /* 0x00000008004c7947 */ /* 0x000fea0003800000 */
.L_x_2279:
        /* <DEDUP_REMOVED lines=22> */
.L_x_2286:
[----:B------:R-:W-:-:S04]  /*6af0*/  SHF.R.U32.HI R3, RZ, 0x18, R7 ;  /* 0x00000018ff037819 */ /* 0x000fc80000011607 */
[----:B------:R-:W-:-:S07]  /*6b00*/  LOP3.LUT R0, R0, 0x80, R3, 0xf8, !PT ;  /* 0x0000008000007812 */ /* 0x000fce00078ef803 */
.L_x_2285:
[----:B------:R-:W-:Y:S05]  /*6b10*/  BSYNC.RECONVERGENT B0 ;  /* 0x0000000000007941 */ /* 0x000fea0003800200 */
.L_x_2284:
[----:B------:R0:W-:Y:S01]  /*6b20*/  STG.E.U8 desc[UR36][R4.64], R0 ;  /* 0x0000000004007986 */ /* 0x0001e2000c101124 */
[----:B------:R-:W-:Y:S05]  /*6b30*/  BRA `(.L_x_2270) ;  /* 0x0000000400e07947 */ /* 0x000fea0003800000 */
.L_x_2278:
        /* <DEDUP_REMOVED lines=26> */
.L_x_2288:
[----:B------:R-:W0:Y:S02]  /*6ce0*/  F2I.U64.F64.TRUNC R28, R28 ;  /* 0x0000001c001c7311 */ /* 0x000e24000030d800 */
[----:B0-----:R0:W-:Y:S01]  /*6cf0*/  STG.E.64 desc[UR36][R4.64], R28 ;  /* 0x0000001c04007986 */ /* 0x0011e2000c101b24 */
[----:B------:R-:W-:Y:S05]  /*6d00*/  BRA `(.L_x_2270) ;  /* 0x00000004006c7947 */ /* 0x000fea0003800000 */
.L_x_2287:
[----:B------:R-:W0:Y:S02]  /*6d10*/  F2I.U32.F64.TRUNC R29, R28 ;  /* 0x0000001c001d7311 */ /* 0x000e24000030d000 */
[----:B0-----:R0:W-:Y:S01]  /*6d20*/  STG.E desc[UR36][R4.64], R29 ;  /* 0x0000001d04007986 */ /* 0x0011e2000c101924 */
[----:B------:R-:W-:Y:S05]  /*6d30*/  BRA `(.L_x_2270) ;  /* 0x0000000400607947 */ /* 0x000fea0003800000 */
.L_x_2277:
[----:B------:R-:W-:-:S13]  /*6d40*/  ISETP.GT.AND P0, PT, R0, 0xe, PT ;  /* 0x0000000e0000780c */ /* 0x000fda0003f04270 */
[----:B------:R-:W-:Y:S05]  /*6d50*/  @P0 BRA `(.L_x_2289) ;  /* 0x00000000002c0947 */ /* 0x000fea0003800000 */
[----:B------:R-:W-:-:S13]  /*6d60*/  ISETP.NE.AND P0, PT, R0, 0xa, PT ;  /* 0x0000000a0000780c */ /* 0x000fda0003f05270 */
[----:B------:R-:W-:Y:S05]  /*6d70*/  @!P0 BRA `(.L_x_2290) ;  /* 0x0000000000188947 */ /* 0x000fea0003800000 */
[----:B------:R-:W-:-:S13]  /*6d80*/  ISETP.NE.AND P0, PT, R0, 0xb, PT ;  /* 0x0000000b0000780c */ /* 0x000fda0003f05270 */
[----:B------:R-:W-:Y:S05]  /*6d90*/  @P0 BRA `(.L_x_2269) ;  /* 0x0000000000340947 */ /* 0x000fea0003800000 */
[----:B------:R-:W-:-:S06]  /*6da0*/  DSETP.NEU.AND P0, PT, R28, RZ, PT ;  /* 0x000000ff1c00722a */ /* 0x000fcc0003f0d000 */
[----:B------:R-:W-:-:S05]  /*6db0*/  SEL R3, RZ, 0x1, !P0 ;  /* 0x00000001ff037807 */ /* 0x000fca0004000000 */
[----:B------:R0:W-:Y:S01]  /*6dc0*/  STG.E.U8 desc[UR36][R4.64], R3 ;  /* 0x0000000304007986 */ /* 0x0001e2000c101124 */
[----:B------:R-:W-:Y:S05]  /*6dd0*/  BRA `(.L_x_2270) ;  /* 0x0000000400387947 */ /* 0x000fea0003800000 */
.L_x_2290:
[----:B------:R-:W-:-:S05]  /*6de0*/  CS2R R30, SRZ ;  /* 0x00000000001e7805 */ /* 0x000fca000001ff00 */
[----:B------:R0:W-:Y:S01]  /*6df0*/  STG.E.128 desc[UR36][R4.64], R28 ;  /* 0x0000001c04007986 */ /* 0x0001e2000c101d24 */
[----:B------:R-:W-:Y:S05]  /*6e00*/  BRA `(.L_x_2270) ;  /* 0x00000004002c7947 */ /* 0x000fea0003800000 */
.L_x_2289:
[----:B------:R-:W-:-:S13]  /*6e10*/  ISETP.NE.AND P0, PT, R0, 0xf, PT ;  /* 0x0000000f0000780c */ /* 0x000fda0003f05270 */
[----:B------:R-:W-:Y:S05]  /*6e20*/  @!P0 BRA `(.L_x_2291) ;  /* 0x0000000400088947 */ /* 0x000fea0003800000 */
[----:B------:R-:W-:-:S13]  /*6e30*/  ISETP.NE.AND P0, PT, R0, 0x17, PT ;  /* 0x000000170000780c */ /* 0x000fda0003f05270 */
[----:B------:R-:W-:Y:S05]  /*6e40*/  @!P0 BRA `(.L_x_2292) ;  /* 0x0000000000a08947 */ /* 0x000fea0003800000 */
[----:B------:R-:W-:-:S13]  /*6e50*/  ISETP.NE.AND P0, PT, R0, 0x18, PT ;  /* 0x000000180000780c */ /* 0x000fda0003f05270 */
[----:B------:R-:W-:Y:S05]  /*6e60*/  @!P0 BRA `(.L_x_2293) ;  /* 0x0000000000448947 */ /* 0x000fea0003800000 */
.L_x_2269:
        /* <DEDUP_REMOVED lines=16> */
.L_x_2294:
[----:B------:R-:W-:Y:S05]  /*6f70*/  BRA `(.L_x_2270) ;  /* 0x0000000000d07947 */ /* 0x000fea0003800000 */
.L_x_2293:
        /* <DEDUP_REMOVED lines=17> */
.L_x_2296:
[----:B------:R-:W-:Y:S05]  /*7090*/  BSYNC.RECONVERGENT B0 ;  /* 0x0000000000007941 */ /* 0x000fea0003800200 */
.L_x_2295:
[----:B------:R-:W-:-:S05]  /*70a0*/  LOP3.LUT R3, R0, 0x80, R3, 0xf8, !PT ;  /* 0x0000008000037812 */ /* 0x000fca00078ef803 */
[----:B------:R0:W-:Y:S01]  /*70b0*/  STG.E.U8 desc[UR36][R4.64], R3 ;  /* 0x0000000304007986 */ /* 0x0001e2000c101124 */
[----:B------:R-:W-:Y:S05]  /*70c0*/  BRA `(.L_x_2270) ;  /* 0x00000000007c7947 */ /* 0x000fea0003800000 */
.L_x_2292:
        /* <DEDUP_REMOVED lines=16> */
.L_x_2298:
[----:B------:R-:W-:Y:S01]  /*71d0*/  IMAD.MOV.U32 R0, RZ, RZ, 0x7f ;  /* 0x0000007fff007424 */ /* 0x000fe200078e00ff */
[----:B------:R-:W-:-:S04]  /*71e0*/  ISETP.GT.U32.AND P0, PT, R3, 0x7f800000, PT ;  /* 0x7f8000000300780c */ /* 0x000fc80003f04070 */
[----:B------:R-:W-:-:S09]  /*71f0*/  SEL R0, R0, 0x7c, P0 ;  /* 0x0000007c00007807 */ /* 0x000fd20000000000 */
.L_x_2299:
[----:B------:R-:W-:Y:S05]  /*7200*/  BSYNC.RECONVERGENT B0 ;  /* 0x0000000000007941 */ /* 0x000fea0003800200 */
.L_x_2297:
[----:B------:R-:W-:-:S04]  /*7210*/  SHF.R.U32.HI R3, RZ, 0x18, R7 ;  /* 0x00000018ff037819 */ /* 0x000fc80000011607 */
[----:B------:R-:W-:-:S05]  /*7220*/  LOP3.LUT R3, R0, 0x80, R3, 0xf8, !PT ;  /* 0x0000008000037812 */ /* 0x000fca00078ef803 */
[----:B------:R0:W-:Y:S01]  /*7230*/  STG.E.U8 desc[UR36][R4.64], R3 ;  /* 0x0000000304007986 */ /* 0x0001e2000c101124 */
[----:B------:R-:W-:Y:S05]  /*7240*/  BRA `(.L_x_2270) ;  /* 0x00000000001c7947 */ /* 0x000fea0003800000 */
.L_x_2291:
[----:B------:R-:W-:Y:S01]  /*7250*/  UMOV UR4, 0xf0000000 ;  /* 0xf000000000047882 */ /* 0x000fe20000000000 */
[----:B------:R-:W-:Y:S01]  /*7260*/  UMOV UR5, 0x380fffff ;  /* 0x380fffff00057882 */ /* 0x000fe20000000000 */
[----:B------:R-:W0:Y:S01]  /*7270*/  F2F.F32.F64 R0, R28 ;  /* 0x0000001c00007310 */ /* 0x000e220000301000 */
[----:B------:R-:W-:-:S14]  /*7280*/  DSETP.GEU.AND P0, PT, |R28|, UR4, PT ;  /* 0x000000041c007e2a */ /* 0x000fdc000bf0e200 */
[----:B0-----:R-:W-:-:S05]  /*7290*/  @!P0 FMUL R0, R0, 1.175494350822287508e-38 ;  /* 0x0080000000008820 */ /* 0x001fca0000400000 */
[----:B------:R-:W-:-:S05]  /*72a0*/  F2FP.BF16.F32.PACK_AB R0, RZ, R0 ;  /* 0x00000000ff00723e */ /* 0x000fca00000010ff */
[----:B------:R0:W-:Y:S02]  /*72b0*/  STG.E.U16 desc[UR36][R4.64], R0 ;  /* 0x0000000004007986 */ /* 0x0001e4000c101524 */
.L_x_2270:
[----:B------:R-:W-:-:S07]  /*72c0*/  VIADD R19, R19, 0x80 ;  /* 0x0000008013137836 */ /* 0x000fce0000000000 */
.L_x_2227:
[----:B------:R-:W-:-:S13]  /*72d0*/  ISETP.GE.AND P0, PT, R19, R18, PT ;  /* 0x000000121300720c */ /* 0x000fda0003f06270 */
[----:B------:R-:W-:Y:S05]  /*72e0*/  @P0 BREAK.RELIABLE B6 ;  /* 0x0000000000060942 */ /* 0x000fea0003800100 */
[----:B------:R-:W-:Y:S05]  /*72f0*/  @P0 BRA `(.L_x_2264) ;  /* 0x00000010004c0947 */ /* 0x000fea0003800000 */
[----:B------:R-:W-:Y:S05]  /*7300*/  BSYNC.RELIABLE B6 ;  /* 0x0000000000067941 */ /* 0x000fea0003800100 */
.L_x_2226:
        /* <DEDUP_REMOVED lines=21> */
.L_x_2303:
[----:B------:R-:W0:Y:S02]  /*7460*/  F2I.S64.F64.TRUNC R24, R24 ;  /* 0x0000001800187311 */ /* 0x000e24000030d900 */
[----:B0-----:R-:W-:-:S05]  /*7470*/  IMAD.MOV.U32 R3, RZ, RZ, R24 ;  /* 0x000000ffff037224 */ /* 0x001fca00078e0018 */
[----:B------:R3:W-:Y:S01]  /*7480*/  STG.E.U8 desc[UR36][R4.64], R3 ;  /* 0x0000000304007986 */ /* 0x0007e2000c101124 */
[----:B------:R-:W-:Y:S05]  /*7490*/  BRA `(.L_x_2305) ;  /* 0x0000000c00e07947 */ /* 0x000fea0003800000 */
.L_x_2302:
        /* <DEDUP_REMOVED lines=9> */
.L_x_2307:
[----:B------:R-:W0:Y:S02]  /*7530*/  F2I.F64.TRUNC R25, R24 ;  /* 0x0000001800197311 */ /* 0x000e24000030d100 */
[----:B0-----:R2:W-:Y:S01]  /*7540*/  STG.E desc[UR36][R4.64], R25 ;  /* 0x0000001904007986 */ /* 0x0015e2000c101924 */
[----:B------:R-:W-:Y:S05]  /*7550*/  BRA `(.L_x_2305) ;  /* 0x0000000c00b07947 */ /* 0x000fea0003800000 */
.L_x_2306:
[----:B------:R-:W0:Y:S02]  /*7560*/  F2I.F64.TRUNC R25, R24 ;  /* 0x0000001800197311 */ /* 0x000e24000030d100 */
[----:B0-----:R0:W-:Y:S01]  /*7570*/  STG.E.U16 desc[UR36][R4.64], R25 ;  /* 0x0000001904007986 */ /* 0x0011e2000c101524 */
[----:B------:R-:W-:Y:S05]  /*7580*/  BRA `(.L_x_2305) ;  /* 0x0000000c00a47947 */ /* 0x000fea0003800000 */
.L_x_2301:
        /* <DEDUP_REMOVED lines=13> */
.L_x_2309:
        /* <DEDUP_REMOVED lines=8> */
.L_x_2308:
        /* <DEDUP_REMOVED lines=14> */
.L_x_2311:
        /* <DEDUP_REMOVED lines=9> */
.L_x_2310:
[----:B------:R0:W-:Y:S01]  /*7850*/  STG.E.64 desc[UR36][R4.64], R24 ;  /* 0x0000001804007986 */ /* 0x0001e2000c101b24 */
[----:B------:R-:W-:Y:S05]  /*7860*/  BRA `(.L_x_2305) ;  /* 0x0000000800ec7947 */ /* 0x000fea0003800000 */
.L_x_2300:
        /* <DEDUP_REMOVED lines=13> */
.L_x_2315:
        /* <DEDUP_REMOVED lines=22> */
.L_x_2318:
[----:B------:R-:W-:-:S04]  /*7aa0*/  SHF.R.U32.HI R3, RZ, 0x18, R7 ;  /* 0x00000018ff037819 */ /* 0x000fc80000011607 */
[----:B------:R-:W-:-:S07]  /*7ab0*/  LOP3.LUT R0, R0, 0x80, R3, 0xf8, !PT ;  /* 0x0000008000007812 */ /* 0x000fce00078ef803 */
.L_x_2317:
[----:B------:R-:W-:Y:S05]  /*7ac0*/  BSYNC.RECONVERGENT B0 ;  /* 0x0000000000007941 */ /* 0x000fea0003800200 */
.L_x_2316:
[----:B------:R0:W-:Y:S01]  /*7ad0*/  STG.E.U8 desc[UR36][R4.64], R0 ;  /* 0x0000000004007986 */ /* 0x0001e2000c101124 */
[----:B------:R-:W-:Y:S05]  /*7ae0*/  BRA `(.L_x_2305) ;  /* 0x00000008004c7947 */ /* 0x000fea0003800000 */
.L_x_2314:
        /* <DEDUP_REMOVED lines=22> */
.L_x_2321:
[----:B------:R-:W-:-:S04]  /*7c50*/  SHF.R.U32.HI R3, RZ, 0x18, R7 ;  /* 0x00000018ff037819 */ /* 0x000fc80000011607 */
[----:B------:R-:W-:-:S07]  /*7c60*/  LOP3.LUT R0, R0, 0x80, R3, 0xf8, !PT ;  /* 0x0000008000007812 */ /* 0x000fce00078ef803 */
.L_x_2320:
[----:B------:R-:W-:Y:S05]  /*7c70*/  BSYNC.RECONVERGENT B0 ;  /* 0x0000000000007941 */ /* 0x000fea0003800200 */
.L_x_2319:
[----:B------:R0:W-:Y:S01]  /*7c80*/  STG.E.U8 desc[UR36][R4.64], R0 ;  /* 0x0000000004007986 */ /* 0x0001e2000c101124 */
[----:B------:R-:W-:Y:S05]  /*7c90*/  BRA `(.L_x_2305) ;  /* 0x0000000400e07947 */ /* 0x000fea0003800000 */
.L_x_2313:
        /* <DEDUP_REMOVED lines=26> */
.L_x_2323:
[----:B------:R-:W0:Y:S02]  /*7e40*/  F2I.U64.F64.TRUNC R24, R24 ;  /* 0x0000001800187311 */ /* 0x000e24000030d800 */
[----:B0-----:R0:W-:Y:S01]  /*7e50*/  STG.E.64 desc[UR36][R4.64], R24 ;  /* 0x0000001804007986 */ /* 0x0011e2000c101b24 */
[----:B------:R-:W-:Y:S05]  /*7e60*/  BRA `(.L_x_2305) ;  /* 0x00000004006c7947 */ /* 0x000fea0003800000 */
.L_x_2322:
[----:B------:R-:W0:Y:S02]  /*7e70*/  F2I.U32.F64.TRUNC R25, R24 ;  /* 0x0000001800197311 */ /* 0x000e24000030d000 */
[----:B0-----:R0:W-:Y:S01]  /*7e80*/  STG.E desc[UR36][R4.64], R25 ;  /* 0x0000001904007986 */ /* 0x0011e2000c101924 */
[----:B------:R-:W-:Y:S05]  /*7e90*/  BRA `(.L_x_2305) ;  /* 0x0000000400607947 */ /* 0x000fea0003800000 */
.L_x_2312:
        /* <DEDUP_REMOVED lines=10> */
.L_x_2325:
[----:B------:R-:W-:-:S05]  /*7f40*/  CS2R R26, SRZ ;  /* 0x00000000001a7805 */ /* 0x000fca000001ff00 */
[----:B------:R0:W-:Y:S01]  /*7f50*/  STG.E.128 desc[UR36][R4.64], R24 ;  /* 0x0000001804007986 */ /* 0x0001e2000c101d24 */
[----:B------:R-:W-:Y:S05]  /*7f60*/  BRA `(.L_x_2305) ;  /* 0x00000004002c7947 */ /* 0x000fea0003800000 */
.L_x_2324:
[----:B------:R-:W-:-:S13]  /*7f70*/  ISETP.NE.AND P0, PT, R0, 0xf, PT ;  /* 0x0000000f0000780c */ /* 0x000fda0003f05270 */
[----:B------:R-:W-:Y:S05]  /*7f80*/  @!P0 BRA `(.L_x_2326) ;  /* 0x0000000400088947 */ /* 0x000fea0003800000 */
[----:B------:R-:W-:-:S13]  /*7f90*/  ISETP.NE.AND P0, PT, R0, 0x17, PT ;  /* 0x000000170000780c */ /* 0x000fda0003f05270 */
[----:B------:R-:W-:Y:S05]  /*7fa0*/  @!P0 BRA `(.L_x_2327) ;  /* 0x0000000000a08947 */ /* 0x000fea0003800000 */
[----:B------:R-:W-:-:S13]  /*7fb0*/  ISETP.NE.AND P0, PT, R0, 0x18, PT ;  /* 0x000000180000780c */ /* 0x000fda0003f05270 */
[----:B------:R-:W-:Y:S05]  /*7fc0*/  @!P0 BRA `(.L_x_2328) ;  /* 0x0000000000448947 */ /* 0x000fea0003800000 */
.L_x_2304:
        /* <DEDUP_REMOVED lines=16> */
.L_x_2329:
[----:B------:R-:W-:Y:S05]  /*80d0*/  BRA `(.L_x_2305) ;  /* 0x0000000000d07947 */ /* 0x000fea0003800000 */
.L_x_2328:
        /* <DEDUP_REMOVED lines=17> */
.L_x_2331:
[----:B------:R-:W-:Y:S05]  /*81f0*/  BSYNC.RECONVERGENT B0 ;  /* 0x0000000000007941 */ /* 0x000fea0003800200 */
.L_x_2330:
[----:B------:R-:W-:-:S05]  /*8200*/  LOP3.LUT R3, R0, 0x80, R3, 0xf8, !PT ;  /* 0x0000008000037812 */ /* 0x000fca00078ef803 */
[----:B------:R0:W-:Y:S01]  /*8210*/  STG.E.U8 desc[UR36][R4.64], R3 ;  /* 0x0000000304007986 */ /* 0x0001e2000c101124 */
[----:B------:R-:W-:Y:S05]  /*8220*/  BRA `(.L_x_2305) ;  /* 0x00000000007c7947 */ /* 0x000fea0003800000 */
.L_x_2327:
        /* <DEDUP_REMOVED lines=16> */
.L_x_2333:
[----:B------:R-:W-:Y:S01]  /*8330*/  IMAD.MOV.U32 R0, RZ, RZ, 0x7f ;  /* 0x0000007fff007424 */ /* 0x000fe200078e00ff */
[----:B------:R-:W-:-:S04]  /*8340*/  ISETP.GT.U32.AND P0, PT, R3, 0x7f800000, PT ;  /* 0x7f8000000300780c */ /* 0x000fc80003f04070 */
[----:B------:R-:W-:-:S09]  /*8350*/  SEL R0, R0, 0x7c, P0 ;  /* 0x0000007c00007807 */ /* 0x000fd20000000000 */
.L_x_2334:
[----:B------:R-:W-:Y:S05]  /*8360*/  BSYNC.RECONVERGENT B0 ;  /* 0x0000000000007941 */ /* 0x000fea0003800200 */
.L_x_2332:
[----:B------:R-:W-:-:S04]  /*8370*/  SHF.R.U32.HI R3, RZ, 0x18, R7 ;  /* 0x00000018ff037819 */ /* 0x000fc80000011607 */
[----:B------:R-:W-:-:S05]  /*8380*/  LOP3.LUT R3, R0, 0x80, R3, 0xf8, !PT ;  /* 0x0000008000037812 */ /* 0x000fca00078ef803 */
[----:B------:R0:W-:Y:S01]  /*8390*/  STG.E.U8 desc[UR36][R4.64], R3 ;  /* 0x0000000304007986 */ /* 0x0001e2000c101124 */
[----:B------:R-:W-:Y:S05]  /*83a0*/  BRA `(.L_x_2305) ;  /* 0x00000000001c7947 */ /* 0x000fea0003800000 */
.L_x_2326:
[----:B------:R-:W-:Y:S01]  /*83b0*/  UMOV UR4, 0xf0000000 ;  /* 0xf000000000047882 */ /* 0x000fe20000000000 */
[----:B------:R-:W-:Y:S01]  /*83c0*/  UMOV UR5, 0x380fffff ;  /* 0x380fffff00057882 */ /* 0x000fe20000000000 */
[----:B------:R-:W0:Y:S01]  /*83d0*/  F2F.F32.F64 R0, R24 ;  /* 0x0000001800007310 */ /* 0x000e220000301000 */
[----:B------:R-:W-:-:S14]  /*83e0*/  DSETP.GEU.AND P0, PT, |R24|, UR4, PT ;  /* 0x0000000418007e2a */ /* 0x000fdc000bf0e200 */
[----:B0-----:R-:W-:-:S05]  /*83f0*/  @!P0 FMUL R0, R0, 1.175494350822287508e-38 ;  /* 0x0080000000008820 */ /* 0x001fca0000400000 */
[----:B------:R-:W-:-:S05]  /*8400*/  F2FP.BF16.F32.PACK_AB R0, RZ, R0 ;  /* 0x00000000ff00723e */ /* 0x000fca00000010ff */
[----:B------:R0:W-:Y:S02]  /*8410*/  STG.E.U16 desc[UR36][R4.64], R0 ;  /* 0x0000000004007986 */ /* 0x0001e4000c101524 */
.L_x_2305:
[----:B------:R-:W-:-:S07]  /*8420*/  VIADD R19, R19, 0x80 ;  /* 0x0000008013137836 */ /* 0x000fce0000000000 */
.L_x_2264:
[----:B------:R-:W-:Y:S05]  /*8430*/  BSYNC.RECONVERGENT B7 ;  /* 0x0000000000077941 */ /* 0x000fea0003800200 */
.L_x_2225:
        /* <DEDUP_REMOVED lines=20> */
[----:B0-----:R-:W-:Y:S01]  /*8580*/  STG.E.U8 desc[UR36][R2.64], R17 ;  /* 0x0000001102007986 */ /* 0x001fe2000c101124 */
[----:B------:R-:W-:Y:S05]  /*8590*/  EXIT ;  /* 0x000000000000794d */ /* 0x000fea0003800000 */
.L_x_2338:
[----:B------:R-:W0:Y:S02]  /*85a0*/  F2I.S64.F64.TRUNC R16, R16 ;  /* 0x0000001000107311 */ /* 0x000e24000030d900 */
[----:B0-----:R-:W-:-:S05]  /*85b0*/  IMAD.MOV.U32 R5, RZ, RZ, R16 ;  /* 0x000000ffff057224 */ /* 0x001fca00078e0010 */
[----:B------:R-:W-:Y:S01]  /*85c0*/  STG.E.U8 desc[UR36][R2.64], R5 ;  /* 0x0000000502007986 */ /* 0x000fe2000c101124 */
[----:B------:R-:W-:Y:S05]  /*85d0*/  EXIT ;  /* 0x000000000000794d */ /* 0x000fea0003800000 */
.L_x_2337:
[----:B------:R-:W-:-:S13]  /*85e0*/  ISETP.NE.AND P0, PT, R0, 0x2, PT ;  /* 0x000000020000780c */ /* 0x000fda0003f05270 */
[----:B------:R-:W-:Y:S05]  /*85f0*/  @!P0 BRA `(.L_x_2340) ;  /* 0x0000000000288947 */ /* 0x000fea0003800000 */
[----:B------:R-:W-:-:S13]  /*8600*/  ISETP.NE.AND P0, PT, R0, 0x3, PT ;  /* 0x000000030000780c */ /* 0x000fda0003f05270 */
[----:B------:R-:W-:Y:S05]  /*8610*/  @!P0 BRA `(.L_x_2341) ;  /* 0x0000000000148947 */ /* 0x000fea0003800000 */
[----:B------:R-:W-:-:S13]  /*8620*/  ISETP.NE.AND P0, PT, R0, 0x4, PT ;  /* 0x000000040000780c */ /* 0x000fda0003f05270 */
[----:B------:R-:W-:Y:S05]  /*8630*/  @P0 BRA `(.L_x_2339) ;  /* 0x0000000800b40947 */ /* 0x000fea0003800000 */
[----:B------:R-:W0:Y:S02]  /*8640*/  F2I.S64.F64.TRUNC R16, R16 ;  /* 0x0000001000107311 */ /* 0x000e24000030d900 */
[----:B0-----:R-:W-:Y:S01]  /*8650*/  STG.E.64 desc[UR36][R2.64], R16 ;  /* 0x0000001002007986 */ /* 0x001fe2000c101b24 */
[----:B------:R-:W-:Y:S05]  /*8660*/  EXIT ;  /* 0x000000000000794d */ /* 0x000fea0003800000 */
.L_x_2341:
[----:B------:R-:W0:Y:S02]  /*8670*/  F2I.F64.TRUNC R17, R16 ;  /* 0x0000001000117311 */ /* 0x000e24000030d100 */
[----:B0-----:R-:W-:Y:S01]  /*8680*/  STG.E desc[UR36][R2.64], R17 ;  /* 0x0000001102007986 */ /* 0x001fe2000c101924 */
[----:B------:R-:W-:Y:S05]  /*8690*/  EXIT ;  /* 0x000000000000794d */ /* 0x000fea0003800000 */
.L_x_2340:
[----:B------:R-:W0:Y:S02]  /*86a0*/  F2I.F64.TRUNC R17, R16 ;  /* 0x0000001000117311 */ /* 0x000e24000030d100 */
[----:B0-----:R-:W-:Y:S01]  /*86b0*/  STG.E.U16 desc[UR36][R2.64], R17 ;  /* 0x0000001102007986 */ /* 0x001fe2000c101524 */
[----:B------:R-:W-:Y:S05]  /*86c0*/  EXIT ;  /* 0x000000000000794d */ /* 0x000fea0003800000 */
.L_x_2336:
        /* <DEDUP_REMOVED lines=11> */
[----:B------:R-:W-:Y:S01]  /*8780*/  STG.E desc[UR36][R2.64], R5 ;  /* 0x0000000502007986 */ /* 0x000fe2000c101924 */
[----:B------:R-:W-:Y:S05]  /*8790*/  EXIT ;  /* 0x000000000000794d */ /* 0x000fea0003800000 */
.L_x_2343:
        /* <DEDUP_REMOVED lines=8> */
.L_x_2342:
        /* <DEDUP_REMOVED lines=12> */
[----:B------:R-:W-:Y:S01]  /*88e0*/  STG.E.64 desc[UR36][R2.64], R4 ;  /* 0x0000000402007986 */ /* 0x000fe2000c101b24 */
[----:B------:R-:W-:Y:S05]  /*88f0*/  EXIT ;  /* 0x000000000000794d */ /* 0x000fea0003800000 */
.L_x_2345:
        /* <DEDUP_REMOVED lines=9> */
.L_x_2344:
[----:B------:R-:W-:Y:S01]  /*8990*/  STG.E.64 desc[UR36][R2.64], R16 ;  /* 0x0000001002007986 */ /* 0x000fe2000c101b24 */
[----:B------:R-:W-:Y:S05]  /*89a0*/  EXIT ;  /* 0x000000000000794d */ /* 0x000fea0003800000 */
.L_x_2335:
        /* <DEDUP_REMOVED lines=11> */
[----:B0-----:R-:W-:Y:S01]  /*8a60*/  STG.E.U16 desc[UR36][R2.64], R17 ;  /* 0x0000001102007986 */ /* 0x001fe2000c101524 */
[----:B------:R-:W-:Y:S05]  /*8a70*/  EXIT ;  /* 0x000000000000794d */ /* 0x000fea0003800000 */
.L_x_2349:
        /* <DEDUP_REMOVED lines=22> */
.L_x_2352:
[----:B------:R-:W-:-:S04]  /*8be0*/  SHF.R.U32.HI R5, RZ, 0x18, R5 ;  /* 0x00000018ff057819 */ /* 0x000fc80000011605 */
[----:B------:R-:W-:-:S07]  /*8bf0*/  LOP3.LUT R0, R0, 0x80, R5, 0xf8, !PT ;  /* 0x0000008000007812 */ /* 0x000fce00078ef805 */
.L_x_2351:
[----:B------:R-:W-:Y:S05]  /*8c00*/  BSYNC.RECONVERGENT B0 ;  /* 0x0000000000007941 */ /* 0x000fea0003800200 */
.L_x_2350:
[----:B------:R-:W-:Y:S01]  /*8c10*/  STG.E.U8 desc[UR36][R2.64], R0 ;  /* 0x0000000002007986 */ /* 0x000fe2000c101124 */
[----:B------:R-:W-:Y:S05]  /*8c20*/  EXIT ;  /* 0x000000000000794d */ /* 0x000fea0003800000 */
.L_x_2348:
        /* <DEDUP_REMOVED lines=22> */
.L_x_2355:
[----:B------:R-:W-:-:S04]  /*8d90*/  SHF.R.U32.HI R5, RZ, 0x18, R5 ;  /* 0x00000018ff057819 */ /* 0x000fc80000011605 */
[----:B------:R-:W-:-:S07]  /*8da0*/  LOP3.LUT R0, R0, 0x80, R5, 0xf8, !PT ;  /* 0x0000008000007812 */ /* 0x000fce00078ef805 */
.L_x_2354:
[----:B------:R-:W-:Y:S05]  /*8db0*/  BSYNC.RECONVERGENT B0 ;  /* 0x0000000000007941 */ /* 0x000fea0003800200 */
.L_x_2353:
[----:B------:R-:W-:Y:S01]  /*8dc0*/  STG.E.U8 desc[UR36][R2.64], R0 ;  /* 0x0000000002007986 */ /* 0x000fe2000c101124 */
[----:B------:R-:W-:Y:S05]  /*8dd0*/  EXIT ;  /* 0x000000000000794d */ /* 0x000fea0003800000 */
.L_x_2347:
        /* <DEDUP_REMOVED lines=26> */
.L_x_2357:
[----:B------:R-:W0:Y:S02]  /*8f80*/  F2I.U64.F64.TRUNC R16, R16 ;  /* 0x0000001000107311 */ /* 0x000e24000030d800 */
[----:B0-----:R-:W-:Y:S01]  /*8f90*/  STG.E.64 desc[UR36][R2.64], R16 ;  /* 0x0000001002007986 */ /* 0x001fe2000c101b24 */
[----:B------:R-:W-:Y:S05]  /*8fa0*/  EXIT ;  /* 0x000000000000794d */ /* 0x000fea0003800000 */
.L_x_2356:
[----:B------:R-:W0:Y:S02]  /*8fb0*/  F2I.U32.F64.TRUNC R17, R16 ;  /* 0x0000001000117311 */ /* 0x000e24000030d000 */
[----:B0-----:R-:W-:Y:S01]  /*8fc0*/  STG.E desc[UR36][R2.64], R17 ;  /* 0x0000001102007986 */ /* 0x001fe2000c101924 */
[----:B------:R-:W-:Y:S05]  /*8fd0*/  EXIT ;  /* 0x000000000000794d */ /* 0x000fea0003800000 */
.L_x_2346:
        /* <DEDUP_REMOVED lines=8> */
[----:B------:R-:W-:Y:S01]  /*9060*/  STG.E.U8 desc[UR36][R2.64], R5 ;  /* 0x0000000502007986 */ /* 0x000fe2000c101124 */
[----:B------:R-:W-:Y:S05]  /*9070*/  EXIT ;  /* 0x000000000000794d */ /* 0x000fea0003800000 */
.L_x_2359:
[----:B------:R-:W-:-:S05]  /*9080*/  CS2R R18, SRZ ;  /* 0x0000000000127805 */ /* 0x000fca000001ff00 */
[----:B------:R-:W-:Y:S01]  /*9090*/  STG.E.128 desc[UR36][R2.64], R16 ;  /* 0x0000001002007986 */ /* 0x000fe2000c101d24 */
[----:B------:R-:W-:Y:S05]  /*90a0*/  EXIT ;  /* 0x000000000000794d */ /* 0x000fea0003800000 */
.L_x_2358:
[----:B------:R-:W-:-:S13]  /*90b0*/  ISETP.NE.AND P0, PT, R0, 0xf, PT ;  /* 0x0000000f0000780c */ /* 0x000fda0003f05270 */
[----:B------:R-:W-:Y:S05]  /*90c0*/  @!P0 BRA `(.L_x_2360) ;  /* 0x0000000400088947 */ /* 0x000fea0003800000 */
[----:B------:R-:W-:-:S13]  /*90d0*/  ISETP.NE.AND P0, PT, R0, 0x17, PT ;  /* 0x000000170000780c */ /* 0x000fda0003f05270 */
[----:B------:R-:W-:Y:S05]  /*90e0*/  @!P0 BRA `(.L_x_2361) ;  /* 0x0000000000a08947 */ /* 0x000fea0003800000 */
[----:B------:R-:W-:-:S13]  /*90f0*/  ISETP.NE.AND P0, PT, R0, 0x18, PT ;  /* 0x000000180000780c */ /* 0x000fda0003f05270 */
[----:B------:R-:W-:Y:S05]  /*9100*/  @!P0 BRA `(.L_x_2362) ;  /* 0x0000000000448947 */ /* 0x000fea0003800000 */
.L_x_2339:
        /* <DEDUP_REMOVED lines=16> */
.L_x_2363:
[----:B------:R-:W-:Y:S05]  /*9210*/  EXIT ;  /* 0x000000000000794d */ /* 0x000fea0003800000 */
.L_x_2362:
        /* <DEDUP_REMOVED lines=17> */
.L_x_2365:
[----:B------:R-:W-:Y:S05]  /*9330*/  BSYNC.RECONVERGENT B0 ;  /* 0x0000000000007941 */ /* 0x000fea0003800200 */
.L_x_2364:
[----:B------:R-:W-:-:S05]  /*9340*/  LOP3.LUT R5, R0, 0x80, R5, 0xf8, !PT ;  /* 0x0000008000057812 */ /* 0x000fca00078ef805 */
[----:B------:R-:W-:Y:S01]  /*9350*/  STG.E.U8 desc[UR36][R2.64], R5 ;  /* 0x0000000502007986 */ /* 0x000fe2000c101124 */
[----:B------:R-:W-:Y:S05]  /*9360*/  EXIT ;  /* 0x000000000000794d */ /* 0x000fea0003800000 */
.L_x_2361:
        /* <DEDUP_REMOVED lines=16> */
.L_x_2367:
[----:B------:R-:W-:Y:S01]  /*9470*/  IMAD.MOV.U32 R0, RZ, RZ, 0x7f ;  /* 0x0000007fff007424 */ /* 0x000fe200078e00ff */
[----:B------:R-:W-:-:S04]  /*9480*/  ISETP.GT.U32.AND P0, PT, R4, 0x7f800000, PT ;  /* 0x7f8000000400780c */ /* 0x000fc80003f04070 */
[----:B------:R-:W-:-:S09]  /*9490*/  SEL R0, R0, 0x7c, P0 ;  /* 0x0000007c00007807 */ /* 0x000fd20000000000 */
.L_x_2368:
[----:B------:R-:W-:Y:S05]  /*94a0*/  BSYNC.RECONVERGENT B0 ;  /* 0x0000000000007941 */ /* 0x000fea0003800200 */
.L_x_2366:
[----:B------:R-:W-:-:S04]  /*94b0*/  SHF.R.U32.HI R5, RZ, 0x18, R5 ;  /* 0x00000018ff057819 */ /* 0x000fc80000011605 */
[----:B------:R-:W-:-:S05]  /*94c0*/  LOP3.LUT R5, R0, 0x80, R5, 0xf8, !PT ;  /* 0x0000008000057812 */ /* 0x000fca00078ef805 */
[----:B------:R-:W-:Y:S01]  /*94d0*/  STG.E.U8 desc[UR36][R2.64], R5 ;  /* 0x0000000502007986 */ /* 0x000fe2000c101124 */
[----:B------:R-:W-:Y:S05]  /*94e0*/  EXIT ;  /* 0x000000000000794d */ /* 0x000fea0003800000 */
.L_x_2360:
        /* <DEDUP_REMOVED lines=8> */
        .type           $_ZN2at6native27unrolled_elementwise_kernelIZZZNS0_15cos_kernel_cudaERNS_18TensorIteratorBaseEENKUlvE0_clEvENKUlvE_clEvEUldE_St5arrayIPcLm2EELi4E23TrivialOffsetCalculatorILi1EjESB_NS0_6memory12LoadWithCastILi1EEENSC_13StoreWithCastILi1EEEEEviT_T0_T2_T3_T4_T5_$__internal_trig_reduction_slowpathd,@function
        .size           $_ZN2at6native27unrolled_elementwise_kernelIZZZNS0_15cos_kernel_cudaERNS_18TensorIteratorBaseEENKUlvE0_clEvENKUlvE_clEvEUldE_St5arrayIPcLm2EELi4E23TrivialOffsetCalculatorILi1EjESB_NS0_6memory12LoadWithCastILi1EEENSC_13StoreWithCastILi1EEEEEviT_T0_T2_T3_T4_T5_$__internal_trig_reduction_slowpathd,(.L_x_2782 - $_ZN2at6native27unrolled_elementwise_kernelIZZZNS0_15cos_kernel_cudaERNS_18TensorIteratorBaseEENKUlvE0_clEvENKUlvE_clEvEUldE_St5arrayIPcLm2EELi4E23TrivialOffsetCalculatorILi1EjESB_NS0_6memory12LoadWithCastILi1EEENSC_13StoreWithCastILi1EEEEEviT_T0_T2_T3_T4_T5_$__internal_trig_reduction_slowpathd)
$_ZN2at6native27unrolled_elementwise_kernelIZZZNS0_15cos_kernel_cudaERNS_18TensorIteratorBaseEENKUlvE0_clEvENKUlvE_clEvEUldE_St5arrayIPcLm2EELi4E23TrivialOffsetCalculatorILi1EjESB_NS0_6memory12LoadWithCastILi1EEENSC_13StoreWithCastILi1EEEEEviT_T0_T2_T3_T4_T5_$__internal_trig_reduction_slowpathd:
[--C-:B------:R-:W-:Y:S01]  /*9570*/  SHF.R.U32.HI R6, RZ, 0x14, R3.reuse ;  /* 0x00000014ff067819 */ /* 0x100fe20000011603 */
[----:B------:R-:W-:Y:S02]  /*9580*/  IMAD.MOV.U32 R13, RZ, RZ, R3 ;  /* 0x000000ffff0d7224 */ /* 0x000fe400078e0003 */
[----:B------:R-:W-:Y:S01]  /*9590*/  IMAD.MOV.U32 R7, RZ, RZ, RZ ;  /* 0x000000ffff077224 */ /* 0x000fe200078e00ff */
        /* <DEDUP_REMOVED lines=16> */
[----:B------:R-:W-:Y:S01]  /*96a0*/  IMAD.SHL.U32 R21, R12, 0x800, RZ ;  /* 0x000008000c157824 */ /* 0x000fe200078e00ff */
[----:B------:R-:W-:Y:S01]  /*96b0*/  IADD3 R26, PT, PT, RZ, -R7, -R14 ;  /* 0x80000007ff1a7210 */ /* 0x000fe20007ffe80e */
[----:B------:R-:W-:Y:S01]  /*96c0*/  IMAD.MOV.U32 R20, RZ, RZ, RZ ;  /* 0x000000ffff147224 */ /* 0x000fe200078e00ff */
[----:B------:R-:W-:Y:S02]  /*96d0*/  CS2R R10, SRZ ;  /* 0x00000000000a7805 */ /* 0x000fe4000001ff00 */
[----:B------:R-:W-:-:S07]  /*96e0*/  LOP3.LUT R15, R15, 0x80000000, RZ, 0xfc, !PT ;  /* 0x800000000f0f7812 */ /* 0x000fce00078efcff */
.L_x_2373:
[----:B------:R-:W1:Y:S01]  /*96f0*/  LDC.64 R12, c[0x4][0x138] ;  /* 0x01004e00ff0c7b82 */ /* 0x000e620000000a00 */
[----:B0-----:R-:W-:Y:S02]  /*9700*/  R2UR UR4, R8 ;  /* 0x00000000080472ca */ /* 0x001fe400000e0000 */
[----:B------:R-:W-:Y:S01]  /*9710*/  R2UR UR5, R9 ;  /* 0x00000000090572ca */ /* 0x000fe200000e0000 */
[----:B-1----:R-:W-:-:S12]  /*9720*/  IMAD.WIDE R12, R31, 0x8, R12 ;  /* 0x000000081f0c7825 */ /* 0x002fd800078e020c */
        /* <DEDUP_REMOVED lines=10> */
[----:B------:R-:W-:-:S04]  /*97d0*/  IMAD.HI.U32 R30, R12, R15, RZ ;  /* 0x0000000f0c1e7227 */ /* 0x000fc800078e00ff */
[----:B------:R-:W-:Y:S01]  /*97e0*/  IMAD.X R30, RZ, RZ, R30, P2 ;  /* 0x000000ffff1e7224 */ /* 0x000fe200010e061e */
[----:B------:R0:W-:Y:S01]  /*97f0*/  STL.64 [R33], R10 ;  /* 0x0000000a21007387 */ /* 0x0001e20000100a00 */
[----:B------:R-:W-:-:S03]  /*9800*/  IMAD.HI.U32 R12, R13, R15, RZ ;  /* 0x0000000f0d0c7227 */ /* 0x000fc600078e00ff */
[----:B------:R-:W-:Y:S01]  /*9810*/  IADD3.X R30, P0, PT, R35, R30, RZ, P0, !PT ;  /* 0x0000001e231e7210 */ /* 0x000fe2000071e4ff */
[----:B------:R-:W-:Y:S02]  /*9820*/  IMAD R13, R13, R15, RZ ;  /* 0x0000000f0d0d7224 */ /* 0x000fe400078e02ff */
[----:B------:R-:W-:Y:S02]  /*9830*/  VIADD R20, R20, 0x1 ;  /* 0x0000000114147836 */ /* 0x000fe40000000000 */
[----:B------:R-:W-:Y:S01]  /*9840*/  IMAD.X R12, RZ, RZ, R12, P0 ;  /* 0x000000ffff0c7224 */ /* 0x000fe200000e060c */
[----:B------:R-:W-:Y:S02]  /*9850*/  ISETP.NE.AND P0, PT, R26, -0xf, PT ;  /* 0xfffffff11a00780c */ /* 0x000fe40003f05270 */
[----:B------:R-:W-:-:S05]  /*9860*/  IADD3.X R30, P1, PT, R13, R30, RZ, P1, !PT ;  /* 0x0000001e0d1e7210 */ /* 0x000fca0000f3e4ff */
[----:B------:R-:W-:Y:S02]  /*9870*/  IMAD.X R13, RZ, RZ, R12, P1 ;  /* 0x000000ffff0d7224 */ /* 0x000fe400008e060c */
[----:B0-----:R-:W-:Y:S02]  /*9880*/  IMAD.MOV.U32 R10, RZ, RZ, R30 ;  /* 0x000000ffff0a7224 */ /* 0x001fe400078e001e */
[----:B------:R-:W-:Y:S02]  /*9890*/  IMAD.MOV.U32 R11, RZ, RZ, R13 ;  /* 0x000000ffff0b7224 */ /* 0x000fe400078e000d */
[----:B------:R-:W-:Y:S05]  /*98a0*/  @P0 BRA `(.L_x_2373) ;  /* 0xfffffffc00900947 */ /* 0x000fea000383ffff */
[----:B------:R-:W-:Y:S05]  /*98b0*/  BSYNC.RECONVERGENT B1 ;  /* 0x0000000000017941 */ /* 0x000fea0003800200 */
.L_x_2372:
[----:B------:R-:W-:-:S07]  /*98c0*/  IMAD.MOV.U32 R31, RZ, RZ, R14 ;  /* 0x000000ffff1f7224 */ /* 0x000fce00078e000e */
.L_x_2371:
[----:B------:R-:W-:Y:S05]  /*98d0*/  BSYNC.RECONVERGENT B0 ;  /* 0x0000000000007941 */ /* 0x000fea0003800200 */
.L_x_2370:
[----:B------:R-:W-:Y:S01]  /*98e0*/  LOP3.LUT P0, R35, R6, 0x3f, RZ, 0xc0, !PT ;  /* 0x0000003f06237812 */ /* 0x000fe2000780c0ff */
[----:B------:R-:W-:-:S04]  /*98f0*/  IMAD.IADD R6, R7, 0x1, R31 ;  /* 0x0000000107067824 */ /* 0x000fc800078e021f */
        /* <DEDUP_REMOVED lines=9> */
[CC--:B---3--:R-:W-:Y:S02]  /*9990*/  @P0 SHF.L.U32 R21, R8.reuse, R35.reuse, RZ ;  /* 0x0000002308150219 */ /* 0x0c8fe400000006ff */
[----:B0-----:R-:W-:Y:S02]  /*99a0*/  @P0 SHF.R.U64 R10, R13, R12, R15 ;  /* 0x0000000c0d0a0219 */ /* 0x001fe4000000120f */
[--C-:B------:R-:W-:Y:S02]  /*99b0*/  @P0 SHF.R.U32.HI R33, RZ, 0x1, R9.reuse ;  /* 0x00000001ff210819 */ /* 0x100fe40000011609 */
[C-C-:B------:R-:W-:Y:S02]  /*99c0*/  @P0 SHF.R.U64 R31, R8.reuse, 0x1, R9.reuse ;  /* 0x00000001081f0819 */ /* 0x140fe40000001209 */
[----:B------:R-:W-:-:S02]  /*99d0*/  @P0 SHF.L.U64.HI R14, R8, R35, R9 ;  /* 0x00000023080e0219 */ /* 0x000fc40000010209 */
[----:B------:R-:W-:Y:S02]  /*99e0*/  @P0 SHF.R.U32.HI R11, RZ, R12, R15 ;  /* 0x0000000cff0b0219 */ /* 0x000fe4000001160f */
[----:B------:R-:W-:Y:S02]  /*99f0*/  @P0 LOP3.LUT R8, R21, R10, RZ, 0xfc, !PT ;  /* 0x0000000a15080212 */ /* 0x000fe400078efcff */
[----:B----4-:R-:W-:Y:S02]  /*9a00*/  @P0 SHF.L.U32 R13, R6, R35, RZ ;  /* 0x00000023060d0219 */ /* 0x010fe400000006ff */
[----:B------:R-:W-:Y:S02]  /*9a10*/  @P0 SHF.R.U64 R20, R31, R12, R33 ;  /* 0x0000000c1f140219 */ /* 0x000fe40000001221 */
[----:B------:R-:W-:Y:S01]  /*9a20*/  @P0 LOP3.LUT R9, R14, R11, RZ, 0xfc, !PT ;  /* 0x0000000b0e090212 */ /* 0x000fe200078efcff */
[----:B------:R-:W-:Y:S01]  /*9a30*/  IMAD.SHL.U32 R11, R8, 0x4, RZ ;  /* 0x00000004080b7824 */ /* 0x000fe200078e00ff */
[----:B------:R-:W-:-:S02]  /*9a40*/  @P0 SHF.L.U64.HI R35, R6, R35, R7 ;  /* 0x0000002306230219 */ /* 0x000fc40000010207 */
[----:B------:R-:W-:Y:S02]  /*9a50*/  @P0 SHF.R.U32.HI R12, RZ, R12, R33 ;  /* 0x0000000cff0c0219 */ /* 0x000fe40000011621 */
[----:B------:R-:W-:Y:S02]  /*9a60*/  @P0 LOP3.LUT R6, R13, R20, RZ, 0xfc, !PT ;  /* 0x000000140d060212 */ /* 0x000fe400078efcff */
[----:B------:R-:W-:Y:S02]  /*9a70*/  SHF.L.U64.HI R8, R8, 0x2, R9 ;  /* 0x0000000208087819 */ /* 0x000fe40000010209 */
[----:B------:R-:W-:Y:S02]  /*9a80*/  @P0 LOP3.LUT R7, R35, R12, RZ, 0xfc, !PT ;  /* 0x0000000c23070212 */ /* 0x000fe400078efcff */
[----:B------:R-:W-:Y:S02]  /*9a90*/  SHF.L.W.U32.HI R9, R9, 0x2, R6 ;  /* 0x0000000209097819 */ /* 0x000fe40000010e06 */
[----:B------:R-:W-:-:S02]  /*9aa0*/  IADD3 RZ, P0, PT, RZ, -R11, RZ ;  /* 0x8000000bffff7210 */ /* 0x000fc40007f1e0ff */
[----:B------:R-:W-:Y:S02]  /*9ab0*/  LOP3.LUT R10, RZ, R8, RZ, 0x33, !PT ;  /* 0x00000008ff0a7212 */ /* 0x000fe400078e33ff */
[----:B------:R-:W-:Y:S02]  /*9ac0*/  SHF.L.W.U32.HI R6, R6, 0x2, R7 ;  /* 0x0000000206067819 */ /* 0x000fe40000010e07 */
[----:B------:R-:W-:Y:S02]  /*9ad0*/  LOP3.LUT R12, RZ, R9, RZ, 0x33, !PT ;  /* 0x00000009ff0c7212 */ /* 0x000fe400078e33ff */
[----:B------:R-:W-:Y:S02]  /*9ae0*/  IADD3.X R15, P0, PT, RZ, R10, RZ, P0, !PT ;  /* 0x0000000aff0f7210 */ /* 0x000fe4000071e4ff */
[----:B------:R-:W-:Y:S02]  /*9af0*/  LOP3.LUT R10, RZ, R6, RZ, 0x33, !PT ;  /* 0x00000006ff0a7212 */ /* 0x000fe400078e33ff */
[----:B------:R-:W-:-:S02]  /*9b00*/  IADD3.X R12, P1, PT, RZ, R12, RZ, P0, !PT ;  /* 0x0000000cff0c7210 */ /* 0x000fc4000073e4ff */
        /* <DEDUP_REMOVED lines=11> */
[----:B------:R-:W-:-:S03]  /*9bc0*/  IADD3 R12, PT, PT, -R9, 0x3f, RZ ;  /* 0x0000003f090c7810 */ /* 0x000fc60007ffe1ff */
[----:B------:R-:W-:-:S05]  /*9bd0*/  @P1 IMAD.MOV R12, RZ, RZ, R14 ;  /* 0x000000ffff0c1224 */ /* 0x000fca00078e020e */
[----:B------:R-:W-:-:S13]  /*9be0*/  ISETP.NE.AND P1, PT, R12, RZ, PT ;  /* 0x000000ff0c00720c */ /* 0x000fda0003f25270 */
[----:B------:R-:W-:Y:S05]  /*9bf0*/  @!P1 BRA `(.L_x_2375) ;  /* 0x0000000000289947 */ /* 0x000fea0003800000 */
[C---:B------:R-:W-:Y:S02]  /*9c00*/  LOP3.LUT R8, R12.reuse, 0x3f, RZ, 0xc0, !PT ;  /* 0x0000003f0c087812 */ /* 0x040fe400078ec0ff */
[--C-:B------:R-:W-:Y:S02]  /*9c10*/  SHF.R.U64 R14, R11, 0x1, R20.reuse ;  /* 0x000000010b0e7819 */ /* 0x100fe40000001214 */
        /* <DEDUP_REMOVED lines=8> */
.L_x_2375:
[----:B------:R-:W-:Y:S05]  /*9ca0*/  BSYNC.RECONVERGENT B0 ;  /* 0x0000000000007941 */ /* 0x000fea0003800200 */
.L_x_2374:
[----:B------:R-:W-:Y:S01]  /*9cb0*/  IMAD.WIDE.U32 R14, R13, 0x2168c235, RZ ;  /* 0x2168c2350d0e7825 */ /* 0x000fe200078e00ff */
[----:B------:R-:W-:-:S03]  /*9cc0*/  SHF.R.U32.HI R7, RZ, 0x1e, R7 ;  /* 0x0000001eff077819 */ /* 0x000fc60000011607 */
[----:B------:R-:W-:Y:S01]  /*9cd0*/  IMAD.MOV.U32 R8, RZ, RZ, R15 ;  /* 0x000000ffff087224 */ /* 0x000fe200078e000f */
[----:B------:R-:W-:Y:S01]  /*9ce0*/  IADD3 RZ, P1, PT, R14, R14, RZ ;  /* 0x0000000e0eff7210 */ /* 0x000fe20007f3e0ff */
[----:B------:R-:W-:Y:S01]  /*9cf0*/  IMAD.MOV.U32 R9, RZ, RZ, RZ ;  /* 0x000000ffff097224 */ /* 0x000fe200078e00ff */
[----:B------:R-:W-:Y:S01]  /*9d00*/  LEA.HI R7, R6, R7, RZ, 0x1 ;  /* 0x0000000706077211 */ /* 0x000fe200078f08ff */
[----:B------:R-:W-:-:S04]  /*9d10*/  IMAD.HI.U32 R11, R10, -0x36f0255e, RZ ;  /* 0xc90fdaa20a0b7827 */ /* 0x000fc800078e00ff */
[----:B------:R-:W-:-:S04]  /*9d20*/  IMAD.WIDE.U32 R8, R13, -0x36f0255e, R8 ;  /* 0xc90fdaa20d087825 */ /* 0x000fc800078e0008 */
[C---:B------:R-:W-:Y:S02]  /*9d30*/  IMAD R13, R10.reuse, -0x36f0255e, RZ ;  /* 0xc90fdaa20a0d7824 */ /* 0x040fe400078e02ff */
[----:B------:R-:W-:-:S04]  /*9d40*/  IMAD.WIDE.U32 R8, P2, R10, 0x2168c235, R8 ;  /* 0x2168c2350a087825 */ /* 0x000fc80007840008 */
[----:B------:R-:W-:Y:S01]  /*9d50*/  IMAD.X R10, RZ, RZ, R11, P2 ;  /* 0x000000ffff0a7224 */ /* 0x000fe200010e060b */
[----:B------:R-:W-:Y:S02]  /*9d60*/  IADD3 R9, P2, PT, R13, R9, RZ ;  /* 0x000000090d097210 */ /* 0x000fe40007f5e0ff */
[----:B------:R-:W-:Y:S02]  /*9d70*/  IADD3.X RZ, P1, PT, R8, R8, RZ, P1, !PT ;  /* 0x0000000808ff7210 */ /* 0x000fe40000f3e4ff */
[C---:B------:R-:W-:Y:S01]  /*9d80*/  ISETP.GT.U32.AND P3, PT, R9.reuse, RZ, PT ;  /* 0x000000ff0900720c */ /* 0x040fe20003f64070 */
[----:B------:R-:W-:Y:S01]  /*9d90*/  IMAD.X R10, RZ, RZ, R10, P2 ;  /* 0x000000ffff0a7224 */ /* 0x000fe200010e060a */
[----:B------:R-:W-:-:S04]  /*9da0*/  IADD3.X R8, P2, PT, R9, R9, RZ, P1, !PT ;  /* 0x0000000909087210 */ /* 0x000fc80000f5e4ff */
[C---:B------:R-:W-:Y:S01]  /*9db0*/  ISETP.GT.AND.EX P1, PT, R10.reuse, RZ, PT, P3 ;  /* 0x000000ff0a00720c */ /* 0x040fe20003f24330 */
[----:B------:R-:W-:-:S03]  /*9dc0*/  IMAD.X R11, R10, 0x1, R10, P2 ;  /* 0x000000010a0b7824 */ /* 0x000fc600010e060a */
[----:B------:R-:W-:Y:S02]  /*9dd0*/  SEL R8, R8, R9, P1 ;  /* 0x0000000908087207 */ /* 0x000fe40000800000 */
[----:B------:R-:W-:Y:S02]  /*9de0*/  SEL R9, R11, R10, P1 ;  /* 0x0000000a0b097207 */ /* 0x000fe40000800000 */
[----:B------:R-:W-:Y:S02]  /*9df0*/  IADD3 R8, P2, PT, R8, 0x1, RZ ;  /* 0x0000000108087810 */ /* 0x000fe40007f5e0ff */
[----:B------:R-:W-:Y:S02]  /*9e00*/  SEL R11, RZ, 0xffffffff, !P1 ;  /* 0xffffffffff0b7807 */ /* 0x000fe40004800000 */
[----:B------:R-:W-:Y:S01]  /*9e10*/  LOP3.LUT P1, R3, R3, 0x80000000, RZ, 0xc0, !PT ;  /* 0x8000000003037812 */ /* 0x000fe2000782c0ff */
[----:B------:R-:W-:Y:S02]  /*9e20*/  IMAD.X R9, RZ, RZ, R9, P2 ;  /* 0x000000ffff097224 */ /* 0x000fe400010e0609 */
[----:B------:R-:W-:Y:S01]  /*9e30*/  IMAD.IADD R10, R11, 0x1, -R12 ;  /* 0x000000010b0a7824 */ /* 0x000fe200078e0a0c */
[----:B------:R-:W-:-:S02]  /*9e40*/  @!P0 LOP3.LUT R3, R3, 0x80000000, RZ, 0x3c, !PT ;  /* 0x8000000003038812 */ /* 0x000fc400078e3cff */
[----:B------:R-:W-:-:S04]  /*9e50*/  SHF.R.U64 R8, R8, 0xa, R9 ;  /* 0x0000000a08087819 */ /* 0x000fc80000001209 */
[----:B------:R-:W-:-:S03]  /*9e60*/  IADD3 R8, P2, PT, R8, 0x1, RZ ;  /* 0x0000000108087810 */ /* 0x000fc60007f5e0ff */
[----:B------:R-:W-:Y:S01]  /*9e70*/  @P1 IMAD.MOV R7, RZ, RZ, -R7 ;  /* 0x000000ffff071224 */ /* 0x000fe200078e0a07 */
[----:B------:R-:W-:-:S04]  /*9e80*/  LEA.HI.X R9, R9, RZ, RZ, 0x16, P2 ;  /* 0x000000ff09097211 */ /* 0x000fc800010fb4ff */
[--C-:B------:R-:W-:Y:S01]  /*9e90*/  SHF.R.U64 R12, R8, 0x1, R9.reuse ;  /* 0x00000001080c7819 */ /* 0x100fe20000001209 */
[----:B------:R-:W-:Y:S01]  /*9ea0*/  IMAD.SHL.U32 R8, R10, 0x100000, RZ ;  /* 0x001000000a087824 */ /* 0x000fe200078e00ff */
[----:B------:R-:W-:Y:S02]  /*9eb0*/  SHF.R.U32.HI R9, RZ, 0x1, R9 ;  /* 0x00000001ff097819 */ /* 0x000fe40000011609 */
[----:B------:R-:W-:-:S04]  /*9ec0*/  IADD3 R12, P2, P3, RZ, RZ, R12 ;  /* 0x000000ffff0c7210 */ /* 0x000fc80007b5e00c */
[----:B------:R-:W-:-:S04]  /*9ed0*/  IADD3.X R6, PT, PT, R8, 0x3fe00000, R9, P2, P3 ;  /* 0x3fe0000008067810 */ /* 0x000fc800017e6409 */
[----:B------:R-:W-:-:S07]  /*9ee0*/  LOP3.LUT R13, R6, R3, RZ, 0xfc, !PT ;  /* 0x00000003060d7212 */ /* 0x000fce00078efcff */
.L_x_2369:
[----:B------:R-:W-:Y:S02]  /*9ef0*/  IMAD.MOV.U32 R3, RZ, RZ, R7 ;  /* 0x000000ffff037224 */ /* 0x000fe400078e0007 */
[----:B------:R-:W-:Y:S02]  /*9f00*/  IMAD.MOV.U32 R6, RZ, RZ, R0 ;  /* 0x000000ffff067224 */ /* 0x000fe400078e0000 */
[----:B------:R-:W-:-:S04]  /*9f10*/  IMAD.MOV.U32 R7, RZ, RZ, 0x0 ;  /* 0x00000000ff077424 */ /* 0x000fc800078e00ff */
[----:B------:R-:W-:Y:S05]  /*9f20*/  RET.REL.NODEC R6 `(_ZN2at6native27unrolled_elementwise_kernelIZZZNS0_15cos_kernel_cudaERNS_18TensorIteratorBaseEENKUlvE0_clEvENKUlvE_clEvEUldE_St5arrayIPcLm2EELi4E23TrivialOffsetCalculatorILi1EjESB_NS0_6memory12LoadWithCastILi1EEENSC_13StoreWithCastILi1EEEEEviT_T0_T2_T3_T4_T5_) ;  /* 0xffffff6006347950 */ /* 0x000fea0003c3ffff */
.L_x_2376:
        /* <DEDUP_REMOVED lines=13> */
.L_x_2782:


//--------------------- .text._ZN2at6native18elementwise_kernelILi128ELi2EZNS0_22gpu_kernel_impl_nocastIZZZNS0_15cos_kernel_cudaERNS_18TensorIteratorBaseEENKUlvE0_clEvENKUlvE_clEvEUldE_EEvS4_RKT_EUliE_EEviT1_ --------------------------
	.section	.text._ZN2at6native18elementwise_kernelILi128ELi2EZNS0_22gpu_kernel_impl_nocastIZZZNS0_15cos_kernel_cudaERNS_18TensorIteratorBaseEENKUlvE0_clEvENKUlvE_clEvEUldE_EEvS4_RKT_EUliE_EEviT1_,"ax",@progbits
	.align	128
        .global         _ZN2at6native18elementwise_kernelILi128ELi2EZNS0_22gpu_kernel_impl_nocastIZZZNS0_15cos_kernel_cudaERNS_18TensorIteratorBaseEENKUlvE0_clEvENKUlvE_clEvEUldE_EEvS4_RKT_EUliE_EEviT1_
        .type           _ZN2at6native18elementwise_kernelILi128ELi2EZNS0_22gpu_kernel_impl_nocastIZZZNS0_15cos_kernel_cudaERNS_18TensorIteratorBaseEENKUlvE0_clEvENKUlvE_clEvEUldE_EEvS4_RKT_EUliE_EEviT1_,@function
        .size           _ZN2at6native18elementwise_kernelILi128ELi2EZNS0_22gpu_kernel_impl_nocastIZZZNS0_15cos_kernel_cudaERNS_18TensorIteratorBaseEENKUlvE0_clEvENKUlvE_clEvEUldE_EEvS4_RKT_EUliE_EEviT1_,(.L_x_2783 - _ZN2at6native18elementwise_kernelILi128ELi2EZNS0_22gpu_kernel_impl_nocastIZZZNS0_15cos_kernel_cudaERNS_18TensorIteratorBaseEENKUlvE0_clEvENKUlvE_clEvEUldE_EEvS4_RKT_EUliE_EEviT1_)
        .other          _ZN2at6native18elementwise_kernelILi128ELi2EZNS0_22gpu_kernel_impl_nocastIZZZNS0_15cos_kernel_cudaERNS_18TensorIteratorBaseEENKUlvE0_clEvENKUlvE_clEvEUldE_EEvS4_RKT_EUliE_EEviT1_,@"STO_CUDA_ENTRY STV_DEFAULT"
_ZN2at6native18elementwise_kernelILi128ELi2EZNS0_22gpu_kernel_impl_nocastIZZZNS0_15cos_kernel_cudaERNS_18TensorIteratorBaseEENKUlvE0_clEvENKUlvE_clEvEUldE_EEvS4_RKT_EUliE_EEviT1_:
.text._ZN2at6native18elementwise_kernelILi128ELi2EZNS0_22gpu_kernel_impl_nocastIZZZNS0_15cos_kernel_cudaERNS_18TensorIteratorBaseEENKUlvE0_clEvENKUlvE_clEvEUldE_EEvS4_RKT_EUliE_EEviT1_:
[----:B------:R-:W0:Y:S08]  /*0000*/  LDC R1, c[0x0][0x37c] ;  /* 0x0000df00ff017b82 */ /* 0x000e300000000800 */
[----:B------:R-:W1:Y:S01]  /*0010*/  LDC R2, c[0x0][0x388] ;  /* 0x0000e200ff027b82 */ /* 0x000e620000000800 */
[----:B------:R-:W2:Y:S01]  /*0020*/  S2R R17, SR_TID.X ;  /* 0x0000000000117919 */ /* 0x000ea20000002100 */
[----:B------:R-:W3:Y:S01]  /*0030*/  LDCU.64 UR6, c[0x0][0x358] ;  /* 0x00006b00ff0677ac */ /* 0x000ee20008000a00 */
[----:B0-----:R-:W-:-:S05]  /*0040*/  VIADD R1, R1, 0xffffffd8 ;  /* 0xffffffd801017836 */ /* 0x001fca0000000000 */
[----:B------:R-:W0:Y:S01]  /*0050*/  S2UR UR4, SR_CTAID.X ;  /* 0x00000000000479c3 */ /* 0x000e220000002500 */
[----:B-1----:R-:W-:Y:S01]  /*0060*/  ISETP.NE.AND P0, PT, R2, RZ, PT ;  /* 0x000000ff0200720c */ /* 0x002fe20003f05270 */
[----:B0-----:R-:W-:-:S06]  /*0070*/  USHF.L.U32 UR4, UR4, 0x8, URZ ;  /* 0x0000000804047899 */ /* 0x001fcc00080006ff */
[----:B--2---:R-:W-:-:S06]  /*0080*/  LOP3.LUT R17, R17, UR4, RZ, 0xfc, !PT ;  /* 0x0000000411117c12 */ /* 0x004fcc000f8efcff */
[----:B---3--:R-:W-:Y:S05]  /*0090*/  @P0 BRA `(.L_x_2377) ;  /* 0x0000000800200947 */ /* 0x008fea0003800000 */
[----:B------:R-:W0:Y:S01]  /*00a0*/  LDCU UR4, c[0x0][0x380] ;  /* 0x00007000ff0477ac */ /* 0x000e220008000800 */
[----:B------:R-:W-:Y:S01]  /*00b0*/  BSSY.RECONVERGENT B0, `(.L_x_2378) ;  /* 0x0000043000007945 */ /* 0x000fe20003800200 */
[----:B0-----:R-:W-:-:S13]  /*00c0*/  ISETP.GE.AND P0, PT, R17, UR4, PT ;  /* 0x0000000411007c0c */ /* 0x001fda000bf06270 */
[----:B------:R-:W-:Y:S05]  /*00d0*/  @P0 BRA `(.L_x_2379) ;  /* 0x0000000400000947 */ /* 0x000fea0003800000 */
[----:B------:R-:W0:Y:S02]  /*00e0*/  LDC.64 R2, c[0x0][0x588] ;  /* 0x00016200ff027b82 */ /* 0x000e240000000a00 */
[----:B0-----:R-:W2:Y:S02]  /*00f0*/  LDG.E.64 R4, desc[UR6][R2.64] ;  /* 0x0000000602047981 */ /* 0x001ea4000c1e1b00 */
[----:B--2---:R-:W-:-:S14]  /*0100*/  DSETP.NEU.AND P0, PT, |R4|, +INF , PT ;  /* 0x7ff000000400742a */ /* 0x004fdc0003f0d200 */
[----:B------:R-:W-:Y:S05]  /*0110*/  @!P0 BRA `(.L_x_2380) ;  /* 0x0000000000688947 */ /* 0x000fea0003800000 */
[----:B------:R-:W-:Y:S01]  /*0120*/  UMOV UR4, 0x6dc9c883 ;  /* 0x6dc9c88300047882 */ /* 0x000fe20000000000 */
[----:B------:R-:W-:Y:S01]  /*0130*/  UMOV UR5, 0x3fe45f30 ;  /* 0x3fe45f3000057882 */ /* 0x000fe20000000000 */
[C---:B------:R-:W-:Y:S02]  /*0140*/  DSETP.GE.AND P0, PT, |R4|.reuse, 2.14748364800000000000e+09, PT ;  /* 0x41e000000400742a */ /* 0x040fe40003f06200 */
        /* <DEDUP_REMOVED lines=13> */
[----:B------:R-:W-:Y:S01]  /*0220*/  BSSY.RECONVERGENT B1, `(.L_x_2382) ;  /* 0x0000004000017945 */ /* 0x000fe20003800200 */
[----:B------:R-:W-:Y:S01]  /*0230*/  IMAD.MOV.U32 R8, RZ, RZ, R4 ;  /* 0x000000ffff087224 */ /* 0x000fe200078e0004 */
[----:B------:R-:W-:-:S07]  /*0240*/  MOV R4, 0x260 ;  /* 0x0000026000047802 */ /* 0x000fce0000000f00 */
[----:B------:R-:W-:Y:S05]  /*0250*/  CALL.REL.NOINC `($_ZN2at6native18elementwise_kernelILi128ELi2EZNS0_22gpu_kernel_impl_nocastIZZZNS0_15cos_kernel_cudaERNS_18TensorIteratorBaseEENKUlvE0_clEvENKUlvE_clEvEUldE_EEvS4_RKT_EUliE_EEviT1_$__internal_trig_reduction_slowpathd) ;  /* 0x00000034004c7944 */ /* 0x000fea0003c00000 */
[----:B------:R-:W-:Y:S05]  /*0260*/  BSYNC.RECONVERGENT B1 ;  /* 0x0000000000017941 */ /* 0x000fea0003800200 */
.L_x_2382:
[----:B------:R-:W-:Y:S01]  /*0270*/  MOV R0, R7 ;  /* 0x0000000700007202 */ /* 0x000fe20000000f00 */
[----:B------:R-:W-:Y:S02]  /*0280*/  IMAD.MOV.U32 R2, RZ, RZ, R14 ;  /* 0x000000ffff027224 */ /* 0x000fe400078e000e */
[----:B------:R-:W-:-:S07]  /*0290*/  IMAD.MOV.U32 R3, RZ, RZ, R15 ;  /* 0x000000ffff037224 */ /* 0x000fce00078e000f */
.L_x_2381:
[----:B------:R-:W-:Y:S01]  /*02a0*/  IADD3 R0, PT, PT, R0, 0x1, RZ ;  /* 0x0000000100007810 */ /* 0x000fe20007ffe0ff */
[----:B------:R-:W-:Y:S06]  /*02b0*/  BRA `(.L_x_2383) ;  /* 0x0000000000087947 */ /* 0x000fec0003800000 */
.L_x_2380:
[----:B------:R-:W-:Y:S01]  /*02c0*/  DMUL R2, RZ, R4 ;  /* 0x00000004ff027228 */ /* 0x000fe20000000000 */
[----:B------:R-:W-:-:S10]  /*02d0*/  IMAD.MOV.U32 R0, RZ, RZ, 0x1 ;  /* 0x00000001ff007424 */ /* 0x000fd400078e00ff */
.L_x_2383:
[----:B------:R-:W0:Y:S01]  /*02e0*/  LDCU.64 UR4, c[0x4][0x140] ;  /* 0x01002800ff0477ac */ /* 0x000e220008000a00 */
[----:B------:R-:W-:-:S05]  /*02f0*/  IMAD.SHL.U32 R4, R0, 0x40, RZ ;  /* 0x0000004000047824 */ /* 0x000fca00078e00ff */
[----:B------:R-:W-:-:S04]  /*0300*/  LOP3.LUT R4, R4, 0x40, RZ, 0xc0, !PT ;  /* 0x0000004004047812 */ /* 0x000fc800078ec0ff */
[----:B0-----:R-:W-:-:S04]  /*0310*/  IADD3 R20, P0, PT, R4, UR4, RZ ;  /* 0x0000000404147c10 */ /* 0x001fc8000ff1e0ff */
[----:B------:R-:W-:-:S05]  /*0320*/  IADD3.X R21, PT, PT, RZ, UR5, RZ, P0, !PT ;  /* 0x00000005ff157c10 */ /* 0x000fca00087fe4ff */
[----:B------:R-:W2:Y:S04]  /*0330*/  LDG.E.128.CONSTANT R12, desc[UR6][R20.64] ;  /* 0x00000006140c7981 */ /* 0x000ea8000c1e9d00 */
[----:B------:R-:W3:Y:S04]  /*0340*/  LDG.E.128.CONSTANT R8, desc[UR6][R20.64+0x10] ;  /* 0x0000100614087981 */ /* 0x000ee8000c1e9d00 */
[----:B------:R-:W4:Y:S01]  /*0350*/  LDG.E.128.CONSTANT R4, desc[UR6][R20.64+0x20] ;  /* 0x0000200614047981 */ /* 0x000f22000c1e9d00 */
[----:B------:R-:W-:Y:S01]  /*0360*/  LOP3.LUT R16, R0, 0x1, RZ, 0xc0, !PT ;  /* 0x0000000100107812 */ /* 0x000fe200078ec0ff */
[----:B------:R-:W-:Y:S01]  /*0370*/  IMAD.MOV.U32 R22, RZ, RZ, 0x20fd8164 ;  /* 0x20fd8164ff167424 */ /* 0x000fe200078e00ff */
[----:B------:R-:W-:Y:S01]  /*0380*/  DMUL R18, R2, R2 ;  /* 0x0000000202127228 */ /* 0x000fe20000000000 */
[----:B------:R-:W-:-:S02]  /*0390*/  IADD3 R17, PT, PT, R17, 0x80, RZ ;  /* 0x0000008011117810 */ /* 0x000fc40007ffe0ff */
        /* <DEDUP_REMOVED lines=9> */
[----:B------:R-:W-:Y:S01]  /*0430*/  DFMA R4, R18, R4, R6 ;  /* 0x000000041204722b */ /* 0x000fe20000000006 */
[----:B------:R-:W0:Y:S07]  /*0440*/  LDC.64 R6, c[0x0][0x580] ;  /* 0x00016000ff067b82 */ /* 0x000e2e0000000a00 */
[----:B------:R-:W-:Y:S02]  /*0450*/  DFMA R2, R4, R2, R2 ;  /* 0x000000020402722b */ /* 0x000fe40000000002 */
[----:B------:R-:W-:-:S10]  /*0460*/  DFMA R4, R18, R4, 1 ;  /* 0x3ff000001204742b */ /* 0x000fd40000000004 */
[----:B------:R-:W-:Y:S02]  /*0470*/  FSEL R4, R4, R2, !P0 ;  /* 0x0000000204047208 */ /* 0x000fe40004000000 */
[----:B------:R-:W-:Y:S02]  /*0480*/  FSEL R5, R5, R3, !P0 ;  /* 0x0000000305057208 */ /* 0x000fe40004000000 */
[----:B------:R-:W-:-:S04]  /*0490*/  LOP3.LUT P0, RZ, R0, 0x2, RZ, 0xc0, !PT ;  /* 0x0000000200ff7812 */ /* 0x000fc8000780c0ff */
[----:B------:R-:W-:-:S10]  /*04a0*/  DADD R2, RZ, -R4 ;  /* 0x00000000ff027229 */ /* 0x000fd40000000804 */
[----:B------:R-:W-:Y:S02]  /*04b0*/  FSEL R2, R4, R2, !P0 ;  /* 0x0000000204027208 */ /* 0x000fe40004000000 */
[----:B------:R-:W-:-:S05]  /*04c0*/  FSEL R3, R5, R3, !P0 ;  /* 0x0000000305037208 */ /* 0x000fca0004000000 */
[----:B0-----:R0:W-:Y:S02]  /*04d0*/  STG.E.64 desc[UR6][R6.64], R2 ;  /* 0x0000000206007986 */ /* 0x0011e4000c101b06 */
.L_x_2379:
[----:B------:R-:W-:Y:S05]  /*04e0*/  BSYNC.RECONVERGENT B0 ;  /* 0x0000000000007941 */ /* 0x000fea0003800200 */
.L_x_2378:
[----:B------:R-:W1:Y:S02]  /*04f0*/  LDCU UR4, c[0x0][0x380] ;  /* 0x00007000ff0477ac */ /* 0x000e640008000800 */
[----:B-1----:R-:W-:-:S13]  /*0500*/  ISETP.GE.AND P0, PT, R17, UR4, PT ;  /* 0x0000000411007c0c */ /* 0x002fda000bf06270 */
[----:B------:R-:W-:Y:S05]  /*0510*/  @P0 EXIT ;  /* 0x000000000000094d */ /* 0x000fea0003800000 */
[----:B------:R-:W1:Y:S02]  /*0520*/  LDC.64 R4, c[0x0][0x588] ;  /* 0x00016200ff047b82 */ /* 0x000e640000000a00 */
[----:B-1----:R-:W2:Y:S02]  /*0530*/  LDG.E.64 R4, desc[UR6][R4.64] ;  /* 0x0000000604047981 */ /* 0x002ea4000c1e1b00 */
[----:B--2---:R-:W-:-:S14]  /*0540*/  DSETP.NEU.AND P0, PT, |R4|, +INF , PT ;  /* 0x7ff000000400742a */ /* 0x004fdc0003f0d200 */
[----:B------:R-:W-:Y:S05]  /*0550*/  @!P0 BRA `(.L_x_2384) ;  /* 0x0000000000688947 */ /* 0x000fea0003800000 */
[----:B------:R-:W-:Y:S01]  /*0560*/  UMOV UR4, 0x6dc9c883 ;  /* 0x6dc9c88300047882 */ /* 0x000fe20000000000 */
[----:B------:R-:W-:Y:S01]  /*0570*/  UMOV UR5, 0x3fe45f30 ;  /* 0x3fe45f3000057882 */ /* 0x000fe20000000000 */
[C---:B------:R-:W-:Y:S02]  /*0580*/  DSETP.GE.AND P0, PT, |R4|.reuse, 2.14748364800000000000e+09, PT ;  /* 0x41e000000400742a */ /* 0x040fe40003f06200 */
[----:B0-----:R-:W-:Y:S01]  /*0590*/  DMUL R6, R4, UR4 ;  /* 0x0000000404067c28 */ /* 0x001fe20008000000 */
        /* <DEDUP_REMOVED lines=17> */
.L_x_2386:
[----:B------:R-:W-:Y:S01]  /*06b0*/  IMAD.MOV.U32 R0, RZ, RZ, R7 ;  /* 0x000000ffff007224 */ /* 0x000fe200078e0007 */
[----:B------:R-:W-:Y:S01]  /*06c0*/  MOV R2, R14 ;  /* 0x0000000e00027202 */ /* 0x000fe20000000f00 */
[----:B------:R-:W-:-:S07]  /*06d0*/  IMAD.MOV.U32 R3, RZ, RZ, R15 ;  /* 0x000000ffff037224 */ /* 0x000fce00078e000f */
.L_x_2385:
[----:B------:R-:W-:Y:S01]  /*06e0*/  VIADD R0, R0, 0x1 ;  /* 0x0000000100007836 */ /* 0x000fe20000000000 */
[----:B------:R-:W-:Y:S06]  /*06f0*/  BRA `(.L_x_2387) ;  /* 0x0000000000087947 */ /* 0x000fec0003800000 */
.L_x_2384:
[----:B0-----:R-:W-:Y:S01]  /*0700*/  DMUL R2, RZ, R4 ;  /* 0x00000004ff027228 */ /* 0x001fe20000000000 */
[----:B------:R-:W-:-:S10]  /*0710*/  MOV R0, 0x1 ;  /* 0x0000000100007802 */ /* 0x000fd40000000f00 */
.L_x_2387:
        /* <DEDUP_REMOVED lines=10> */
[----:B------:R-:W-:-:S02]  /*07c0*/  MOV R20, 0x20fd8164 ;  /* 0x20fd816400147802 */ /* 0x000fc40000000f00 */
[----:B------:R-:W-:Y:S01]  /*07d0*/  ISETP.NE.U32.AND P0, PT, R16, 0x1, PT ;  /* 0x000000011000780c */ /* 0x000fe20003f05070 */
[----:B------:R-:W-:-:S03]  /*07e0*/  DMUL R16, R2, R2 ;  /* 0x0000000202107228 */ /* 0x000fc60000000000 */
[----:B------:R-:W-:Y:S02]  /*07f0*/  FSEL R20, R20, -8.06006814911005101289e+34, !P0 ;  /* 0xf9785eba14147808 */ /* 0x000fe40004000000 */
[----:B------:R-:W-:-:S06]  /*0800*/  FSEL R21, -R21, 0.11223486810922622681, !P0 ;  /* 0x3de5db6515157808 */ /* 0x000fcc0004000100 */
[----:B--2---:R-:W-:-:S08]  /*0810*/  DFMA R4, R16, R20, R4 ;  /* 0x000000141004722b */ /* 0x004fd00000000004 */
[C---:B------:R-:W-:Y:S01]  /*0820*/  DFMA R4, R16.reuse, R4, R6 ;  /* 0x000000041004722b */ /* 0x040fe20000000006 */
[----:B------:R-:W0:Y:S07]  /*0830*/  LDC.64 R6, c[0x0][0x580] ;  /* 0x00016000ff067b82 */ /* 0x000e2e0000000a00 */
        /* <DEDUP_REMOVED lines=12> */
[----:B0-----:R-:W-:Y:S01]  /*0900*/  STG.E.64 desc[UR6][R6.64], R2 ;  /* 0x0000000206007986 */ /* 0x001fe2000c101b06 */
[----:B------:R-:W-:Y:S05]  /*0910*/  EXIT ;  /* 0x000000000000794d */ /* 0x000fea0003800000 */
.L_x_2377:
[----:B------:R-:W0:Y:S01]  /*0920*/  LDCU UR4, c[0x0][0x380] ;  /* 0x00007000ff0477ac */ /* 0x000e220008000800 */
[----:B------:R-:W-:Y:S01]  /*0930*/  VIADD R2, R2, 0xffffffff ;  /* 0xffffffff02027836 */ /* 0x000fe20000000000 */
[----:B------:R-:W-:Y:S04]  /*0940*/  BSSY.RECONVERGENT B0, `(.L_x_2388) ;  /* 0x0000173000007945 */ /* 0x000fe80003800200 */
[----:B------:R-:W-:-:S04]  /*0950*/  VIMNMX.U32 R0, PT, PT, R2, 0x18, PT ;  /* 0x0000001802007848 */ /* 0x000fc80003fe0000 */
[----:B------:R-:W-:Y:S02]  /*0960*/  IADD3 R0, PT, PT, R0, 0x1, RZ ;  /* 0x0000000100007810 */ /* 0x000fe40007ffe0ff */
[----:B0-----:R-:W-:-:S13]  /*0970*/  ISETP.GE.AND P0, PT, R17, UR4, PT ;  /* 0x0000000411007c0c */ /* 0x001fda000bf06270 */
[----:B------:R-:W-:Y:S05]  /*0980*/  @P0 BRA `(.L_x_2389) ;  /* 0x0000001400b80947 */ /* 0x000fea0003800000 */
[----:B------:R-:W0:Y:S01]  /*0990*/  LDCU.64 UR4, c[0x0][0x390] ;  /* 0x00007200ff0477ac */ /* 0x000e220008000a00 */
[----:B------:R-:W-:Y:S01]  /*09a0*/  IMAD.MOV.U32 R16, RZ, RZ, RZ ;  /* 0x000000ffff107224 */ /* 0x000fe200078e00ff */
[----:B------:R-:W-:Y:S01]  /*09b0*/  ISETP.NE.AND P0, PT, R2, RZ, PT ;  /* 0x000000ff0200720c */ /* 0x000fe20003f05270 */
[----:B------:R-:W1:Y:S01]  /*09c0*/  LDCU UR8, c[0x0][0x38c] ;  /* 0x00007180ff0877ac */ /* 0x000e620008000800 */
[----:B------:R-:W2:Y:S01]  /*09d0*/  LDCU.64 UR10, c[0x0][0x4b8] ;  /* 0x00009700ff0a77ac */ /* 0x000ea20008000a00 */
[----:B0-----:R-:W-:-:S05]  /*09e0*/  IMAD.HI.U32 R6, R17, UR4, R16 ;  /* 0x0000000411067c27 */ /* 0x001fca000f8e0010 */
[----:B------:R-:W-:-:S05]  /*09f0*/  SHF.R.U32.HI R7, RZ, UR5, R6 ;  /* 0x00000005ff077c19 */ /* 0x000fca0008011606 */
[----:B------:R-:W-:-:S04]  /*0a00*/  IMAD.MOV R4, RZ, RZ, -R7 ;  /* 0x000000ffff047224 */ /* 0x000fc800078e0a07 */
        /* <DEDUP_REMOVED lines=268> */
[----:B------:R-:W-:Y:S01]  /*1ad0*/  ISETP.NE.AND P0, PT, R0, 0x18, PT ;  /* 0x000000180000780c */ /* 0x000fe20003f05270 */
[----:B------:R-:W0:Y:S01]  /*1ae0*/  LDCU.64 UR8, c[0x0][0x4a0] ;  /* 0x00009400ff0877ac */ /* 0x000e220008000a00 */
[----:B------:R-:W-:Y:S01]  /*1af0*/  IMAD.MOV.U32 R6, RZ, RZ, RZ ;  /* 0x000000ffff067224 */ /* 0x000fe200078e00ff */
[----:B------:R-:W1:Y:S10]  /*1b00*/  LDCU UR4, c[0x0][0x4a8] ;  /* 0x00009500ff0477ac */ /* 0x000e740008000800 */
[----:B------:R-:W2:Y:S01]  /*1b10*/  @P0 LDC.64 R14, c[0x0][0x4b0] ;  /* 0x00012c00ff0e0b82 */ /* 0x000ea20000000a00 */
[----:B0-----:R-:W-:-:S07]  /*1b20*/  IMAD.HI.U32 R10, R7, UR9, R6 ;  /* 0x00000009070a7c27 */ /* 0x001fce000f8e0006 */
[----:B------:R-:W0:Y:S01]  /*1b30*/  @P0 LDC R12, c[0x0][0x4ac] ;  /* 0x00012b00ff0c0b82 */ /* 0x000e220000000800 */
[----:B-1----:R-:W-:Y:S01]  /*1b40*/  SHF.R.U32.HI R11, RZ, UR4, R10 ;  /* 0x00000004ff0b7c19 */ /* 0x002fe2000801160a */
[----:B------:R-:W1:Y:S01]  /*1b50*/  LDCU.64 UR4, c[0x0][0x570] ;  /* 0x0000ae00ff0477ac */ /* 0x000e620008000a00 */
[----:B------:R-:W-:-:S05]  /*1b60*/  @P0 MOV R10, RZ ;  /* 0x000000ff000a0202 */ /* 0x000fca0000000f00 */
[----:B------:R-:W3:Y:S01]  /*1b70*/  @P0 LDC.64 R8, c[0x0][0x578] ;  /* 0x00015e00ff080b82 */ /* 0x000ee20000000a00 */
[--C-:B------:R-:W-:Y:S02]  /*1b80*/  IMAD.MOV R13, RZ, RZ, -R11.reuse ;  /* 0x000000ffff0d7224 */ /* 0x100fe400078e0a0b */
[----:B--2---:R-:W-:-:S05]  /*1b90*/  @P0 IMAD.HI.U32 R6, R11, R14, R10 ;  /* 0x0000000e0b060227 */ /* 0x004fca00078e000a */
[----:B------:R-:W-:Y:S01]  /*1ba0*/  @P0 SHF.R.U32.HI R5, RZ, R15, R6 ;  /* 0x0000000fff050219 */ /* 0x000fe20000011606 */
[----:B------:R-:W-:-:S04]  /*1bb0*/  IMAD R6, R13, UR8, R7 ;  /* 0x000000080d067c24 */ /* 0x000fc8000f8e0207 */
[----:B------:R-:W-:Y:S02]  /*1bc0*/  @P0 IMAD.MOV R5, RZ, RZ, -R5 ;  /* 0x000000ffff050224 */ /* 0x000fe400078e0a05 */
[C---:B-1----:R-:W-:Y:S02]  /*1bd0*/  IMAD R3, R6.reuse, UR4, R3 ;  /* 0x0000000406037c24 */ /* 0x042fe4000f8e0203 */
[----:B0-----:R-:W-:Y:S02]  /*1be0*/  @P0 IMAD R10, R5, R12, R11 ;  /* 0x0000000c050a0224 */ /* 0x001fe400078e020b */
[----:B------:R-:W-:Y:S02]  /*1bf0*/  IMAD R4, R6, UR5, R4 ;  /* 0x0000000506047c24 */ /* 0x000fe4000f8e0204 */
[C---:B---3--:R-:W-:Y:S02]  /*1c00*/  @P0 IMAD R3, R10.reuse, R8, R3 ;  /* 0x000000080a030224 */ /* 0x048fe400078e0203 */
[----:B------:R-:W-:-:S07]  /*1c10*/  @P0 IMAD R4, R10, R9, R4 ;  /* 0x000000090a040224 */ /* 0x000fce00078e0204 */
.L_x_2390:
[----:B------:R-:W0:Y:S02]  /*1c20*/  LDCU.64 UR4, c[0x0][0x588] ;  /* 0x0000b100ff0477ac */ /* 0x000e240008000a00 */
[----:B0-----:R-:W-:-:S04]  /*1c30*/  IADD3 R4, P0, PT, R4, UR4, RZ ;  /* 0x0000000404047c10 */ /* 0x001fc8000ff1e0ff */
[----:B------:R-:W-:-:S05]  /*1c40*/  IADD3.X R5, PT, PT, RZ, UR5, RZ, P0, !PT ;  /* 0x00000005ff057c10 */ /* 0x000fca00087fe4ff */
[----:B------:R-:W2:Y:S01]  /*1c50*/  LDG.E.64 R8, desc[UR6][R4.64] ;  /* 0x0000000604087981 */ /* 0x000ea2000c1e1b00 */
[----:B------:R-:W-:Y:S01]  /*1c60*/  BSSY.RECONVERGENT B1, `(.L_x_2391) ;  /* 0x000001e000017945 */ /* 0x000fe20003800200 */
[----:B--2---:R-:W-:-:S14]  /*1c70*/  DSETP.NEU.AND P0, PT, |R8|, +INF , PT ;  /* 0x7ff000000800742a */ /* 0x004fdc0003f0d200 */
[----:B------:R-:W-:Y:S01]  /*1c80*/  @!P0 DMUL R18, RZ, R8 ;  /* 0x00000008ff128228 */ /* 0x000fe20000000000 */
[----:B------:R-:W-:Y:S01]  /*1c90*/  @!P0 IMAD.MOV.U32 R16, RZ, RZ, 0x1 ;  /* 0x00000001ff108424 */ /* 0x000fe200078e00ff */
[----:B------:R-:W-:Y:S09]  /*1ca0*/  @!P0 BRA `(.L_x_2392) ;  /* 0x0000000000648947 */ /* 0x000ff20003800000 */
[----:B------:R-:W-:Y:S01]  /*1cb0*/  UMOV UR4, 0x6dc9c883 ;  /* 0x6dc9c88300047882 */ /* 0x000fe20000000000 */
[----:B------:R-:W-:Y:S01]  /*1cc0*/  UMOV UR5, 0x3fe45f30 ;  /* 0x3fe45f3000057882 */ /* 0x000fe20000000000 */
[C---:B------:R-:W-:Y:S01]  /*1cd0*/  DSETP.GE.AND P0, PT, |R8|.reuse, 2.14748364800000000000e+09, PT ;  /* 0x41e000000800742a */ /* 0x040fe20003f06200 */
[----:B------:R-:W-:Y:S01]  /*1ce0*/  BSSY.RECONVERGENT B2, `(.L_x_2393) ;  /* 0x0000014000027945 */ /* 0x000fe20003800200 */
[----:B------:R-:W-:Y:S01]  /*1cf0*/  DMUL R4, R8, UR4 ;  /* 0x0000000408047c28 */ /* 0x000fe20008000000 */
[----:B------:R-:W-:Y:S01]  /*1d00*/  UMOV UR4, 0x54442d18 ;  /* 0x54442d1800047882 */ /* 0x000fe20000000000 */
[----:B------:R-:W-:-:S08]  /*1d10*/  UMOV UR5, 0x3ff921fb ;  /* 0x3ff921fb00057882 */ /* 0x000fd00000000000 */
        /* <DEDUP_REMOVED lines=12> */
[----:B------:R-:W-:Y:S05]  /*1de0*/  CALL.REL.NOINC `($_ZN2at6native18elementwise_kernelILi128ELi2EZNS0_22gpu_kernel_impl_nocastIZZZNS0_15cos_kernel_cudaERNS_18TensorIteratorBaseEENKUlvE0_clEvENKUlvE_clEvEUldE_EEvS4_RKT_EUliE_EEviT1_$__internal_trig_reduction_slowpathd) ;  /* 0x0000001800687944 */ /* 0x000fea0003c00000 */
[----:B------:R-:W-:Y:S01]  /*1df0*/  MOV R4, R7 ;  /* 0x0000000700047202 */ /* 0x000fe20000000f00 */
[----:B------:R-:W-:Y:S02]  /*1e00*/  IMAD.MOV.U32 R18, RZ, RZ, R14 ;  /* 0x000000ffff127224 */ /* 0x000fe400078e000e */
[----:B------:R-:W-:-:S07]  /*1e10*/  IMAD.MOV.U32 R19, RZ, RZ, R15 ;  /* 0x000000ffff137224 */ /* 0x000fce00078e000f */
.L_x_2394:
[----:B------:R-:W-:Y:S05]  /*1e20*/  BSYNC.RECONVERGENT B2 ;  /* 0x0000000000027941 */ /* 0x000fea0003800200 */
.L_x_2393:
[----:B------:R-:W-:-:S07]  /*1e30*/  IADD3 R16, PT, PT, R4, 0x1, RZ ;  /* 0x0000000104107810 */ /* 0x000fce0007ffe0ff */
.L_x_2392:
[----:B------:R-:W-:Y:S05]  /*1e40*/  BSYNC.RECONVERGENT B1 ;  /* 0x0000000000017941 */ /* 0x000fea0003800200 */
.L_x_2391:
[----:B------:R-:W0:Y:S01]  /*1e50*/  LDCU.64 UR4, c[0x4][0x140] ;  /* 0x01002800ff0477ac */ /* 0x000e220008000a00 */
[----:B------:R-:W-:-:S05]  /*1e60*/  IMAD.SHL.U32 R4, R16, 0x40, RZ ;  /* 0x0000004010047824 */ /* 0x000fca00078e00ff */
[----:B------:R-:W-:-:S04]  /*1e70*/  LOP3.LUT R4, R4, 0x40, RZ, 0xc0, !PT ;  /* 0x0000004004047812 */ /* 0x000fc800078ec0ff */
[----:B0-----:R-:W-:-:S05]  /*1e80*/  IADD3 R24, P0, PT, R4, UR4, RZ ;  /* 0x0000000404187c10 */ /* 0x001fca000ff1e0ff */
[----:B------:R-:W-:Y:S02]  /*1e90*/  IMAD.X R25, RZ, RZ, UR5, P0 ;  /* 0x00000005ff197e24 */ /* 0x000fe400080e06ff */
[----:B------:R-:W-:Y:S01]  /*1ea0*/  HFMA2 R22, -RZ, RZ, 0.00974273681640625, -2.12192535400390625e-05 ;  /* 0x20fd8164ff167431 */ /* 0x000fe200000001ff */
[----:B------:R-:W-:Y:S01]  /*1eb0*/  LOP3.LUT R20, R16, 0x1, RZ, 0xc0, !PT ;  /* 0x0000000110147812 */ /* 0x000fe200078ec0ff */
[----:B------:R-:W-:Y:S01]  /*1ec0*/  IMAD.MOV.U32 R23, RZ, RZ, 0x3da8ff83 ;  /* 0x3da8ff83ff177424 */ /* 0x000fe200078e00ff */
[----:B------:R-:W0:Y:S01]  /*1ed0*/  LDCU.64 UR4, c[0x0][0x580] ;  /* 0x0000b000ff0477ac */ /* 0x000e220008000a00 */
[----:B------:R-:W2:Y:S04]  /*1ee0*/  LDG.E.128.CONSTANT R4, desc[UR6][R24.64] ;  /* 0x0000000618047981 */ /* 0x000ea8000c1e9d00 */
[----:B------:R-:W3:Y:S04]  /*1ef0*/  LDG.E.128.CONSTANT R8, desc[UR6][R24.64+0x10] ;  /* 0x0000100618087981 */ /* 0x000ee8000c1e9d00 */
[----:B------:R-:W4:Y:S01]  /*1f00*/  LDG.E.128.CONSTANT R12, desc[UR6][R24.64+0x20] ;  /* 0x00002006180c7981 */ /* 0x000f22000c1e9d00 */
[----:B------:R-:W-:Y:S01]  /*1f10*/  ISETP.NE.U32.AND P0, PT, R20, 0x1, PT ;  /* 0x000000011400780c */ /* 0x000fe20003f05070 */
[----:B------:R-:W-:Y:S01]  /*1f20*/  DMUL R20, R18, R18 ;  /* 0x0000001212147228 */ /* 0x000fe20000000000 */
[----:B------:R-:W-:-:S02]  /*1f30*/  IADD3 R17, PT, PT, R17, 0x80, RZ ;  /* 0x0000008011117810 */ /* 0x000fc40007ffe0ff */
[----:B------:R-:W-:Y:S02]  /*1f40*/  FSEL R22, R22, -8.06006814911005101289e+34, !P0 ;  /* 0xf9785eba16167808 */ /* 0x000fe40004000000 */
[----:B------:R-:W-:-:S06]  /*1f50*/  FSEL R23, -R23, 0.11223486810922622681, !P0 ;  /* 0x3de5db6517177808 */ /* 0x000fcc0004000100 */
[----:B--2---:R-:W-:-:S08]  /*1f60*/  DFMA R4, R20, R22, R4 ;  /* 0x000000161404722b */ /* 0x004fd00000000004 */
[----:B------:R-:W-:-:S08]  /*1f70*/  DFMA R4, R20, R4, R6 ;  /* 0x000000041404722b */ /* 0x000fd00000000006 */
[----:B---3--:R-:W-:Y:S01]  /*1f80*/  DFMA R4, R20, R4, R8 ;  /* 0x000000041404722b */ /* 0x008fe20000000008 */
[----:B0-----:R-:W-:-:S05]  /*1f90*/  IADD3 R8, P1, PT, R3, UR4, RZ ;  /* 0x0000000403087c10 */ /* 0x001fca000ff3e0ff */
[----:B------:R-:W-:Y:S02]  /*1fa0*/  IMAD.X R9, RZ, RZ, UR5, P1 ;  /* 0x00000005ff097e24 */ /* 0x000fe400088e06ff */
        /* <DEDUP_REMOVED lines=11> */
[----:B------:R0:W-:Y:S02]  /*2060*/  STG.E.64 desc[UR6][R8.64], R4 ;  /* 0x0000000408007986 */ /* 0x0001e4000c101b06 */
.L_x_2389:
[----:B------:R-:W-:Y:S05]  /*2070*/  BSYNC.RECONVERGENT B0 ;  /* 0x0000000000007941 */ /* 0x000fea0003800200 */
.L_x_2388:
[----:B------:R-:W1:Y:S02]  /*2080*/  LDCU UR4, c[0x0][0x380] ;  /* 0x00007000ff0477ac */ /* 0x000e640008000800 */
[----:B-1----:R-:W-:-:S13]  /*2090*/  ISETP.GE.AND P0, PT, R17, UR4, PT ;  /* 0x0000000411007c0c */ /* 0x002fda000bf06270 */
[----:B------:R-:W-:Y:S05]  /*20a0*/  @P0 EXIT ;  /* 0x000000000000094d */ /* 0x000fea0003800000 */
        /* <DEDUP_REMOVED lines=287> */
[----:B------:R-:W-:-:S04]  /*32a0*/  IMAD.MOV R4, RZ, RZ, -R7 ;  /* 0x000000ffff047224 */ /* 0x000fc800078e0a07 */
        /* <DEDUP_REMOVED lines=9> */
.L_x_2395:
[----:B------:R-:W0:Y:S02]  /*3340*/  LDCU.128 UR8, c[0x0][0x580] ;  /* 0x0000b000ff0877ac */ /* 0x000e240008000c00 */
[----:B0-----:R-:W-:-:S05]  /*3350*/  IADD3 R4, P0, PT, R2, UR10, RZ ;  /* 0x0000000a02047c10 */ /* 0x001fca000ff1e0ff */
[----:B------:R-:W-:-:S05]  /*3360*/  IMAD.X R5, RZ, RZ, UR11, P0 ;  /* 0x0000000bff057e24 */ /* 0x000fca00080e06ff */
[----:B------:R-:W2:Y:S01]  /*3370*/  LDG.E.64 R8, desc[UR6][R4.64] ;  /* 0x0000000604087981 */ /* 0x000ea2000c1e1b00 */
[----:B------:R-:W-:Y:S01]  /*3380*/  IADD3 R2, P1, PT, R3, UR8, RZ ;  /* 0x0000000803027c10 */ /* 0x000fe2000ff3e0ff */
[----:B------:R-:W-:Y:S03]  /*3390*/  BSSY.RECONVERGENT B0, `(.L_x_2396) ;  /* 0x0000020000007945 */ /* 0x000fe60003800200 */
[----:B------:R-:W-:Y:S01]  /*33a0*/  IADD3.X R3, PT, PT, RZ, UR9, RZ, P1, !PT ;  /* 0x00000009ff037c10 */ /* 0x000fe20008ffe4ff */
[----:B--2---:R-:W-:-:S14]  /*33b0*/  DSETP.NEU.AND P0, PT, |R8|, +INF , PT ;  /* 0x7ff000000800742a */ /* 0x004fdc0003f0d200 */
        /* <DEDUP_REMOVED lines=22> */
[----:B------:R-:W-:Y:S01]  /*3520*/  IMAD.MOV.U32 R16, RZ, RZ, R14 ;  /* 0x000000ffff107224 */ /* 0x000fe200078e000e */
[----:B------:R-:W-:-:S07]  /*3530*/  MOV R17, R15 ;  /* 0x0000000f00117202 */ /* 0x000fce0000000f00 */
.L_x_2399:
[----:B------:R-:W-:Y:S05]  /*3540*/  BSYNC.RECONVERGENT B1 ;  /* 0x0000000000017941 */ /* 0x000fea0003800200 */
.L_x_2398:
[----:B------:R-:W-:Y:S01]  /*3550*/  VIADD R0, R0, 0x1 ;  /* 0x0000000100007836 */ /* 0x000fe20000000000 */
[----:B------:R-:W-:Y:S06]  /*3560*/  BRA `(.L_x_2400) ;  /* 0x0000000000087947 */ /* 0x000fec0003800000 */
.L_x_2397:
[----:B------:R-:W-:Y:S01]  /*3570*/  DMUL R16, RZ, R8 ;  /* 0x00000008ff107228 */ /* 0x000fe20000000000 */
[----:B------:R-:W-:-:S10]  /*3580*/  MOV R0, 0x1 ;  /* 0x0000000100007802 */ /* 0x000fd40000000f00 */
.L_x_2400:
[----:B------:R-:W-:Y:S05]  /*3590*/  BSYNC.RECONVERGENT B0 ;  /* 0x0000000000007941 */ /* 0x000fea0003800200 */
.L_x_2396:
        /* <DEDUP_REMOVED lines=29> */
[----:B------:R-:W-:Y:S01]  /*3770*/  STG.E.64 desc[UR6][R2.64], R4 ;  /* 0x0000000402007986 */ /* 0x000fe2000c101b06 */
[----:B------:R-:W-:Y:S05]  /*3780*/  EXIT ;  /* 0x000000000000794d */ /* 0x000fea0003800000 */
        .type           $_ZN2at6native18elementwise_kernelILi128ELi2EZNS0_22gpu_kernel_impl_nocastIZZZNS0_15cos_kernel_cudaERNS_18TensorIteratorBaseEENKUlvE0_clEvENKUlvE_clEvEUldE_EEvS4_RKT_EUliE_EEviT1_$__internal_trig_reduction_slowpathd,@function
        .size           $_ZN2at6native18elementwise_kernelILi128ELi2EZNS0_22gpu_kernel_impl_nocastIZZZNS0_15cos_kernel_cudaERNS_18TensorIteratorBaseEENKUlvE0_clEvENKUlvE_clEvEUldE_EEvS4_RKT_EUliE_EEviT1_$__internal_trig_reduction_slowpathd,(.L_x_2783 - $_ZN2at6native18elementwise_kernelILi128ELi2EZNS0_22gpu_kernel_impl_nocastIZZZNS0_15cos_kernel_cudaERNS_18TensorIteratorBaseEENKUlvE0_clEvENKUlvE_clEvEUldE_EEvS4_RKT_EUliE_EEviT1_$__internal_trig_reduction_slowpathd)
$_ZN2at6native18elementwise_kernelILi128ELi2EZNS0_22gpu_kernel_impl_nocastIZZZNS0_15cos_kernel_cudaERNS_18TensorIteratorBaseEENKUlvE0_clEvENKUlvE_clEvEUldE_EEvS4_RKT_EUliE_EEviT1_$__internal_trig_reduction_slowpathd:
[----:B------:R-:W-:Y:S01]  /*3790*/  SHF.R.U32.HI R6, RZ, 0x14, R5 ;  /* 0x00000014ff067819 */ /* 0x000fe20000011605 */
[----:B------:R-:W-:Y:S01]  /*37a0*/  IMAD.MOV.U32 R14, RZ, RZ, R8 ;  /* 0x000000ffff0e7224 */ /* 0x000fe200078e0008 */
[----:B------:R-:W-:Y:S01]  /*37b0*/  MOV R15, R5 ;  /* 0x00000005000f7202 */ /* 0x000fe20000000f00 */
[----:B------:R-:W-:Y:S01]  /*37c0*/  IMAD.MOV.U32 R7, RZ, RZ, RZ ;  /* 0x000000ffff077224 */ /* 0x000fe200078e00ff */
[----:B------:R-:W-:-:S04]  /*37d0*/  LOP3.LUT R9, R6, 0x7ff, RZ, 0xc0, !PT ;  /* 0x000007ff06097812 */ /* 0x000fc800078ec0ff */
[----:B------:R-:W-:-:S13]  /*37e0*/  ISETP.NE.AND P0, PT, R9, 0x7ff, PT ;  /* 0x000007ff0900780c */ /* 0x000fda0003f05270 */
[----:B------:R-:W-:Y:S05]  /*37f0*/  @!P0 BRA `(.L_x_2401) ;  /* 0x0000000800488947 */ /* 0x000fea0003800000 */
[----:B------:R-:W-:Y:S01]  /*3800*/  IADD3 R8, PT, PT, R9, -0x400, RZ ;  /* 0xfffffc0009087810 */ /* 0x000fe20007ffe0ff */
[----:B------:R-:W-:Y:S01]  /*3810*/  BSSY.RECONVERGENT B3, `(.L_x_2402) ;  /* 0x000002f000037945 */ /* 0x000fe20003800200 */
[----:B------:R-:W-:Y:S02]  /*3820*/  CS2R R18, SRZ ;  /* 0x0000000000127805 */ /* 0x000fe4000001ff00 */
[----:B------:R-:W-:Y:S02]  /*3830*/  SHF.R.U32.HI R7, RZ, 0x6, R8 ;  /* 0x00000006ff077819 */ /* 0x000fe40000011608 */
[----:B------:R-:W-:Y:S02]  /*3840*/  ISETP.GE.U32.AND P0, PT, R8, 0x80, PT ;  /* 0x000000800800780c */ /* 0x000fe40003f06070 */
[C---:B------:R-:W-:Y:S02]  /*3850*/  IADD3 R8, PT, PT, -R7.reuse, 0x13, RZ ;  /* 0x0000001307087810 */ /* 0x040fe40007ffe1ff */
[----:B------:R-:W-:-:S02]  /*3860*/  IADD3 R21, PT, PT, -R7, 0xf, RZ ;  /* 0x0000000f07157810 */ /* 0x000fc40007ffe1ff */
[----:B------:R-:W-:-:S04]  /*3870*/  SEL R8, R8, 0x12, P0 ;  /* 0x0000001208087807 */ /* 0x000fc80000000000 */
[----:B------:R-:W-:-:S13]  /*3880*/  ISETP.GE.AND P0, PT, R21, R8, PT ;  /* 0x000000081500720c */ /* 0x000fda0003f06270 */
[----:B------:R-:W-:Y:S05]  /*3890*/  @P0 BRA `(.L_x_2403) ;  /* 0x0000000000980947 */ /* 0x000fea0003800000 */
[----:B------:R-:W0:Y:S01]  /*38a0*/  LDC.64 R10, c[0x0][0x358] ;  /* 0x0000d600ff0a7b82 */ /* 0x000e220000000a00 */
[C---:B------:R-:W-:Y:S01]  /*38b0*/  SHF.L.U64.HI R23, R14.reuse, 0xb, R15 ;  /* 0x0000000b0e177819 */ /* 0x040fe2000001020f */
[----:B------:R-:W-:Y:S01]  /*38c0*/  HFMA2 R20, -RZ, RZ, 0, 0 ;  /* 0x00000000ff147431 */ /* 0x000fe200000001ff */
[----:B------:R-:W-:Y:S01]  /*38d0*/  BSSY.RECONVERGENT B4, `(.L_x_2404) ;  /* 0x0000021000047945 */ /* 0x000fe20003800200 */
[----:B------:R-:W-:Y:S01]  /*38e0*/  IMAD.SHL.U32 R9, R14, 0x800, RZ ;  /* 0x000008000e097824 */ /* 0x000fe200078e00ff */
[----:B------:R-:W-:Y:S02]  /*38f0*/  IADD3 R16, PT, PT, RZ, -R7, -R8 ;  /* 0x80000007ff107210 */ /* 0x000fe40007ffe808 */
[----:B------:R-:W-:Y:S02]  /*3900*/  CS2R R18, SRZ ;  /* 0x0000000000127805 */ /* 0x000fe4000001ff00 */
[----:B------:R-:W-:Y:S01]  /*3910*/  LOP3.LUT R23, R23, 0x80000000, RZ, 0xfc, !PT ;  /* 0x8000000017177812 */ /* 0x000fe200078efcff */
[----:B------:R-:W1:Y:S06]  /*3920*/  LDC.64 R12, c[0x4][0x138] ;  /* 0x01004e00ff0c7b82 */ /* 0x000e6c0000000a00 */
.L_x_2405:
[----:B0-----:R-:W-:Y:S01]  /*3930*/  R2UR UR4, R10 ;  /* 0x000000000a0472ca */ /* 0x001fe200000e0000 */
[----:B-1----:R-:W-:Y:S01]  /*3940*/  IMAD.WIDE R14, R21, 0x8, R12 ;  /* 0x00000008150e7825 */ /* 0x002fe200078e020c */
[----:B------:R-:W-:-:S13]  /*3950*/  R2UR UR5, R11 ;  /* 0x000000000b0572ca */ /* 0x000fda00000e0000 */
[----:B------:R-:W2:Y:S01]  /*3960*/  LDG.E.64.CONSTANT R14, desc[UR4][R14.64] ;  /* 0x000000040e0e7981 */ /* 0x000ea2000c1e9b00 */
[----:B------:R-:W-:Y:S01]  /*3970*/  VIADD R16, R16, 0x1 ;  /* 0x0000000110107836 */ /* 0x000fe20000000000 */
[----:B------:R-:W-:Y:S01]  /*3980*/  IADD3 R21, PT, PT, R21, 0x1, RZ ;  /* 0x0000000115157810 */ /* 0x000fe20007ffe0ff */
        /* <DEDUP_REMOVED lines=8> */
[CC--:B------:R-:W-:Y:S01]  /*3a10*/  IMAD.HI.U32 R14, R15.reuse, R23.reuse, RZ ;  /* 0x000000170f0e7227 */ /* 0x0c0fe200078e00ff */
[----:B------:R-:W-:Y:S01]  /*3a20*/  IADD3.X R27, PT, PT, R22, RZ, RZ, P2, !PT ;  /* 0x000000ff161b7210 */ /* 0x000fe200017fe4ff */
[----:B------:R0:W-:Y:S02]  /*3a30*/  STL.64 [R25], R18 ;  /* 0x0000001219007387 */ /* 0x0001e40000100a00 */
[----:B------:R-:W-:Y:S01]  /*3a40*/  IMAD R15, R15, R23, RZ ;  /* 0x000000170f0f7224 */ /* 0x000fe200078e02ff */
[----:B------:R-:W-:Y:S01]  /*3a50*/  IADD3.X R24, P0, PT, R24, R27, RZ, P0, !PT ;  /* 0x0000001b18187210 */ /* 0x000fe2000071e4ff */
[----:B------:R-:W-:-:S03]  /*3a60*/  VIADD R20, R20, 0x1 ;  /* 0x0000000114147836 */ /* 0x000fc60000000000 */
[----:B------:R-:W-:Y:S02]  /*3a70*/  IADD3.X R14, PT, PT, R14, RZ, RZ, P0, !PT ;  /* 0x000000ff0e0e7210 */ /* 0x000fe400007fe4ff */
[----:B------:R-:W-:Y:S02]  /*3a80*/  ISETP.NE.AND P0, PT, R16, -0xf, PT ;  /* 0xfffffff11000780c */ /* 0x000fe40003f05270 */
[----:B------:R-:W-:-:S04]  /*3a90*/  IADD3.X R24, P1, PT, R15, R24, RZ, P1, !PT ;  /* 0x000000180f187210 */ /* 0x000fc80000f3e4ff */
[----:B0-----:R-:W-:Y:S01]  /*3aa0*/  MOV R18, R24 ;  /* 0x0000001800127202 */ /* 0x001fe20000000f00 */
[----:B------:R-:W-:-:S04]  /*3ab0*/  IMAD.X R15, RZ, RZ, R14, P1 ;  /* 0x000000ffff0f7224 */ /* 0x000fc800008e060e */
[----:B------:R-:W-:Y:S02]  /*3ac0*/  IMAD.MOV.U32 R19, RZ, RZ, R15 ;  /* 0x000000ffff137224 */ /* 0x000fe400078e000f */
[----:B------:R-:W-:Y:S05]  /*3ad0*/  @P0 BRA `(.L_x_2405) ;  /* 0xfffffffc00940947 */ /* 0x000fea000383ffff */
[----:B------:R-:W-:Y:S05]  /*3ae0*/  BSYNC.RECONVERGENT B4 ;  /* 0x0000000000047941 */ /* 0x000fea0003800200 */
.L_x_2404:
[----:B------:R-:W-:-:S07]  /*3af0*/  MOV R21, R8 ;  /* 0x0000000800157202 */ /* 0x000fce0000000f00 */
.L_x_2403:
[----:B------:R-:W-:Y:S05]  /*3b00*/  BSYNC.RECONVERGENT B3 ;  /* 0x0000000000037941 */ /* 0x000fea0003800200 */
.L_x_2402:
[----:B------:R-:W-:Y:S01]  /*3b10*/  LOP3.LUT P0, R25, R6, 0x3f, RZ, 0xc0, !PT ;  /* 0x0000003f06197812 */ /* 0x000fe2000780c0ff */
[----:B------:R-:W-:-:S05]  /*3b20*/  IMAD.IADD R6, R7, 0x1, R21 ;  /* 0x0000000107067824 */ /* 0x000fca00078e0215 */
[----:B------:R-:W-:-:S05]  /*3b30*/  LEA R27, R6, R1, 0x3 ;  /* 0x00000001061b7211 */ /* 0x000fca00078e18ff */
        /* <DEDUP_REMOVED lines=9> */
[----:B------:R-:W-:Y:S02]  /*3bd0*/  @P0 SHF.R.U64 R11, R11, R10, R13 ;  /* 0x0000000a0b0b0219 */ /* 0x000fe4000000120d */
[--C-:B------:R-:W-:Y:S02]  /*3be0*/  @P0 SHF.R.U32.HI R23, RZ, 0x1, R9.reuse ;  /* 0x00000001ff170819 */ /* 0x100fe40000011609 */
[C-C-:B------:R-:W-:Y:S02]  /*3bf0*/  @P0 SHF.R.U64 R21, R8.reuse, 0x1, R9.reuse ;  /* 0x0000000108150819 */ /* 0x140fe40000001209 */
[----:B------:R-:W-:-:S02]  /*3c00*/  @P0 SHF.L.U64.HI R15, R8, R25, R9 ;  /* 0x00000019080f0219 */ /* 0x000fc40000010209 */
[-C--:B------:R-:W-:Y:S02]  /*3c10*/  @P0 SHF.R.U32.HI R12, RZ, R10.reuse, R13 ;  /* 0x0000000aff0c0219 */ /* 0x080fe4000001160d */
[----:B------:R-:W-:Y:S02]  /*3c20*/  @P0 LOP3.LUT R8, R14, R11, RZ, 0xfc, !PT ;  /* 0x0000000b0e080212 */ /* 0x000fe400078efcff */
[-C--:B----4-:R-:W-:Y:S02]  /*3c30*/  @P0 SHF.L.U32 R13, R6, R25.reuse, RZ ;  /* 0x00000019060d0219 */ /* 0x090fe400000006ff */
[--C-:B------:R-:W-:Y:S02]  /*3c40*/  @P0 SHF.R.U64 R16, R21, R10, R23.reuse ;  /* 0x0000000a15100219 */ /* 0x100fe40000001217 */
[----:B------:R-:W-:Y:S02]  /*3c50*/  @P0 LOP3.LUT R9, R15, R12, RZ, 0xfc, !PT ;  /* 0x0000000c0f090212 */ /* 0x000fe400078efcff */
[----:B------:R-:W-:Y:S01]  /*3c60*/  @P0 SHF.R.U32.HI R23, RZ, R10, R23 ;  /* 0x0000000aff170219 */ /* 0x000fe20000011617 */
[----:B------:R-:W-:Y:S01]  /*3c70*/  IMAD.SHL.U32 R10, R8, 0x4, RZ ;  /* 0x00000004080a7824 */ /* 0x000fe200078e00ff */
[----:B------:R-:W-:-:S02]  /*3c80*/  @P0 SHF.L.U64.HI R12, R6, R25, R7 ;  /* 0x00000019060c0219 */ /* 0x000fc40000010207 */
[----:B------:R-:W-:Y:S02]  /*3c90*/  @P0 LOP3.LUT R6, R13, R16, RZ, 0xfc, !PT ;  /* 0x000000100d060212 */ /* 0x000fe400078efcff */
[----:B------:R-:W-:Y:S02]  /*3ca0*/  SHF.L.U64.HI R15, R8, 0x2, R9 ;  /* 0x00000002080f7819 */ /* 0x000fe40000010209 */
[----:B------:R-:W-:Y:S02]  /*3cb0*/  @P0 LOP3.LUT R7, R12, R23, RZ, 0xfc, !PT ;  /* 0x000000170c070212 */ /* 0x000fe400078efcff */
[----:B------:R-:W-:Y:S02]  /*3cc0*/  SHF.L.W.U32.HI R9, R9, 0x2, R6 ;  /* 0x0000000209097819 */ /* 0x000fe40000010e06 */
[----:B------:R-:W-:Y:S02]  /*3cd0*/  IADD3 RZ, P0, PT, RZ, -R10, RZ ;  /* 0x8000000affff7210 */ /* 0x000fe40007f1e0ff */
[----:B------:R-:W-:-:S02]  /*3ce0*/  LOP3.LUT R8, RZ, R15, RZ, 0x33, !PT ;  /* 0x0000000fff087212 */ /* 0x000fc400078e33ff */
[----:B------:R-:W-:Y:S02]  /*3cf0*/  SHF.L.W.U32.HI R6, R6, 0x2, R7 ;  /* 0x0000000206067819 */ /* 0x000fe40000010e07 */
[----:B------:R-:W-:Y:S02]  /*3d00*/  LOP3.LUT R11, RZ, R9, RZ, 0x33, !PT ;  /* 0x00000009ff0b7212 */ /* 0x000fe400078e33ff */
[----:B------:R-:W-:Y:S02]  /*3d10*/  IADD3.X R12, P0, PT, RZ, R8, RZ, P0, !PT ;  /* 0x00000008ff0c7210 */ /* 0x000fe4000071e4ff */
[----:B------:R-:W-:Y:S02]  /*3d20*/  LOP3.LUT R8, RZ, R6, RZ, 0x33, !PT ;  /* 0x00000006ff087212 */ /* 0x000fe400078e33ff */
[----:B------:R-:W-:Y:S02]  /*3d30*/  ISETP.GT.U32.AND P2, PT, R9, -0x1, PT ;  /* 0xffffffff0900780c */ /* 0x000fe40003f44070 */
[----:B------:R-:W-:-:S02]  /*3d40*/  IADD3.X R14, P1, PT, RZ, R11, RZ, P0, !PT ;  /* 0x0000000bff0e7210 */ /* 0x000fc4000073e4ff */
[C---:B------:R-:W-:Y:S02]  /*3d50*/  ISETP.GT.AND.EX P0, PT, R6.reuse, -0x1, PT, P2 ;  /* 0xffffffff0600780c */ /* 0x040fe40003f04320 */
[----:B------:R-:W-:Y:S02]  /*3d60*/  IADD3.X R11, PT, PT, RZ, R8, RZ, P1, !PT ;  /* 0x00000008ff0b7210 */ /* 0x000fe40000ffe4ff */
[----:B------:R-:W-:Y:S02]  /*3d70*/  SEL R15, R15, R12, P0 ;  /* 0x0000000c0f0f7207 */ /* 0x000fe40000000000 */
[----:B------:R-:W-:Y:S02]  /*3d80*/  SEL R8, R6, R11, P0 ;  /* 0x0000000b06087207 */ /* 0x000fe40000000000 */
[----:B------:R-:W-:Y:S02]  /*3d90*/  SEL R11, R9, R14, P0 ;  /* 0x0000000e090b7207 */ /* 0x000fe40000000000 */
[----:B------:R-:W-:-:S03]  /*3da0*/  ISETP.NE.U32.AND P1, PT, R8, RZ, PT ;  /* 0x000000ff0800720c */ /* 0x000fc60003f25070 */
[----:B------:R-:W-:Y:S02]  /*3db0*/  @!P0 IADD3 R10, PT, PT, -R10, RZ, RZ ;  /* 0x000000ff0a0a8210 */ /* 0x000fe40007ffe1ff */
[----:B------:R-:W-:-:S06]  /*3dc0*/  SEL R13, R11, R8, !P1 ;  /* 0x000000080b0d7207 */ /* 0x000fcc0004800000 */
[----:B------:R-:W1:Y:S02]  /*3dd0*/  FLO.U32 R13, R13 ;  /* 0x0000000d000d7300 */ /* 0x000e6400000e0000 */
[C---:B-1----:R-:W-:Y:S02]  /*3de0*/  IADD3 R14, PT, PT, -R13.reuse, 0x1f, RZ ;  /* 0x0000001f0d0e7810 */ /* 0x042fe40007ffe1ff */
[----:B------:R-:W-:-:S03]  /*3df0*/  IADD3 R9, PT, PT, -R13, 0x3f, RZ ;  /* 0x0000003f0d097810 */ /* 0x000fc60007ffe1ff */
[----:B------:R-:W-:-:S05]  /*3e00*/  @P1 IMAD.MOV R9, RZ, RZ, R14 ;  /* 0x000000ffff091224 */ /* 0x000fca00078e020e */
[----:B------:R-:W-:-:S13]  /*3e10*/  ISETP.NE.AND P1, PT, R9, RZ, PT ;  /* 0x000000ff0900720c */ /* 0x000fda0003f25270 */
[----:B0-----:R-:W-:Y:S05]  /*3e20*/  @!P1 BRA `(.L_x_2407) ;  /* 0x0000000000289947 */ /* 0x001fea0003800000 */
        /* <DEDUP_REMOVED lines=10> */
.L_x_2407:
[----:B------:R-:W-:Y:S05]  /*3ed0*/  BSYNC.RECONVERGENT B3 ;  /* 0x0000000000037941 */ /* 0x000fea0003800200 */
.L_x_2406:
[----:B------:R-:W-:Y:S02]  /*3ee0*/  HFMA2 R15, -RZ, RZ, 0, 0 ;  /* 0x00000000ff0f7431 */ /* 0x000fe400000001ff */
[----:B------:R-:W-:Y:S01]  /*3ef0*/  IMAD.WIDE.U32 R12, R11, 0x2168c235, RZ ;  /* 0x2168c2350b0c7825 */ /* 0x000fe200078e00ff */
[----:B------:R-:W-:-:S03]  /*3f00*/  SHF.R.U32.HI R7, RZ, 0x1e, R7 ;  /* 0x0000001eff077819 */ /* 0x000fc60000011607 */
[----:B------:R-:W-:Y:S01]  /*3f10*/  IMAD.MOV.U32 R14, RZ, RZ, R13 ;  /* 0x000000ffff0e7224 */ /* 0x000fe200078e000d */
[----:B------:R-:W-:Y:S01]  /*3f20*/  IADD3 RZ, P1, PT, R12, R12, RZ ;  /* 0x0000000c0cff7210 */ /* 0x000fe20007f3e0ff */
[----:B------:R-:W-:Y:S01]  /*3f30*/  IMAD.HI.U32 R13, R8, -0x36f0255e, RZ ;  /* 0xc90fdaa2080d7827 */ /* 0x000fe200078e00ff */
[----:B------:R-:W-:-:S03]  /*3f40*/  LEA.HI R7, R6, R7, RZ, 0x1 ;  /* 0x0000000706077211 */ /* 0x000fc600078f08ff */
[----:B------:R-:W-:-:S04]  /*3f50*/  IMAD.WIDE.U32 R10, R11, -0x36f0255e, R14 ;  /* 0xc90fdaa20b0a7825 */ /* 0x000fc800078e000e */
[C---:B------:R-:W-:Y:S02]  /*3f60*/  IMAD R15, R8.reuse, -0x36f0255e, RZ ;  /* 0xc90fdaa2080f7824 */ /* 0x040fe400078e02ff */
[----:B------:R-:W-:-:S04]  /*3f70*/  IMAD.WIDE.U32 R10, P2, R8, 0x2168c235, R10 ;  /* 0x2168c235080a7825 */ /* 0x000fc8000784000a */
[----:B------:R-:W-:Y:S01]  /*3f80*/  IMAD.X R8, RZ, RZ, R13, P2 ;  /* 0x000000ffff087224 */ /* 0x000fe200010e060d */
[----:B------:R-:W-:Y:S02]  /*3f90*/  IADD3 R11, P2, PT, R15, R11, RZ ;  /* 0x0000000b0f0b7210 */ /* 0x000fe40007f5e0ff */
[----:B------:R-:W-:Y:S02]  /*3fa0*/  IADD3.X RZ, P1, PT, R10, R10, RZ, P1, !PT ;  /* 0x0000000a0aff7210 */ /* 0x000fe40000f3e4ff */
[----:B------:R-:W-:Y:S02]  /*3fb0*/  IADD3.X R8, PT, PT, RZ, R8, RZ, P2, !PT ;  /* 0x00000008ff087210 */ /* 0x000fe400017fe4ff */
[C---:B------:R-:W-:Y:S02]  /*3fc0*/  ISETP.GT.U32.AND P3, PT, R11.reuse, RZ, PT ;  /* 0x000000ff0b00720c */ /* 0x040fe40003f64070 */
[----:B------:R-:W-:Y:S02]  /*3fd0*/  IADD3.X R10, P2, PT, R11, R11, RZ, P1, !PT ;  /* 0x0000000b0b0a7210 */ /* 0x000fe40000f5e4ff */
[----:B------:R-:W-:-:S03]  /*3fe0*/  ISETP.GT.AND.EX P1, PT, R8, RZ, PT, P3 ;  /* 0x000000ff0800720c */ /* 0x000fc60003f24330 */
[----:B------:R-:W-:Y:S01]  /*3ff0*/  IMAD.X R13, R8, 0x1, R8, P2 ;  /* 0x00000001080d7824 */ /* 0x000fe200010e0608 */
[----:B------:R-:W-:-:S04]  /*4000*/  SEL R10, R10, R11, P1 ;  /* 0x0000000b0a0a7207 */ /* 0x000fc80000800000 */
[----:B------:R-:W-:Y:S02]  /*4010*/  SEL R11, R13, R8, P1 ;  /* 0x000000080d0b7207 */ /* 0x000fe40000800000 */
[----:B------:R-:W-:Y:S02]  /*4020*/  IADD3 R14, P2, PT, R10, 0x1, RZ ;  /* 0x000000010a0e7810 */ /* 0x000fe40007f5e0ff */
[----:B------:R-:W-:Y:S02]  /*4030*/  SEL R8, RZ, 0xffffffff, !P1 ;  /* 0xffffffffff087807 */ /* 0x000fe40004800000 */
[----:B------:R-:W-:Y:S02]  /*4040*/  IADD3.X R11, PT, PT, RZ, R11, RZ, P2, !PT ;  /* 0x0000000bff0b7210 */ /* 0x000fe400017fe4ff */
[----:B------:R-:W-:Y:S01]  /*4050*/  LOP3.LUT P1, R5, R5, 0x80000000, RZ, 0xc0, !PT ;  /* 0x8000000005057812 */ /* 0x000fe2000782c0ff */
[----:B------:R-:W-:Y:S01]  /*4060*/  IMAD.IADD R8, R8, 0x1, -R9 ;  /* 0x0000000108087824 */ /* 0x000fe200078e0a09 */
[----:B------:R-:W-:-:S02]  /*4070*/  SHF.R.U64 R14, R14, 0xa, R11 ;  /* 0x0000000a0e0e7819 */ /* 0x000fc4000000120b */
[----:B------:R-:W-:Y:S02]  /*4080*/  @!P0 LOP3.LUT R5, R5, 0x80000000, RZ, 0x3c, !PT ;  /* 0x8000000005058812 */ /* 0x000fe400078e3cff */
[----:B------:R-:W-:Y:S02]  /*4090*/  IADD3 R14, P2, PT, R14, 0x1, RZ ;  /* 0x000000010e0e7810 */ /* 0x000fe40007f5e0ff */
[----:B------:R-:W-:Y:S02]  /*40a0*/  SHF.L.U32 R8, R8, 0x14, RZ ;  /* 0x0000001408087819 */ /* 0x000fe400000006ff */
[----:B------:R-:W-:-:S03]  /*40b0*/  LEA.HI.X R11, R11, RZ, RZ, 0x16, P2 ;  /* 0x000000ff0b0b7211 */ /* 0x000fc600010fb4ff */
[----:B------:R-:W-:Y:S01]  /*40c0*/  @P1 IMAD.MOV R7, RZ, RZ, -R7 ;  /* 0x000000ffff071224 */ /* 0x000fe200078e0a07 */
[--C-:B------:R-:W-:Y:S02]  /*40d0*/  SHF.R.U64 R14, R14, 0x1, R11.reuse ;  /* 0x000000010e0e7819 */ /* 0x100fe4000000120b */
[----:B------:R-:W-:Y:S02]  /*40e0*/  SHF.R.U32.HI R9, RZ, 0x1, R11 ;  /* 0x00000001ff097819 */ /* 0x000fe4000001160b */
[----:B------:R-:W-:-:S04]  /*40f0*/  IADD3 R14, P2, P3, RZ, RZ, R14 ;  /* 0x000000ffff0e7210 */ /* 0x000fc80007b5e00e */
[----:B------:R-:W-:-:S04]  /*4100*/  IADD3.X R6, PT, PT, R8, 0x3fe00000, R9, P2, P3 ;  /* 0x3fe0000008067810 */ /* 0x000fc800017e6409 */
[----:B------:R-:W-:-:S07]  /*4110*/  LOP3.LUT R15, R6, R5, RZ, 0xfc, !PT ;  /* 0x00000005060f7212 */ /* 0x000fce00078efcff */
.L_x_2401:
[----:B------:R-:W-:-:S04]  /*4120*/  MOV R5, 0x0 ;  /* 0x0000000000057802 */ /* 0x000fc80000000f00 */
[----:B------:R-:W-:Y:S05]  /*4130*/  RET.REL.NODEC R4 `(_ZN2at6native18elementwise_kernelILi128ELi2EZNS0_22gpu_kernel_impl_nocastIZZZNS0_15cos_kernel_cudaERNS_18TensorIteratorBaseEENKUlvE0_clEvENKUlvE_clEvEUldE_EEvS4_RKT_EUliE_EEviT1_) ;  /* 0xffffffbc04b07950 */ /* 0x000fea0003c3ffff */
.L_x_2408:
        /* <DEDUP_REMOVED lines=12> */
.L_x_2783:


//--------------------- .text._ZN2at6native27unrolled_elementwise_kernelIZZZNS0_15cos_kernel_cudaERNS_18TensorIteratorBaseEENKUlvE0_clEvENKUlvE_clEvEUldE_St5arrayIPcLm2EELi4E23TrivialOffsetCalculatorILi1EjESB_NS0_6memory15LoadWithoutCastENSC_16StoreWithoutCastEEEviT_T0_T2_T3_T4_T5_ --------------------------
	.section	.text._ZN2at6native27unrolled_elementwise_kernelIZZZNS0_15cos_kernel_cudaERNS_18TensorIteratorBaseEENKUlvE0_clEvENKUlvE_clEvEUldE_St5arrayIPcLm2EELi4E23TrivialOffsetCalculatorILi1EjESB_NS0_6memory15LoadWithoutCastENSC_16StoreWithoutCastEEEviT_T0_T2_T3_T4_T5_,"ax",@progbits
	.align	128
        .global         _ZN2at6native27unrolled_elementwise_kernelIZZZNS0_15cos_kernel_cudaERNS_18TensorIteratorBaseEENKUlvE0_clEvENKUlvE_clEvEUldE_St5arrayIPcLm2EELi4E23TrivialOffsetCalculatorILi1EjESB_NS0_6memory15LoadWithoutCastENSC_16StoreWithoutCastEEEviT_T0_T2_T3_T4_T5_
        .type           _ZN2at6native27unrolled_elementwise_kernelIZZZNS0_15cos_kernel_cudaERNS_18TensorIteratorBaseEENKUlvE0_clEvENKUlvE_clEvEUldE_St5arrayIPcLm2EELi4E23TrivialOffsetCalculatorILi1EjESB_NS0_6memory15LoadWithoutCastENSC_16StoreWithoutCastEEEviT_T0_T2_T3_T4_T5_,@function
        .size           _ZN2at6native27unrolled_elementwise_kernelIZZZNS0_15cos_kernel_cudaERNS_18TensorIteratorBaseEENKUlvE0_clEvENKUlvE_clEvEUldE_St5arrayIPcLm2EELi4E23TrivialOffsetCalculatorILi1EjESB_NS0_6memory15LoadWithoutCastENSC_16StoreWithoutCastEEEviT_T0_T2_T3_T4_T5_,(.L_x_2784 - _ZN2at6native27unrolled_elementwise_kernelIZZZNS0_15cos_kernel_cudaERNS_18TensorIteratorBaseEENKUlvE0_clEvENKUlvE_clEvEUldE_St5arrayIPcLm2EELi4E23TrivialOffsetCalculatorILi1EjESB_NS0_6memory15LoadWithoutCastENSC_16StoreWithoutCastEEEviT_T0_T2_T3_T4_T5_)
        .other          _ZN2at6native27unrolled_elementwise_kernelIZZZNS0_15cos_kernel_cudaERNS_18TensorIteratorBaseEENKUlvE0_clEvENKUlvE_clEvEUldE_St5arrayIPcLm2EELi4E23TrivialOffsetCalculatorILi1EjESB_NS0_6memory15LoadWithoutCastENSC_16StoreWithoutCastEEEviT_T0_T2_T3_T4_T5_,@"STO_CUDA_ENTRY STV_DEFAULT"
_ZN2at6native27unrolled_elementwise_kernelIZZZNS0_15cos_kernel_cudaERNS_18TensorIteratorBaseEENKUlvE0_clEvENKUlvE_clEvEUldE_St5arrayIPcLm2EELi4E23TrivialOffsetCalculatorILi1EjESB_NS0_6memory15LoadWithoutCastENSC_16StoreWithoutCastEEEviT_T0_T2_T3_T4_T5_:
.text._ZN2at6native27unrolled_elementwise_kernelIZZZNS0_15cos_kernel_cudaERNS_18TensorIteratorBaseEENKUlvE0_clEvENKUlvE_clEvEUldE_St5arrayIPcLm2EELi4E23TrivialOffsetCalculatorILi1EjESB_NS0_6memory15LoadWithoutCastENSC_16StoreWithoutCastEEEviT_T0_T2_T3_T4_T5_:
[----:B------:R-:W0:Y:S01]  /*0000*/  LDC R1, c[0x0][0x37c] ;  /* 0x0000df00ff017b82 */ /* 0x000e220000000800 */
[----:B------:R-:W1:Y:S07]  /*0010*/  S2R R16, SR_CTAID.X ;  /* 0x0000000000107919 */ /* 0x000e6e0000002500 */
[----:B------:R-:W1:Y:S01]  /*0020*/  LDC R3, c[0x0][0x380] ;  /* 0x0000e000ff037b82 */ /* 0x000e620000000800 */
[----:B------:R-:W2:Y:S01]  /*0030*/  LDCU.64 UR4, c[0x0][0x358] ;  /* 0x00006b00ff0477ac */ /* 0x000ea20008000a00 */
[----:B------:R-:W-:Y:S01]  /*0040*/  CS2R R24, SRZ ;  /* 0x0000000000187805 */ /* 0x000fe2000001ff00 */
[----:B------:R-:W3:Y:S01]  /*0050*/  S2R R11, SR_TID.X ;  /* 0x00000000000b7919 */ /* 0x000ee20000002100 */
[----:B------:R-:W-:Y:S01]  /*0060*/  CS2R R22, SRZ ;  /* 0x0000000000167805 */ /* 0x000fe2000001ff00 */
[----:B0-----:R-:W-:-:S02]  /*0070*/  VIADD R1, R1, 0xffffffd8 ;  /* 0xffffffd801017836 */ /* 0x001fc40000000000 */
[----:B-1----:R-:W-:Y:S02]  /*0080*/  IMAD R18, R16, -0x200, R3 ;  /* 0xfffffe0010127824 */ /* 0x002fe400078e0203 */
[----:B---3--:R-:W-:-:S03]  /*0090*/  IMAD.MOV.U32 R17, RZ, RZ, R11 ;  /* 0x000000ffff117224 */ /* 0x008fc600078e000b */
[----:B------:R-:W-:-:S13]  /*00a0*/  ISETP.GE.AND P0, PT, R11, R18, PT ;  /* 0x000000120b00720c */ /* 0x000fda0003f06270 */
[----:B------:R-:W-:Y:S01]  /*00b0*/  @!P0 VIADD R11, R17, 0x80 ;  /* 0x00000080110b8836 */ /* 0x000fe20000000000 */
[----:B------:R-:W0:Y:S01]  /*00c0*/  @!P0 LDC.64 R2, c[0x0][0x390] ;  /* 0x0000e400ff028b82 */ /* 0x000e220000000a00 */
[----:B------:R-:W-:-:S03]  /*00d0*/  @!P0 IMAD R13, R16, 0x200, R17 ;  /* 0x00000200100d8824 */ /* 0x000fc600078e0211 */
[----:B------:R-:W-:-:S13]  /*00e0*/  ISETP.GE.AND P1, PT, R11, R18, PT ;  /* 0x000000120b00720c */ /* 0x000fda0003f26270 */
[----:B------:R-:W-:Y:S01]  /*00f0*/  @!P1 IMAD R15, R16, 0x200, R11 ;  /* 0x00000200100f9824 */ /* 0x000fe200078e020b */
[----:B------:R-:W1:Y:S01]  /*0100*/  @!P1 LDC.64 R6, c[0x0][0x390] ;  /* 0x0000e400ff069b82 */ /* 0x000e620000000a00 */
[----:B------:R-:W-:-:S05]  /*0110*/  @!P1 VIADD R11, R11, 0x80 ;  /* 0x000000800b0b9836 */ /* 0x000fca0000000000 */
[----:B------:R-:W-:Y:S01]  /*0120*/  ISETP.GE.AND P3, PT, R11, R18, PT ;  /* 0x000000120b00720c */ /* 0x000fe20003f66270 */
[----:B0-----:R-:W-:-:S12]  /*0130*/  @!P0 IMAD.WIDE.U32 R2, R13, 0x8, R2 ;  /* 0x000000080d028825 */ /* 0x001fd800078e0002 */
[----:B------:R-:W-:Y:S01]  /*0140*/  @!P3 IMAD R21, R16, 0x200, R11 ;  /* 0x000002001015b824 */ /* 0x000fe200078e020b */
[----:B------:R-:W0:Y:S01]  /*0150*/  @!P3 LDC.64 R8, c[0x0][0x390] ;  /* 0x0000e400ff08bb82 */ /* 0x000e220000000a00 */
[----:B------:R-:W-:Y:S02]  /*0160*/  @!P3 VIADD R11, R11, 0x80 ;  /* 0x000000800b0bb836 */ /* 0x000fe40000000000 */
[----:B-1----:R-:W-:-:S03]  /*0170*/  @!P1 IMAD.WIDE.U32 R6, R15, 0x8, R6 ;  /* 0x000000080f069825 */ /* 0x002fc600078e0006 */
[----:B------:R-:W-:-:S13]  /*0180*/  ISETP.GE.AND P2, PT, R11, R18, PT ;  /* 0x000000120b00720c */ /* 0x000fda0003f46270 */
[----:B------:R-:W1:Y:S01]  /*0190*/  @!P2 LDC.64 R4, c[0x0][0x390] ;  /* 0x0000e400ff04ab82 */ /* 0x000e620000000a00 */
[----:B------:R-:W-:Y:S02]  /*01a0*/  @!P2 IMAD R19, R16, 0x200, R11 ;  /* 0x000002001013a824 */ /* 0x000fe400078e020b */
[----:B0-----:R-:W-:Y:S01]  /*01b0*/  @!P3 IMAD.WIDE.U32 R10, R21, 0x8, R8 ;  /* 0x00000008150ab825 */ /* 0x001fe200078e0008 */
[----:B------:R-:W-:Y:S02]  /*01c0*/  CS2R R20, SRZ ;  /* 0x0000000000147805 */ /* 0x000fe4000001ff00 */
[----:B------:R-:W-:Y:S02]  /*01d0*/  CS2R R8, SRZ ;  /* 0x0000000000087805 */ /* 0x000fe4000001ff00 */
[----:B--2---:R0:W5:Y:S04]  /*01e0*/  @!P3 LDG.E.64 R24, desc[UR4][R10.64] ;  /* 0x000000040a18b981 */ /* 0x004168000c1e1b00 */
[----:B------:R0:W5:Y:S04]  /*01f0*/  @!P1 LDG.E.64 R20, desc[UR4][R6.64] ;  /* 0x0000000406149981 */ /* 0x000168000c1e1b00 */
[----:B------:R0:W5:Y:S01]  /*0200*/  @!P0 LDG.E.64 R8, desc[UR4][R2.64] ;  /* 0x0000000402088981 */ /* 0x000162000c1e1b00 */
[----:B-1----:R-:W-:-:S05]  /*0210*/  @!P2 IMAD.WIDE.U32 R4, R19, 0x8, R4 ;  /* 0x000000081304a825 */ /* 0x002fca00078e0004 */
[----:B------:R0:W5:Y:S01]  /*0220*/  @!P2 LDG.E.64 R22, desc[UR4][R4.64] ;  /* 0x000000040416a981 */ /* 0x000162000c1e1b00 */
[----:B------:R-:W-:Y:S01]  /*0230*/  ISETP.GE.AND P0, PT, R17, R18, PT ;  /* 0x000000121100720c */ /* 0x000fe20003f06270 */
[----:B------:R-:W-:-:S12]  /*0240*/  BSSY.RECONVERGENT B2, `(.L_x_2409) ;  /* 0x000003e000027945 */ /* 0x000fd80003800200 */
[----:B0-----:R-:W-:Y:S05]  /*0250*/  @P0 BRA `(.L_x_2410) ;  /* 0x0000000000f00947 */ /* 0x001fea0003800000 */
[----:B-----5:R-:W-:Y:S01]  /*0260*/  DSETP.NEU.AND P0, PT, |R8|, +INF , PT ;  /* 0x7ff000000800742a */ /* 0x020fe20003f0d200 */
        /* <DEDUP_REMOVED lines=23> */
[----:B------:R-:W-:Y:S05]  /*03e0*/  CALL.REL.NOINC `($_ZN2at6native27unrolled_elementwise_kernelIZZZNS0_15cos_kernel_cudaERNS_18TensorIteratorBaseEENKUlvE0_clEvENKUlvE_clEvEUldE_St5arrayIPcLm2EELi4E23TrivialOffsetCalculatorILi1EjESB_NS0_6memory15LoadWithoutCastENSC_16StoreWithoutCastEEEviT_T0_T2_T3_T4_T5_$__internal_trig_reduction_slowpathd) ;  /* 0x0000001000347944 */ /* 0x000fea0003c00000 */
[----:B------:R-:W-:Y:S02]  /*03f0*/  IMAD.MOV.U32 R0, RZ, RZ, R12 ;  /* 0x000000ffff007224 */ /* 0x000fe400078e000c */
[----:B------:R-:W-:Y:S02]  /*0400*/  IMAD.MOV.U32 R28, RZ, RZ, R26 ;  /* 0x000000ffff1c7224 */ /* 0x000fe400078e001a */
[----:B------:R-:W-:-:S07]  /*0410*/  IMAD.MOV.U32 R29, RZ, RZ, R27 ;  /* 0x000000ffff1d7224 */ /* 0x000fce00078e001b */
.L_x_2414:
[----:B------:R-:W-:Y:S05]  /*0420*/  BSYNC.RECONVERGENT B4 ;  /* 0x0000000000047941 */ /* 0x000fea0003800200 */
.L_x_2413:
[----:B------:R-:W-:-:S07]  /*0430*/  VIADD R0, R0, 0x1 ;  /* 0x0000000100007836 */ /* 0x000fce0000000000 */
.L_x_2412:
[----:B------:R-:W-:Y:S05]  /*0440*/  BSYNC.RECONVERGENT B3 ;  /* 0x0000000000037941 */ /* 0x000fea0003800200 */
.L_x_2411:
        /* <DEDUP_REMOVED lines=13> */
[----:B------:R-:W-:Y:S02]  /*0520*/  FSEL R3, -R3, 0.11223486810922622681, !P0 ;  /* 0x3de5db6503037808 */ /* 0x000fe40004000100 */
[----:B------:R-:W-:-:S06]  /*0530*/  FSEL R2, R2, -8.06006814911005101289e+34, !P0 ;  /* 0xf9785eba02027808 */ /* 0x000fcc0004000000 */
        /* <DEDUP_REMOVED lines=14> */
.L_x_2410:
[----:B------:R-:W-:Y:S05]  /*0620*/  BSYNC.RECONVERGENT B2 ;  /* 0x0000000000027941 */ /* 0x000fea0003800200 */
.L_x_2409:
[----:B------:R-:W-:Y:S01]  /*0630*/  VIADD R2, R17, 0x80 ;  /* 0x0000008011027836 */ /* 0x000fe20000000000 */
[----:B------:R-:W-:Y:S04]  /*0640*/  BSSY.RECONVERGENT B2, `(.L_x_2415) ;  /* 0x000003f000027945 */ /* 0x000fe80003800200 */
[----:B------:R-:W-:-:S13]  /*0650*/  ISETP.GE.AND P0, PT, R2, R18, PT ;  /* 0x000000120200720c */ /* 0x000fda0003f06270 */
[----:B------:R-:W-:Y:S05]  /*0660*/  @P0 BRA `(.L_x_2416) ;  /* 0x0000000000f00947 */ /* 0x000fea0003800000 */
[----:B-----5:R-:W-:Y:S01]  /*0670*/  DSETP.NEU.AND P0, PT, |R20|, +INF , PT ;  /* 0x7ff000001400742a */ /* 0x020fe20003f0d200 */
        /* <DEDUP_REMOVED lines=22> */
[----:B------:R-:W-:Y:S05]  /*07e0*/  CALL.REL.NOINC `($_ZN2at6native27unrolled_elementwise_kernelIZZZNS0_15cos_kernel_cudaERNS_18TensorIteratorBaseEENKUlvE0_clEvENKUlvE_clEvEUldE_St5arrayIPcLm2EELi4E23TrivialOffsetCalculatorILi1EjESB_NS0_6memory15LoadWithoutCastENSC_16StoreWithoutCastEEEviT_T0_T2_T3_T4_T5_$__internal_trig_reduction_slowpathd) ;  /* 0x0000000c00347944 */ /* 0x000fea0003c00000 */
[----:B------:R-:W-:-:S07]  /*07f0*/  IMAD.MOV.U32 R4, RZ, RZ, R12 ;  /* 0x000000ffff047224 */ /* 0x000fce00078e000c */
.L_x_2420:
[----:B------:R-:W-:Y:S05]  /*0800*/  BSYNC.RECONVERGENT B4 ;  /* 0x0000000000047941 */ /* 0x000fea0003800200 */
.L_x_2419:
[----:B------:R-:W-:Y:S01]  /*0810*/  VIADD R19, R4, 0x1 ;  /* 0x0000000104137836 */ /* 0x000fe20000000000 */
[----:B------:R-:W-:Y:S06]  /*0820*/  BRA `(.L_x_2421) ;  /* 0x0000000000087947 */ /* 0x000fec0003800000 */
.L_x_2418:
[----:B------:R-:W-:Y:S01]  /*0830*/  DMUL R26, RZ, R20 ;  /* 0x00000014ff1a7228 */ /* 0x000fe20000000000 */
[----:B------:R-:W-:-:S10]  /*0840*/  IMAD.MOV.U32 R19, RZ, RZ, 0x1 ;  /* 0x00000001ff137424 */ /* 0x000fd400078e00ff */
.L_x_2421:
[----:B------:R-:W-:Y:S05]  /*0850*/  BSYNC.RECONVERGENT B3 ;  /* 0x0000000000037941 */ /* 0x000fea0003800200 */
.L_x_2417:
        /* <DEDUP_REMOVED lines=29> */
.L_x_2416:
[----:B------:R-:W-:Y:S05]  /*0a30*/  BSYNC.RECONVERGENT B2 ;  /* 0x0000000000027941 */ /* 0x000fea0003800200 */
.L_x_2415:
        /* <DEDUP_REMOVED lines=29> */
.L_x_2427:
[----:B------:R-:W-:Y:S05]  /*0c10*/  BSYNC.RECONVERGENT B4 ;  /* 0x0000000000047941 */ /* 0x000fea0003800200 */
.L_x_2426:
[----:B------:R-:W-:Y:S01]  /*0c20*/  VIADD R21, R4, 0x1 ;  /* 0x0000000104157836 */ /* 0x000fe20000000000 */
[----:B------:R-:W-:Y:S06]  /*0c30*/  BRA `(.L_x_2428) ;  /* 0x0000000000087947 */ /* 0x000fec0003800000 */
.L_x_2425:
[----:B------:R-:W-:Y:S01]  /*0c40*/  DMUL R26, RZ, R24 ;  /* 0x00000018ff1a7228 */ /* 0x000fe20000000000 */
[----:B------:R-:W-:-:S10]  /*0c50*/  IMAD.MOV.U32 R21, RZ, RZ, 0x1 ;  /* 0x00000001ff157424 */ /* 0x000fd400078e00ff */
.L_x_2428:
[----:B------:R-:W-:Y:S05]  /*0c60*/  BSYNC.RECONVERGENT B3 ;  /* 0x0000000000037941 */ /* 0x000fea0003800200 */
.L_x_2424:
        /* <DEDUP_REMOVED lines=29> */
.L_x_2423:
[----:B------:R-:W-:Y:S05]  /*0e40*/  BSYNC.RECONVERGENT B2 ;  /* 0x0000000000027941 */ /* 0x000fea0003800200 */
.L_x_2422:
        /* <DEDUP_REMOVED lines=29> */
.L_x_2434:
[----:B------:R-:W-:Y:S05]  /*1020*/  BSYNC.RECONVERGENT B4 ;  /* 0x0000000000047941 */ /* 0x000fea0003800200 */
.L_x_2433:
[----:B------:R-:W-:Y:S01]  /*1030*/  VIADD R25, R4, 0x1 ;  /* 0x0000000104197836 */ /* 0x000fe20000000000 */
[----:B------:R-:W-:Y:S06]  /*1040*/  BRA `(.L_x_2435) ;  /* 0x0000000000087947 */ /* 0x000fec0003800000 */
.L_x_2432:
[----:B------:R-:W-:Y:S01]  /*1050*/  DMUL R26, RZ, R22 ;  /* 0x00000016ff1a7228 */ /* 0x000fe20000000000 */
[----:B------:R-:W-:-:S10]  /*1060*/  IMAD.MOV.U32 R25, RZ, RZ, 0x1 ;  /* 0x00000001ff197424 */ /* 0x000fd400078e00ff */
.L_x_2435:
[----:B------:R-:W-:Y:S05]  /*1070*/  BSYNC.RECONVERGENT B3 ;  /* 0x0000000000037941 */ /* 0x000fea0003800200 */
.L_x_2431:
        /* <DEDUP_REMOVED lines=29> */
.L_x_2430:
[----:B------:R-:W-:Y:S05]  /*1250*/  BSYNC.RECONVERGENT B2 ;  /* 0x0000000000027941 */ /* 0x000fea0003800200 */
.L_x_2429:
[----:B------:R-:W-:Y:S01]  /*1260*/  ISETP.GE.AND P0, PT, R17, R18, PT ;  /* 0x000000121100720c */ /* 0x000fe20003f06270 */
[----:B------:R-:W-:Y:S04]  /*1270*/  BSSY.RECONVERGENT B0, `(.L_x_2436) ;  /* 0x000001c000007945 */ /* 0x000fe80003800200 */
[----:B------:R-:W-:Y:S08]  /*1280*/  BSSY.RELIABLE B1, `(.L_x_2437) ;  /* 0x0000013000017945 */ /* 0x000ff00003800100 */
[----:B------:R-:W-:Y:S05]  /*1290*/  @P0 BRA `(.L_x_2438) ;  /* 0x0000000000440947 */ /* 0x000fea0003800000 */
[----:B------:R-:W0:Y:S01]  /*12a0*/  LDC.64 R6, c[0x0][0x388] ;  /* 0x0000e200ff067b82 */ /* 0x000e220000000a00 */
[----:B-----5:R-:W-:Y:S02]  /*12b0*/  IMAD R9, R16, 0x200, R17 ;  /* 0x0000020010097824 */ /* 0x020fe400078e0211 */
[----:B------:R-:W-:Y:S02]  /*12c0*/  IMAD.MOV.U32 R8, RZ, RZ, R0 ;  /* 0x000000ffff087224 */ /* 0x000fe400078e0000 */
[----:B------:R-:W-:-:S05]  /*12d0*/  IMAD.MOV.U32 R17, RZ, RZ, R2 ;  /* 0x000000ffff117224 */ /* 0x000fca00078e0002 */
[----:B------:R-:W-:-:S13]  /*12e0*/  ISETP.GE.AND P0, PT, R17, R18, PT ;  /* 0x000000121100720c */ /* 0x000fda0003f06270 */
[----:B------:R-:W-:Y:S05]  /*12f0*/  @P0 BREAK.RELIABLE B1 ;  /* 0x0000000000010942 */ /* 0x000fea0003800100 */
[----:B0-----:R-:W-:-:S04]  /*1300*/  IMAD.WIDE.U32 R6, R9, 0x8, R6 ;  /* 0x0000000809067825 */ /* 0x001fc800078e0006 */
[----:B------:R-:W-:-:S05]  /*1310*/  IMAD.MOV.U32 R9, RZ, RZ, R3 ;  /* 0x000000ffff097224 */ /* 0x000fca00078e0003 */
[----:B------:R0:W-:Y:S01]  /*1320*/  STG.E.64 desc[UR4][R6.64], R8 ;  /* 0x0000000806007986 */ /* 0x0001e2000c101b04 */
[----:B------:R-:W-:Y:S05]  /*1330*/  @P0 BRA `(.L_x_2439) ;  /* 0x00000000003c0947 */ /* 0x000fea0003800000 */
[----:B------:R-:W1:Y:S01]  /*1340*/  LDC.64 R2, c[0x0][0x388] ;  /* 0x0000e200ff027b82 */ /* 0x000e620000000a00 */
[----:B0-----:R-:W-:Y:S02]  /*1350*/  IMAD R7, R16, 0x200, R17 ;  /* 0x0000020010077824 */ /* 0x001fe400078e0211 */
[----:B------:R-:W-:Y:S02]  /*1360*/  VIADD R17, R17, 0x80 ;  /* 0x0000008011117836 */ /* 0x000fe40000000000 */
[----:B-1----:R-:W-:-:S04]  /*1370*/  IMAD.WIDE.U32 R6, R7, 0x8, R2 ;  /* 0x0000000807067825 */ /* 0x002fc800078e0002 */
[----:B------:R-:W-:Y:S02]  /*1380*/  IMAD.MOV.U32 R2, RZ, RZ, R20 ;  /* 0x000000ffff027224 */ /* 0x000fe400078e0014 */
[----:B------:R-:W-:-:S05]  /*1390*/  IMAD.MOV.U32 R3, RZ, RZ, R19 ;  /* 0x000000ffff037224 */ /* 0x000fca00078e0013 */
[----:B------:R0:W-:Y:S02]  /*13a0*/  STG.E.64 desc[UR4][R6.64], R2 ;  /* 0x0000000206007986 */ /* 0x0001e4000c101b04 */
.L_x_2438:
[----:B------:R-:W-:Y:S05]  /*13b0*/  BSYNC.RELIABLE B1 ;  /* 0x0000000000017941 */ /* 0x000fea0003800100 */
.L_x_2437:
[----:B------:R-:W-:-:S13]  /*13c0*/  ISETP.GE.AND P0, PT, R17, R18, PT ;  /* 0x000000121100720c */ /* 0x000fda0003f06270 */
[----:B0-----:R-:W0:Y:S01]  /*13d0*/  @!P0 LDC.64 R2, c[0x0][0x388] ;  /* 0x0000e200ff028b82 */ /* 0x001e220000000a00 */
[----:B------:R-:W-:Y:S02]  /*13e0*/  @!P0 IMAD R7, R16, 0x200, R17 ;  /* 0x0000020010078824 */ /* 0x000fe400078e0211 */
[----:B-----5:R-:W-:Y:S02]  /*13f0*/  @!P0 IMAD.MOV.U32 R25, RZ, RZ, R21 ;  /* 0x000000ffff198224 */ /* 0x020fe400078e0015 */
[----:B------:R-:W-:Y:S02]  /*1400*/  @!P0 VIADD R17, R17, 0x80 ;  /* 0x0000008011118836 */ /* 0x000fe40000000000 */
[----:B0-----:R-:W-:-:S05]  /*1410*/  @!P0 IMAD.WIDE.U32 R2, R7, 0x8, R2 ;  /* 0x0000000807028825 */ /* 0x001fca00078e0002 */
[----:B------:R1:W-:Y:S02]  /*1420*/  @!P0 STG.E.64 desc[UR4][R2.64], R24 ;  /* 0x0000001802008986 */ /* 0x0003e4000c101b04 */
.L_x_2439:
[----:B------:R-:W-:Y:S05]  /*1430*/  BSYNC.RECONVERGENT B0 ;  /* 0x0000000000007941 */ /* 0x000fea0003800200 */
.L_x_2436:
[----:B------:R-:W-:Y:S05]  /*1440*/  WARPSYNC.ALL ;  /* 0x0000000000007948 */ /* 0x000fea0003800000 */
[----:B------:R-:W-:-:S13]  /*1450*/  ISETP.GE.AND P0, PT, R17, R18, PT ;  /* 0x000000121100720c */ /* 0x000fda0003f06270 */
[----:B------:R-:W-:Y:S05]  /*1460*/  @P0 EXIT ;  /* 0x000000000000094d */ /* 0x000fea0003800000 */
[----:B-1----:R-:W1:Y:S01]  /*1470*/  LDC.64 R2, c[0x0][0x388] ;  /* 0x0000e200ff027b82 */ /* 0x002e620000000a00 */
[----:B------:R-:W-:-:S04]  /*1480*/  IMAD R17, R16, 0x200, R17 ;  /* 0x0000020010117824 */ /* 0x000fc800078e0211 */
[----:B-1----:R-:W-:-:S05]  /*1490*/  IMAD.WIDE.U32 R2, R17, 0x8, R2 ;  /* 0x0000000811027825 */ /* 0x002fca00078e0002 */
[----:B------:R-:W-:Y:S01]  /*14a0*/  STG.E.64 desc[UR4][R2.64], R4 ;  /* 0x0000000402007986 */ /* 0x000fe2000c101b04 */
[----:B------:R-:W-:Y:S05]  /*14b0*/  EXIT ;  /* 0x000000000000794d */ /* 0x000fea0003800000 */
        .type           $_ZN2at6native27unrolled_elementwise_kernelIZZZNS0_15cos_kernel_cudaERNS_18TensorIteratorBaseEENKUlvE0_clEvENKUlvE_clEvEUldE_St5arrayIPcLm2EELi4E23TrivialOffsetCalculatorILi1EjESB_NS0_6memory15LoadWithoutCastENSC_16StoreWithoutCastEEEviT_T0_T2_T3_T4_T5_$__internal_trig_reduction_slowpathd,@function
        .size           $_ZN2at6native27unrolled_elementwise_kernelIZZZNS0_15cos_kernel_cudaERNS_18TensorIteratorBaseEENKUlvE0_clEvENKUlvE_clEvEUldE_St5arrayIPcLm2EELi4E23TrivialOffsetCalculatorILi1EjESB_NS0_6memory15LoadWithoutCastENSC_16StoreWithoutCastEEEviT_T0_T2_T3_T4_T5_$__internal_trig_reduction_slowpathd,(.L_x_2784 - $_ZN2at6native27unrolled_elementwise_kernelIZZZNS0_15cos_kernel_cudaERNS_18TensorIteratorBaseEENKUlvE0_clEvENKUlvE_clEvEUldE_St5arrayIPcLm2EELi4E23TrivialOffsetCalculatorILi1EjESB_NS0_6memory15LoadWithoutCastENSC_16StoreWithoutCastEEEviT_T0_T2_T3_T4_T5_$__internal_trig_reduction_slowpathd)
$_ZN2at6native27unrolled_elementwise_kernelIZZZNS0_15cos_kernel_cudaERNS_18TensorIteratorBaseEENKUlvE0_clEvENKUlvE_clEvEUldE_St5arrayIPcLm2EELi4E23TrivialOffsetCalculatorILi1EjESB_NS0_6memory15LoadWithoutCastENSC_16StoreWithoutCastEEEviT_T0_T2_T3_T4_T5_$__internal_trig_reduction_slowpathd:
        /* <DEDUP_REMOVED lines=19> */
[----:B------:R-:W-:Y:S01]  /*15f0*/  IADD3 R10, PT, PT, RZ, -R10, -R7 ;  /* 0x8000000aff0a7210 */ /* 0x000fe20007ffe807 */
[----:B------:R-:W-:Y:S01]  /*1600*/  IMAD.SHL.U32 R7, R26, 0x800, RZ ;  /* 0x000008001a077824 */ /* 0x000fe200078e00ff */
[----:B------:R-:W-:Y:S01]  /*1610*/  LOP3.LUT R13, R13, 0x80000000, RZ, 0xfc, !PT ;  /* 0x800000000d0d7812 */ /* 0x000fe200078efcff */
[----:B------:R-:W-:Y:S01]  /*1620*/  IMAD.MOV.U32 R12, RZ, RZ, RZ ;  /* 0x000000ffff0c7224 */ /* 0x000fe200078e00ff */
[----:B------:R-:W-:-:S07]  /*1630*/  CS2R R14, SRZ ;  /* 0x00000000000e7805 */ /* 0x000fce000001ff00 */
.L_x_2444:
[----:B------:R-:W1:Y:S01]  /*1640*/  LDC.64 R26, c[0x4][0x138] ;  /* 0x01004e00ff1a7b82 */ /* 0x000e620000000a00 */
[----:B0-----:R-:W-:Y:S02]  /*1650*/  R2UR UR6, R4 ;  /* 0x00000000040672ca */ /* 0x001fe400000e0000 */
[----:B------:R-:W-:Y:S01]  /*1660*/  R2UR UR7, R5 ;  /* 0x00000000050772ca */ /* 0x000fe200000e0000 */
[----:B-1----:R-:W-:-:S12]  /*1670*/  IMAD.WIDE R26, R6, 0x8, R26 ;  /* 0x00000008061a7825 */ /* 0x002fd800078e021a */
[----:B------:R-:W2:Y:S01]  /*1680*/  LDG.E.64.CONSTANT R26, desc[UR6][R26.64] ;  /* 0x000000061a1a7981 */ /* 0x000ea2000c1e9b00 */
[----:B------:R-:W-:Y:S02]  /*1690*/  IMAD.MOV.U32 R28, RZ, RZ, R14 ;  /* 0x000000ffff1c7224 */ /* 0x000fe400078e000e */
[----:B------:R-:W-:Y:S02]  /*16a0*/  IMAD.MOV.U32 R29, RZ, RZ, R15 ;  /* 0x000000ffff1d7224 */ /* 0x000fe400078e000f */
[----:B------:R-:W-:Y:S02]  /*16b0*/  VIADD R10, R10, 0x1 ;  /* 0x000000010a0a7836 */ /* 0x000fe40000000000 */
[----:B------:R-:W-:Y:S02]  /*16c0*/  VIADD R6, R6, 0x1 ;  /* 0x0000000106067836 */ /* 0x000fe40000000000 */
[----:B--2---:R-:W-:-:S04]  /*16d0*/  IMAD.WIDE.U32 R28, P2, R26, R7, R28 ;  /* 0x000000071a1c7225 */ /* 0x004fc8000784001c */
[----:B------:R-:W-:Y:S02]  /*16e0*/  IMAD R14, R26, R13, RZ ;  /* 0x0000000d1a0e7224 */ /* 0x000fe400078e02ff */
[----:B------:R-:W-:-:S03]  /*16f0*/  IMAD R15, R27, R7, RZ ;  /* 0x000000071b0f7224 */ /* 0x000fc600078e02ff */
[----:B------:R-:W-:-:S04]  /*1700*/  IADD3 R14, P0, PT, R14, R29, RZ ;  /* 0x0000001d0e0e7210 */ /* 0x000fc80007f1e0ff */
[----:B------:R-:W-:Y:S01]  /*1710*/  IADD3 R15, P1, PT, R15, R14, RZ ;  /* 0x0000000e0f0f7210 */ /* 0x000fe20007f3e0ff */
[----:B------:R-:W-:Y:S02]  /*1720*/  IMAD.MOV.U32 R14, RZ, RZ, R28 ;  /* 0x000000ffff0e7224 */ /* 0x000fe400078e001c */
[C---:B------:R-:W-:Y:S02]  /*1730*/  IMAD R28, R12.reuse, 0x8, R1 ;  /* 0x000000080c1c7824 */ /* 0x040fe400078e0201 */
[----:B------:R-:W-:-:S03]  /*1740*/  VIADD R12, R12, 0x1 ;  /* 0x000000010c0c7836 */ /* 0x000fc60000000000 */
[----:B------:R0:W-:Y:S02]  /*1750*/  STL.64 [R28], R14 ;  /* 0x0000000e1c007387 */ /* 0x0001e40000100a00 */
[----:B0-----:R-:W-:-:S04]  /*1760*/  IMAD.HI.U32 R14, R26, R13, RZ ;  /* 0x0000000d1a0e7227 */ /* 0x001fc800078e00ff */
[----:B------:R-:W-:Y:S02]  /*1770*/  IMAD.X R14, RZ, RZ, R14, P2 ;  /* 0x000000ffff0e7224 */ /* 0x000fe400010e060e */
[----:B------:R-:W-:-:S05]  /*1780*/  IMAD.HI.U32 R15, R27, R7, RZ ;  /* 0x000000071b0f7227 */ /* 0x000fca00078e00ff */
[----:B------:R-:W-:Y:S01]  /*1790*/  IADD3.X R14, P0, PT, R15, R14, RZ, P0, !PT ;  /* 0x0000000e0f0e7210 */ /* 0x000fe2000071e4ff */
[----:B------:R-:W-:-:S04]  /*17a0*/  IMAD.HI.U32 R15, R27, R13, RZ ;  /* 0x0000000d1b0f7227 */ /* 0x000fc800078e00ff */
[----:B------:R-:W-:Y:S01]  /*17b0*/  IMAD.X R26, RZ, RZ, R15, P0 ;  /* 0x000000ffff1a7224 */ /* 0x000fe200000e060f */
[----:B------:R-:W-:Y:S01]  /*17c0*/  ISETP.NE.AND P0, PT, R10, -0xf, PT ;  /* 0xfffffff10a00780c */ /* 0x000fe20003f05270 */
[----:B------:R-:W-:-:S05]  /*17d0*/  IMAD R27, R27, R13, RZ ;  /* 0x0000000d1b1b7224 */ /* 0x000fca00078e02ff */
[----:B------:R-:W-:-:S05]  /*17e0*/  IADD3.X R27, P1, PT, R27, R14, RZ, P1, !PT ;  /* 0x0000000e1b1b7210 */ /* 0x000fca0000f3e4ff */
[----:B------:R-:W-:Y:S02]  /*17f0*/  IMAD.X R15, RZ, RZ, R26, P1 ;  /* 0x000000ffff0f7224 */ /* 0x000fe400008e061a */
[----:B------:R-:W-:Y:S01]  /*1800*/  IMAD.MOV.U32 R14, RZ, RZ, R27 ;  /* 0x000000ffff0e7224 */ /* 0x000fe200078e001b */
[----:B------:R-:W-:Y:S06]  /*1810*/  @P0 BRA `(.L_x_2444) ;  /* 0xfffffffc00880947 */ /* 0x000fec000383ffff */
[----:B------:R-:W-:Y:S05]  /*1820*/  BSYNC.RECONVERGENT B1 ;  /* 0x0000000000017941 */ /* 0x000fea0003800200 */
.L_x_2443:
[----:B------:R-:W-:-:S05]  /*1830*/  LOP3.LUT R4, R11, 0x7ff, RZ, 0xc0, !PT ;  /* 0x000007ff0b047812 */ /* 0x000fca00078ec0ff */
[----:B------:R-:W-:-:S05]  /*1840*/  VIADD R4, R4, 0xfffffc00 ;  /* 0xfffffc0004047836 */ /* 0x000fca0000000000 */
[----:B------:R-:W-:Y:S02]  /*1850*/  SHF.R.U32.HI R5, RZ, 0x6, R4 ;  /* 0x00000006ff057819 */ /* 0x000fe40000011604 */
[----:B------:R-:W-:Y:S02]  /*1860*/  ISETP.GE.U32.AND P0, PT, R4, 0x80, PT ;  /* 0x000000800400780c */ /* 0x000fe40003f06070 */
[----:B------:R-:W-:-:S04]  /*1870*/  IADD3 R5, PT, PT, -R5, 0x13, RZ ;  /* 0x0000001305057810 */ /* 0x000fc80007ffe1ff */
[----:B------:R-:W-:-:S07]  /*1880*/  SEL R6, R5, 0x12, P0 ;  /* 0x0000001205067807 */ /* 0x000fce0000000000 */
.L_x_2442:
[----:B------:R-:W-:Y:S05]  /*1890*/  BSYNC.RECONVERGENT B0 ;  /* 0x0000000000007941 */ /* 0x000fea0003800200 */
.L_x_2441:
[C---:B------:R-:W-:Y:S02]  /*18a0*/  LOP3.LUT R4, R11.reuse, 0x7ff, RZ, 0xc0, !PT ;  /* 0x000007ff0b047812 */ /* 0x040fe400078ec0ff */
[----:B------:R-:W-:-:S03]  /*18b0*/  LOP3.LUT P0, R27, R11, 0x3f, RZ, 0xc0, !PT ;  /* 0x0000003f0b1b7812 */ /* 0x000fc6000780c0ff */
[----:B------:R-:W-:-:S05]  /*18c0*/  VIADD R4, R4, 0xfffffc00 ;  /* 0xfffffc0004047836 */ /* 0x000fca0000000000 */
[----:B------:R-:W-:-:S05]  /*18d0*/  SHF.R.U32.HI R5, RZ, 0x6, R4 ;  /* 0x00000006ff057819 */ /* 0x000fca0000011604 */
[----:B------:R-:W-:-:S04]  /*18e0*/  IMAD.IADD R4, R5, 0x1, R6 ;  /* 0x0000000105047824 */ /* 0x000fc800078e0206 */
[----:B------:R-:W-:-:S05]  /*18f0*/  IMAD.U32 R5, R4, 0x8, R1 ;  /* 0x0000000804057824 */ /* 0x000fca00078e0001 */
[----:B------:R0:W-:Y:S04]  /*1900*/  STL.64 [R5+-0x78], R14 ;  /* 0xffff880e05007387 */ /* 0x0001e80000100a00 */
[----:B------:R-:W2:Y:S04]  /*1910*/  LDL.64 R6, [R1+0x10] ;  /* 0x0000100001067983 */ /* 0x000ea80000100a00 */
[----:B------:R-:W3:Y:S04]  /*1920*/  @P0 LDL.64 R28, [R1+0x8] ;  /* 0x00000800011c0983 */ /* 0x000ee80000100a00 */
[----:B0-----:R-:W4:Y:S01]  /*1930*/  LDL.64 R4, [R1+0x18] ;  /* 0x0000180001047983 */ /* 0x001f220000100a00 */
[----:B------:R-:W-:Y:S01]  /*1940*/  @P0 LOP3.LUT R10, R27, 0x3f, RZ, 0x3c, !PT ;  /* 0x0000003f1b0a0812 */ /* 0x000fe200078e3cff */
[----:B------:R-:W-:Y:S01]  /*1950*/  BSSY.RECONVERGENT B0, `(.L_x_2445) ;  /* 0x0000034000007945 */ /* 0x000fe20003800200 */
[----:B--2---:R-:W-:-:S02]  /*1960*/  @P0 SHF.R.U32.HI R11, RZ, 0x1, R7 ;  /* 0x00000001ff0b0819 */ /* 0x004fc40000011607 */
[----:B------:R-:W-:-:S04]  /*1970*/  @P0 SHF.R.U64 R12, R6, 0x1, R7 ;  /* 0x00000001060c0819 */ /* 0x000fc80000001207 */
[----:B------:R-:W-:Y:S02]  /*1980*/  @P0 SHF.R.U64 R12, R12, R10, R11 ;  /* 0x0000000a0c0c0219 */ /* 0x000fe4000000120b */
[CC--:B----4-:R-:W-:Y:S02]  /*1990*/  @P0 SHF.L.U32 R13, R4.reuse, R27.reuse, RZ ;  /* 0x0000001b040d0219 */ /* 0x0d0fe400000006ff */
[----:B------:R-:W-:Y:S02]  /*19a0*/  @P0 SHF.L.U64.HI R26, R4, R27, R5 ;  /* 0x0000001b041a0219 */ /* 0x000fe40000010205 */
[----:B------:R-:W-:Y:S02]  /*19b0*/  @P0 LOP3.LUT R4, R13, R12, RZ, 0xfc, !PT ;  /* 0x0000000c0d040212 */ /* 0x000fe400078efcff */
[--C-:B---3--:R-:W-:Y:S02]  /*19c0*/  @P0 SHF.R.U64 R13, R28, 0x1, R29.reuse ;  /* 0x000000011c0d0819 */ /* 0x108fe4000000121d */
[----:B------:R-:W-:-:S02]  /*19d0*/  @P0 SHF.R.U32.HI R29, RZ, 0x1, R29 ;  /* 0x00000001ff1d0819 */ /* 0x000fc4000001161d */
[CC--:B------:R-:W-:Y:S02]  /*19e0*/  @P0 SHF.L.U64.HI R12, R6.reuse, R27.reuse, R7 ;  /* 0x0000001b060c0219 */ /* 0x0c0fe40000010207 */
[----:B------:R-:W-:Y:S02]  /*19f0*/  @P0 SHF.L.U32 R27, R6, R27, RZ ;  /* 0x0000001b061b0219 */ /* 0x000fe400000006ff */
[-CC-:B------:R-:W-:Y:S02]  /*1a00*/  @P0 SHF.R.U64 R14, R13, R10.reuse, R29.reuse ;  /* 0x0000000a0d0e0219 */ /* 0x180fe4000000121d */
[----:B------:R-:W-:Y:S02]  /*1a10*/  @P0 SHF.R.U32.HI R29, RZ, R10, R29 ;  /* 0x0000000aff1d0219 */ /* 0x000fe4000001161d */
[----:B------:R-:W-:Y:S02]  /*1a20*/  @P0 LOP3.LUT R6, R27, R14, RZ, 0xfc, !PT ;  /* 0x0000000e1b060212 */ /* 0x000fe400078efcff */
[----:B------:R-:W-:-:S02]  /*1a30*/  @P0 LOP3.LUT R7, R12, R29, RZ, 0xfc, !PT ;  /* 0x0000001d0c070212 */ /* 0x000fc400078efcff */
[----:B------:R-:W-:Y:S01]  /*1a40*/  @P0 SHF.R.U32.HI R11, RZ, R10, R11 ;  /* 0x0000000aff0b0219 */ /* 0x000fe2000001160b */
[C---:B------:R-:W-:Y:S01]  /*1a50*/  IMAD.SHL.U32 R10, R6.reuse, 0x4, RZ ;  /* 0x00000004060a7824 */ /* 0x040fe200078e00ff */
        /* <DEDUP_REMOVED lines=9> */
[----:B------:R-:W-:Y:S02]  /*1af0*/  IADD3.X R4, P1, PT, RZ, R4, RZ, P0, !PT ;  /* 0x00000004ff047210 */ /* 0x000fe4000073e4ff */
[----:B------:R-:W-:-:S03]  /*1b00*/  ISETP.GT.U32.AND P2, PT, R7, -0x1, PT ;  /* 0xffffffff0700780c */ /* 0x000fc60003f44070 */
[----:B------:R-:W-:Y:S01]  /*1b10*/  IMAD.X R13, RZ, RZ, R13, P1 ;  /* 0x000000ffff0d7224 */ /* 0x000fe200008e060d */
[----:B------:R-:W-:-:S04]  /*1b20*/  ISETP.GT.AND.EX P0, PT, R12, -0x1, PT, P2 ;  /* 0xffffffff0c00780c */ /* 0x000fc80003f04320 */
[----:B------:R-:W-:Y:S02]  /*1b30*/  SEL R13, R12, R13, P0 ;  /* 0x0000000d0c0d7207 */ /* 0x000fe40000000000 */
[----:B------:R-:W-:Y:S02]  /*1b40*/  SEL R14, R7, R4, P0 ;  /* 0x00000004070e7207 */ /* 0x000fe40000000000 */
[----:B------:R-:W-:-:S04]  /*1b50*/  ISETP.NE.U32.AND P1, PT, R13, RZ, PT ;  /* 0x000000ff0d00720c */ /* 0x000fc80003f25070 */
[----:B------:R-:W-:-:S06]  /*1b60*/  SEL R7, R14, R13, !P1 ;  /* 0x0000000d0e077207 */ /* 0x000fcc0004800000 */
[----:B------:R-:W0:Y:S02]  /*1b70*/  FLO.U32 R7, R7 ;  /* 0x0000000700077300 */ /* 0x000e2400000e0000 */
[C---:B0-----:R-:W-:Y:S02]  /*1b80*/  IADD3 R15, PT, PT, -R7.reuse, 0x1f, RZ ;  /* 0x0000001f070f7810 */ /* 0x041fe40007ffe1ff */
[----:B------:R-:W-:-:S03]  /*1b90*/  IADD3 R4, PT, PT, -R7, 0x3f, RZ ;  /* 0x0000003f07047810 */ /* 0x000fc60007ffe1ff */
[----:B------:R-:W-:-:S05]  /*1ba0*/  @P1 IMAD.MOV R4, RZ, RZ, R15 ;  /* 0x000000ffff041224 */ /* 0x000fca00078e020f */
[----:B------:R-:W-:Y:S01]  /*1bb0*/  ISETP.NE.AND P1, PT, R4, RZ, PT ;  /* 0x000000ff0400720c */ /* 0x000fe20003f25270 */
[----:B------:R-:W-:Y:S01]  /*1bc0*/  @!P0 IMAD.MOV R10, RZ, RZ, -R10 ;  /* 0x000000ffff0a8224 */ /* 0x000fe200078e0a0a */
[----:B------:R-:W-:-:S11]  /*1bd0*/  SEL R15, R6, R11, P0 ;  /* 0x0000000b060f7207 */ /* 0x000fd60000000000 */
[----:B------:R-:W-:Y:S05]  /*1be0*/  @!P1 BRA `(.L_x_2446) ;  /* 0x0000000000289947 */ /* 0x000fea0003800000 */
[--C-:B------:R-:W-:Y:S02]  /*1bf0*/  SHF.R.U64 R10, R10, 0x1, R15.reuse ;  /* 0x000000010a0a7819 */ /* 0x100fe4000000120f */
[C---:B------:R-:W-:Y:S02]  /*1c00*/  LOP3.LUT R11, R4.reuse, 0x3f, RZ, 0xc0, !PT ;  /* 0x0000003f040b7812 */ /* 0x040fe400078ec0ff */
[----:B------:R-:W-:Y:S02]  /*1c10*/  SHF.R.U32.HI R7, RZ, 0x1, R15 ;  /* 0x00000001ff077819 */ /* 0x000fe4000001160f */
[----:B------:R-:W-:Y:S02]  /*1c20*/  LOP3.LUT R6, R4, 0x3f, RZ, 0xc, !PT ;  /* 0x0000003f04067812 */ /* 0x000fe400078e0cff */
[----:B------:R-:W-:Y:S02]  /*1c30*/  SHF.L.U64.HI R13, R14, R11, R13 ;  /* 0x0000000b0e0d7219 */ /* 0x000fe4000001020d */
[----:B------:R-:W-:-:S02]  /*1c40*/  SHF.R.U64 R10, R10, R6, R7 ;  /* 0x000000060a0a7219 */ /* 0x000fc40000001207 */
[----:B------:R-:W-:Y:S02]  /*1c50*/  SHF.L.U32 R11, R14, R11, RZ ;  /* 0x0000000b0e0b7219 */ /* 0x000fe400000006ff */
[----:B------:R-:W-:Y:S02]  /*1c60*/  SHF.R.U32.HI R6, RZ, R6, R7 ;  /* 0x00000006ff067219 */ /* 0x000fe40000011607 */
[----:B------:R-:W-:Y:S02]  /*1c70*/  LOP3.LUT R14, R11, R10, RZ, 0xfc, !PT ;  /* 0x0000000a0b0e7212 */ /* 0x000fe400078efcff */
[----:B------:R-:W-:-:S07]  /*1c80*/  LOP3.LUT R13, R13, R6, RZ, 0xfc, !PT ;  /* 0x000000060d0d7212 */ /* 0x000fce00078efcff */
.L_x_2446:
[----:B------:R-:W-:Y:S05]  /*1c90*/  BSYNC.RECONVERGENT B0 ;  /* 0x0000000000007941 */ /* 0x000fea0003800200 */
.L_x_2445:
[----:B------:R-:W-:-:S04]  /*1ca0*/  IMAD.WIDE.U32 R10, R14, 0x2168c235, RZ ;  /* 0x2168c2350e0a7825 */ /* 0x000fc800078e00ff */
[----:B------:R-:W-:Y:S01]  /*1cb0*/  IMAD.MOV.U32 R6, RZ, RZ, R11 ;  /* 0x000000ffff067224 */ /* 0x000fe200078e000b */
[----:B------:R-:W-:Y:S01]  /*1cc0*/  IADD3 RZ, P1, PT, R10, R10, RZ ;  /* 0x0000000a0aff7210 */ /* 0x000fe20007f3e0ff */
[----:B------:R-:W-:Y:S02]  /*1cd0*/  IMAD.MOV.U32 R7, RZ, RZ, RZ ;  /* 0x000000ffff077224 */ /* 0x000fe400078e00ff */
[----:B------:R-:W-:-:S04]  /*1ce0*/  IMAD.HI.U32 R11, R13, -0x36f0255e, RZ ;  /* 0xc90fdaa20d0b7827 */ /* 0x000fc800078e00ff */
[----:B------:R-:W-:-:S04]  /*1cf0*/  IMAD.WIDE.U32 R6, R14, -0x36f0255e, R6 ;  /* 0xc90fdaa20e067825 */ /* 0x000fc800078e0006 */
[----:B------:R-:W-:-:S04]  /*1d00*/  IMAD.WIDE.U32 R6, P2, R13, 0x2168c235, R6 ;  /* 0x2168c2350d067825 */ /* 0x000fc80007840006 */
[----:B------:R-:W-:Y:S01]  /*1d10*/  IMAD R13, R13, -0x36f0255e, RZ ;  /* 0xc90fdaa20d0d7824 */ /* 0x000fe200078e02ff */
[----:B------:R-:W-:Y:S01]  /*1d20*/  IADD3.X RZ, P1, PT, R6, R6, RZ, P1, !PT ;  /* 0x0000000606ff7210 */ /* 0x000fe20000f3e4ff */
[----:B------:R-:W-:-:S03]  /*1d30*/  IMAD.X R11, RZ, RZ, R11, P2 ;  /* 0x000000ffff0b7224 */ /* 0x000fc600010e060b */
[----:B------:R-:W-:-:S04]  /*1d40*/  IADD3 R7, P2, PT, R13, R7, RZ ;  /* 0x000000070d077210 */ /* 0x000fc80007f5e0ff */
        /* <DEDUP_REMOVED lines=10> */
[----:B------:R-:W-:Y:S01]  /*1df0*/  IMAD.X R7, RZ, RZ, R7, P2 ;  /* 0x000000ffff077224 */ /* 0x000fe200010e0607 */
[----:B------:R-:W-:Y:S01]  /*1e00*/  SHF.R.U32.HI R9, RZ, 0x1e, R5 ;  /* 0x0000001eff097819 */ /* 0x000fe20000011605 */
[----:B------:R-:W-:Y:S01]  /*1e10*/  IMAD.IADD R4, R11, 0x1, -R4 ;  /* 0x000000010b047824 */ /* 0x000fe200078e0a04 */
[----:B------:R-:W-:-:S02]  /*1e20*/  @!P0 LOP3.LUT R27, R27, 0x80000000, RZ, 0x3c, !PT ;  /* 0x800000001b1b8812 */ /* 0x000fc400078e3cff */
[----:B------:R-:W-:Y:S01]  /*1e30*/  SHF.R.U64 R26, R26, 0xa, R7 ;  /* 0x0000000a1a1a7819 */ /* 0x000fe20000001207 */
[----:B------:R-:W-:Y:S01]  /*1e40*/  IMAD.SHL.U32 R4, R4, 0x100000, RZ ;  /* 0x0010000004047824 */ /* 0x000fe200078e00ff */
[----:B------:R-:W-:Y:S02]  /*1e50*/  LEA.HI R12, R12, R9, RZ, 0x1 ;  /* 0x000000090c0c7211 */ /* 0x000fe400078f08ff */
[----:B------:R-:W-:-:S03]  /*1e60*/  IADD3 R26, P2, PT, R26, 0x1, RZ ;  /* 0x000000011a1a7810 */ /* 0x000fc60007f5e0ff */
[----:B------:R-:W-:Y:S01]  /*1e70*/  @P1 IMAD.MOV R12, RZ, RZ, -R12 ;  /* 0x000000ffff0c1224 */ /* 0x000fe200078e0a0c */
[----:B------:R-:W-:-:S04]  /*1e80*/  LEA.HI.X R7, R7, RZ, RZ, 0x16, P2 ;  /* 0x000000ff07077211 */ /* 0x000fc800010fb4ff */
[--C-:B------:R-:W-:Y:S02]  /*1e90*/  SHF.R.U64 R26, R26, 0x1, R7.reuse ;  /* 0x000000011a1a7819 */ /* 0x100fe40000001207 */
[----:B------:R-:W-:Y:S02]  /*1ea0*/  SHF.R.U32.HI R5, RZ, 0x1, R7 ;  /* 0x00000001ff057819 */ /* 0x000fe40000011607 */
[----:B------:R-:W-:-:S04]  /*1eb0*/  IADD3 R26, P2, P3, RZ, RZ, R26 ;  /* 0x000000ffff1a7210 */ /* 0x000fc80007b5e01a */
[----:B------:R-:W-:-:S04]  /*1ec0*/  IADD3.X R4, PT, PT, R4, 0x3fe00000, R5, P2, P3 ;  /* 0x3fe0000004047810 */ /* 0x000fc800017e6405 */
[----:B------:R-:W-:-:S07]  /*1ed0*/  LOP3.LUT R27, R4, R27, RZ, 0xfc, !PT ;  /* 0x0000001b041b7212 */ /* 0x000fce00078efcff */
.L_x_2440:
[----:B------:R-:W-:-:S04]  /*1ee0*/  IMAD.MOV.U32 R9, RZ, RZ, 0x0 ;  /* 0x00000000ff097424 */ /* 0x000fc800078e00ff */
[----:B------:R-:W-:Y:S05]  /*1ef0*/  RET.REL.NODEC R8 `(_ZN2at6native27unrolled_elementwise_kernelIZZZNS0_15cos_kernel_cudaERNS_18TensorIteratorBaseEENKUlvE0_clEvENKUlvE_clEvEUldE_St5arrayIPcLm2EELi4E23TrivialOffsetCalculatorILi1EjESB_NS0_6memory15LoadWithoutCastENSC_16StoreWithoutCastEEEviT_T0_T2_T3_T4_T5_) ;  /* 0xffffffe008407950 */ /* 0x000fea0003c3ffff */
.L_x_2447:
        /* <DEDUP_REMOVED lines=16> */
.L_x_2784:


//--------------------- .text._ZN2at6native29vectorized_elementwise_kernelILi2EZZZNS0_15cos_kernel_cudaERNS_18TensorIteratorBaseEENKUlvE0_clEvENKUlvE_clEvEUldE_St5arrayIPcLm2EEEEviT0_T1_ --------------------------
	.section	.text._ZN2at6native29vectorized_elementwise_kernelILi2EZZZNS0_15cos_kernel_cudaERNS_18TensorIteratorBaseEENKUlvE0_clEvENKUlvE_clEvEUldE_St5arrayIPcLm2EEEEviT0_T1_,"ax",@progbits
	.align	128
        .global         _ZN2at6native29vectorized_elementwise_kernelILi2EZZZNS0_15cos_kernel_cudaERNS_18TensorIteratorBaseEENKUlvE0_clEvENKUlvE_clEvEUldE_St5arrayIPcLm2EEEEviT0_T1_
        .type           _ZN2at6native29vectorized_elementwise_kernelILi2EZZZNS0_15cos_kernel_cudaERNS_18TensorIteratorBaseEENKUlvE0_clEvENKUlvE_clEvEUldE_St5arrayIPcLm2EEEEviT0_T1_,@function
        .size           _ZN2at6native29vectorized_elementwise_kernelILi2EZZZNS0_15cos_kernel_cudaERNS_18TensorIteratorBaseEENKUlvE0_clEvENKUlvE_clEvEUldE_St5arrayIPcLm2EEEEviT0_T1_,(.L_x_2785 - _ZN2at6native29vectorized_elementwise_kernelILi2EZZZNS0_15cos_kernel_cudaERNS_18TensorIteratorBaseEENKUlvE0_clEvENKUlvE_clEvEUldE_St5arrayIPcLm2EEEEviT0_T1_)
        .other          _ZN2at6native29vectorized_elementwise_kernelILi2EZZZNS0_15cos_kernel_cudaERNS_18TensorIteratorBaseEENKUlvE0_clEvENKUlvE_clEvEUldE_St5arrayIPcLm2EEEEviT0_T1_,@"STO_CUDA_ENTRY STV_DEFAULT"
_ZN2at6native29vectorized_elementwise_kernelILi2EZZZNS0_15cos_kernel_cudaERNS_18TensorIteratorBaseEENKUlvE0_clEvENKUlvE_clEvEUldE_St5arrayIPcLm2EEEEviT0_T1_:
.text._ZN2at6native29vectorized_elementwise_kernelILi2EZZZNS0_15cos_kernel_cudaERNS_18TensorIteratorBaseEENKUlvE0_clEvENKUlvE_clEvEUldE_St5arrayIPcLm2EEEEviT0_T1_:
[----:B------:R-:W0:Y:S01]  /*0000*/  LDC R1, c[0x0][0x37c] ;  /* 0x0000df00ff017b82 */ /* 0x000e220000000800 */
[----:B------:R-:W1:Y:S01]  /*0010*/  S2R R23, SR_CTAID.X ;  /* 0x0000000000177919 */ /* 0x000e620000002500 */
[----:B------:R-:W2:Y:S01]  /*0020*/  LDCU UR6, c[0x0][0x380] ;  /* 0x00007000ff0677ac */ /* 0x000ea20008000800 */
[----:B0-----:R-:W-:Y:S01]  /*0030*/  VIADD R1, R1, 0xffffffd8 ;  /* 0xffffffd801017836 */ /* 0x001fe20000000000 */
[----:B------:R-:W0:Y:S01]  /*0040*/  LDCU.64 UR4, c[0x0][0x358] ;  /* 0x00006b00ff0477ac */ /* 0x000e220008000a00 */
[----:B-1----:R-:W-:-:S05]  /*0050*/  IMAD.SHL.U32 R23, R23, 0x400, RZ ;  /* 0x0000040017177824 */ /* 0x002fca00078e00ff */
[----:B--2---:R-:W-:-:S04]  /*0060*/  IADD3 R21, PT, PT, -R23, UR6, RZ ;  /* 0x0000000617157c10 */ /* 0x004fc8000fffe1ff */
[----:B------:R-:W-:-:S13]  /*0070*/  ISETP.GT.U32.AND P0, PT, R21, 0x3ff, PT ;  /* 0x000003ff1500780c */ /* 0x000fda0003f04070 */
[----:B0-----:R-:W-:Y:S05]  /*0080*/  @P0 BRA `(.L_x_2448) ;  /* 0x0000002800100947 */ /* 0x001fea0003800000 */
[----:B------:R-:W0:Y:S01]  /*0090*/  S2R R20, SR_TID.X ;  /* 0x0000000000147919 */ /* 0x000e220000002100 */
[----:B------:R-:W-:Y:S02]  /*00a0*/  CS2R R8, SRZ ;  /* 0x0000000000087805 */ /* 0x000fe4000001ff00 */
[----:B0-----:R-:W-:Y:S01]  /*00b0*/  ISETP.GE.U32.AND P6, PT, R20, R21, PT ;  /* 0x000000151400720c */ /* 0x001fe20003fc6070 */
[----:B------:R-:W-:-:S12]  /*00c0*/  IMAD.MOV.U32 R0, RZ, RZ, R20 ;  /* 0x000000ffff007224 */ /* 0x000fd800078e0014 */
[----:B------:R-:W-:Y:S01]  /*00d0*/  @!P6 VIADD R20, R0, 0x80 ;  /* 0x000000800014e836 */ /* 0x000fe20000000000 */
[----:B------:R-:W0:Y:S01]  /*00e0*/  @!P6 LDC.64 R14, c[0x0][0x390] ;  /* 0x0000e400ff0eeb82 */ /* 0x000e220000000a00 */
[----:B------:R-:W-:-:S03]  /*00f0*/  @!P6 IMAD.IADD R3, R23, 0x1, R0 ;  /* 0x000000011703e824 */ /* 0x000fc600078e0200 */
[----:B------:R-:W-:-:S13]  /*0100*/  ISETP.GE.U32.AND P5, PT, R20, R21, PT ;  /* 0x000000151400720c */ /* 0x000fda0003fa6070 */
[----:B------:R-:W-:Y:S01]  /*0110*/  @!P5 IMAD.IADD R19, R23, 0x1, R20 ;  /* 0x000000011713d824 */ /* 0x000fe200078e0214 */
[----:B------:R-:W1:Y:S01]  /*0120*/  @!P5 LDC.64 R28, c[0x0][0x390] ;  /* 0x0000e400ff1cdb82 */ /* 0x000e620000000a00 */
[----:B------:R-:W-:-:S05]  /*0130*/  @!P5 VIADD R20, R20, 0x80 ;  /* 0x000000801414d836 */ /* 0x000fca0000000000 */
[----:B------:R-:W-:Y:S01]  /*0140*/  ISETP.GE.U32.AND P4, PT, R20, R21, PT ;  /* 0x000000151400720c */ /* 0x000fe20003f86070 */
[----:B0-----:R-:W-:-:S05]  /*0150*/  @!P6 IMAD.WIDE.U32 R14, R3, 0x8, R14 ;  /* 0x00000008030ee825 */ /* 0x001fca00078e000e */
[----:B------:R0:W5:Y:S07]  /*0160*/  @!P6 LDG.E.64 R8, desc[UR4][R14.64] ;  /* 0x000000040e08e981 */ /* 0x00016e000c1e1b00 */
[----:B------:R-:W-:Y:S01]  /*0170*/  @!P4 IMAD.IADD R33, R23, 0x1, R20 ;  /* 0x000000011721c824 */ /* 0x000fe200078e0214 */
[----:B------:R-:W2:Y:S01]  /*0180*/  @!P4 LDC.64 R16, c[0x0][0x390] ;  /* 0x0000e400ff10cb82 */ /* 0x000ea20000000a00 */
[----:B------:R-:W-:-:S05]  /*0190*/  @!P4 VIADD R20, R20, 0x80 ;  /* 0x000000801414c836 */ /* 0x000fca0000000000 */
[----:B------:R-:W-:-:S13]  /*01a0*/  ISETP.GE.U32.AND P3, PT, R20, R21, PT ;  /* 0x000000151400720c */ /* 0x000fda0003f66070 */
[----:B------:R-:W-:Y:S01]  /*01b0*/  @!P3 IMAD.IADD R25, R23, 0x1, R20 ;  /* 0x000000011719b824 */ /* 0x000fe200078e0214 */
[----:B------:R-:W3:Y:S01]  /*01c0*/  @!P3 LDC.64 R12, c[0x0][0x390] ;  /* 0x0000e400ff0cbb82 */ /* 0x000ee20000000a00 */
[----:B------:R-:W-:-:S05]  /*01d0*/  @!P3 VIADD R20, R20, 0x80 ;  /* 0x000000801414b836 */ /* 0x000fca0000000000 */
[----:B------:R-:W-:-:S13]  /*01e0*/  ISETP.GE.U32.AND P2, PT, R20, R21, PT ;  /* 0x000000151400720c */ /* 0x000fda0003f46070 */
[----:B------:R-:W-:Y:S01]  /*01f0*/  @!P2 IMAD.IADD R27, R23, 0x1, R20 ;  /* 0x00000001171ba824 */ /* 0x000fe200078e0214 */
[----:B------:R-:W4:Y:S01]  /*0200*/  @!P2 LDC.64 R10, c[0x0][0x390] ;  /* 0x0000e400ff0aab82 */ /* 0x000f220000000a00 */
        /* <DEDUP_REMOVED lines=10> */
[----:B------:R-:W4:Y:S01]  /*02b0*/  @!P6 LDC.64 R2, c[0x0][0x390] ;  /* 0x0000e400ff02eb82 */ /* 0x000f220000000a00 */
[----:B-1----:R-:W-:Y:S01]  /*02c0*/  @!P5 IMAD.WIDE.U32 R28, R19, 0x8, R28 ;  /* 0x00000008131cd825 */ /* 0x002fe200078e001c */
[----:B------:R-:W-:-:S03]  /*02d0*/  CS2R R18, SRZ ;  /* 0x0000000000127805 */ /* 0x000fc6000001ff00 */
[----:B0-----:R-:W-:Y:S02]  /*02e0*/  @!P6 IMAD.IADD R15, R23, 0x1, R20 ;  /* 0x00000001170fe824 */ /* 0x001fe400078e0214 */
[----:B--2---:R-:W-:Y:S01]  /*02f0*/  @!P4 IMAD.WIDE.U32 R32, R33, 0x8, R16 ;  /* 0x000000082120c825 */ /* 0x004fe200078e0010 */
[----:B------:R0:W5:Y:S01]  /*0300*/  @!P5 LDG.E.64 R18, desc[UR4][R28.64] ;  /* 0x000000041c12d981 */ /* 0x000162000c1e1b00 */
[----:B------:R-:W-:Y:S02]  /*0310*/  CS2R R16, SRZ ;  /* 0x0000000000107805 */ /* 0x000fe4000001ff00 */
[----:B---3--:R-:W-:Y:S01]  /*0320*/  @!P3 IMAD.WIDE.U32 R12, R25, 0x8, R12 ;  /* 0x00000008190cb825 */ /* 0x008fe200078e000c */
[----:B------:R-:W-:-:S03]  /*0330*/  CS2R R24, SRZ ;  /* 0x0000000000187805 */ /* 0x000fc6000001ff00 */
[----:B----4-:R-:W-:Y:S01]  /*0340*/  @!P2 IMAD.WIDE.U32 R10, R27, 0x8, R10 ;  /* 0x000000081b0aa825 */ /* 0x010fe200078e000a */
[----:B------:R-:W-:Y:S01]  /*0350*/  CS2R R26, SRZ ;  /* 0x00000000001a7805 */ /* 0x000fe2000001ff00 */
[----:B------:R1:W5:Y:S01]  /*0360*/  @!P4 LDG.E.64 R16, desc[UR4][R32.64] ;  /* 0x000000042010c981 */ /* 0x000362000c1e1b00 */
[----:B0-----:R-:W-:Y:S01]  /*0370*/  CS2R R28, SRZ ;  /* 0x00000000001c7805 */ /* 0x001fe2000001ff00 */
[----:B------:R-:W-:Y:S01]  /*0380*/  @!P1 IMAD.WIDE.U32 R6, R31, 0x8, R6 ;  /* 0x000000081f069825 */ /* 0x000fe200078e0006 */
[----:B------:R-:W-:Y:S01]  /*0390*/  CS2R R30, SRZ ;  /* 0x00000000001e7805 */ /* 0x000fe2000001ff00 */
[----:B------:R1:W5:Y:S02]  /*03a0*/  @!P3 LDG.E.64 R24, desc[UR4][R12.64] ;  /* 0x000000040c18b981 */ /* 0x000364000c1e1b00 */
[----:B------:R-:W-:Y:S02]  /*03b0*/  @!P6 IMAD.WIDE.U32 R2, R15, 0x8, R2 ;  /* 0x000000080f02e825 */ /* 0x000fe400078e0002 */
[----:B------:R1:W5:Y:S04]  /*03c0*/  @!P2 LDG.E.64 R26, desc[UR4][R10.64] ;  /* 0x000000040a1aa981 */ /* 0x000368000c1e1b00 */
[----:B------:R1:W5:Y:S04]  /*03d0*/  @!P1 LDG.E.64 R30, desc[UR4][R6.64] ;  /* 0x00000004061e9981 */ /* 0x000368000c1e1b00 */
[----:B------:R1:W5:Y:S01]  /*03e0*/  @!P6 LDG.E.64 R28, desc[UR4][R2.64] ;  /* 0x00000004021ce981 */ /* 0x000362000c1e1b00 */
[----:B------:R-:W-:Y:S01]  /*03f0*/  CS2R R40, SRZ ;  /* 0x0000000000287805 */ /* 0x000fe2000001ff00 */
[----:B------:R-:W-:-:S05]  /*0400*/  @!P0 IMAD.WIDE.U32 R4, R35, 0x8, R4 ;  /* 0x0000000823048825 */ /* 0x000fca00078e0004 */
[----:B------:R1:W5:Y:S01]  /*0410*/  @!P0 LDG.E.64 R40, desc[UR4][R4.64] ;  /* 0x0000000404288981 */ /* 0x000362000c1e1b00 */
[----:B------:R-:W-:Y:S01]  /*0420*/  ISETP.GE.U32.AND P0, PT, R0, R21, PT ;  /* 0x000000150000720c */ /* 0x000fe20003f06070 */
[----:B------:R-:W-:-:S12]  /*0430*/  BSSY.RECONVERGENT B2, `(.L_x_2449) ;  /* 0x000003e000027945 */ /* 0x000fd80003800200 */
[----:B-1----:R-:W-:Y:S05]  /*0440*/  @P0 BRA `(.L_x_2450) ;  /* 0x0000000000f00947 */ /* 0x002fea0003800000 */
        /* <DEDUP_REMOVED lines=24> */
[----:B------:R-:W-:Y:S05]  /*05d0*/  CALL.REL.NOINC `($_ZN2at6native29vectorized_elementwise_kernelILi2EZZZNS0_15cos_kernel_cudaERNS_18TensorIteratorBaseEENKUlvE0_clEvENKUlvE_clEvEUldE_St5arrayIPcLm2EEEEviT0_T1_$__internal_trig_reduction_slowpathd) ;  /* 0x0000004000b07944 */ /* 0x000fea0003c00000 */
[----:B------:R-:W-:Y:S02]  /*05e0*/  IMAD.MOV.U32 R4, RZ, RZ, R9 ;  /* 0x000000ffff047224 */ /* 0x000fe400078e0009 */
[----:B------:R-:W-:Y:S02]  /*05f0*/  IMAD.MOV.U32 R2, RZ, RZ, R10 ;  /* 0x000000ffff027224 */ /* 0x000fe400078e000a */
[----:B------:R-:W-:-:S07]  /*0600*/  IMAD.MOV.U32 R3, RZ, RZ, R11 ;  /* 0x000000ffff037224 */ /* 0x000fce00078e000b */
.L_x_2454:
[----:B------:R-:W-:Y:S05]  /*0610*/  BSYNC.RECONVERGENT B4 ;  /* 0x0000000000047941 */ /* 0x000fea0003800200 */
.L_x_2453:
[----:B------:R-:W-:-:S07]  /*0620*/  VIADD R20, R4, 0x1 ;  /* 0x0000000104147836 */ /* 0x000fce0000000000 */
.L_x_2452:
[----:B------:R-:W-:Y:S05]  /*0630*/  BSYNC.RECONVERGENT B3 ;  /* 0x0000000000037941 */ /* 0x000fea0003800200 */
.L_x_2451:
        /* <DEDUP_REMOVED lines=29> */
.L_x_2450:
[----:B------:R-:W-:Y:S05]  /*0810*/  BSYNC.RECONVERGENT B2 ;  /* 0x0000000000027941 */ /* 0x000fea0003800200 */
.L_x_2449:
[----:B------:R-:W-:Y:S01]  /*0820*/  VIADD R4, R0, 0x80 ;  /* 0x0000008000047836 */ /* 0x000fe20000000000 */
[----:B------:R-:W-:Y:S04]  /*0830*/  BSSY.RECONVERGENT B2, `(.L_x_2455) ;  /* 0x0000040000027945 */ /* 0x000fe80003800200 */
[----:B------:R-:W-:-:S13]  /*0840*/  ISETP.GE.U32.AND P0, PT, R4, R21, PT ;  /* 0x000000150400720c */ /* 0x000fda0003f06070 */
        /* <DEDUP_REMOVED lines=24> */
[----:B------:R-:W-:Y:S05]  /*09d0*/  CALL.REL.NOINC `($_ZN2at6native29vectorized_elementwise_kernelILi2EZZZNS0_15cos_kernel_cudaERNS_18TensorIteratorBaseEENKUlvE0_clEvENKUlvE_clEvEUldE_St5arrayIPcLm2EEEEviT0_T1_$__internal_trig_reduction_slowpathd) ;  /* 0x0000003c00b07944 */ /* 0x000fea0003c00000 */
[----:B------:R-:W-:Y:S02]  /*09e0*/  IMAD.MOV.U32 R32, RZ, RZ, R10 ;  /* 0x000000ffff207224 */ /* 0x000fe400078e000a */
[----:B------:R-:W-:-:S07]  /*09f0*/  IMAD.MOV.U32 R33, RZ, RZ, R11 ;  /* 0x000000ffff217224 */ /* 0x000fce00078e000b */
.L_x_2460:
[----:B------:R-:W-:Y:S05]  /*0a00*/  BSYNC.RECONVERGENT B4 ;  /* 0x0000000000047941 */ /* 0x000fea0003800200 */
.L_x_2459:
[----:B------:R-:W-:Y:S01]  /*0a10*/  VIADD R20, R9, 0x1 ;  /* 0x0000000109147836 */ /* 0x000fe20000000000 */
[----:B------:R-:W-:Y:S06]  /*0a20*/  BRA `(.L_x_2461) ;  /* 0x0000000000087947 */ /* 0x000fec0003800000 */
.L_x_2458:
[----:B------:R-:W-:Y:S01]  /*0a30*/  DMUL R32, RZ, R18 ;  /* 0x00000012ff207228 */ /* 0x000fe20000000000 */
[----:B------:R-:W-:-:S10]  /*0a40*/  IMAD.MOV.U32 R20, RZ, RZ, 0x1 ;  /* 0x00000001ff147424 */ /* 0x000fd400078e00ff */
.L_x_2461:
[----:B------:R-:W-:Y:S05]  /*0a50*/  BSYNC.RECONVERGENT B3 ;  /* 0x0000000000037941 */ /* 0x000fea0003800200 */
.L_x_2457:
        /* <DEDUP_REMOVED lines=9> */
[----:B------:R-:W-:-:S02]  /*0af0*/  IMAD.MOV.U32 R36, RZ, RZ, 0x20fd8164 ;  /* 0x20fd8164ff247424 */ /* 0x000fc400078e00ff */
[----:B------:R-:W-:Y:S01]  /*0b00*/  IMAD.MOV.U32 R22, RZ, RZ, 0x3da8ff83 ;  /* 0x3da8ff83ff167424 */ /* 0x000fe200078e00ff */
        /* <DEDUP_REMOVED lines=18> */
.L_x_2456:
[----:B------:R-:W-:Y:S05]  /*0c30*/  BSYNC.RECONVERGENT B2 ;  /* 0x0000000000027941 */ /* 0x000fea0003800200 */
.L_x_2455:
        /* <DEDUP_REMOVED lines=30> */
.L_x_2467:
[----:B------:R-:W-:Y:S05]  /*0e20*/  BSYNC.RECONVERGENT B4 ;  /* 0x0000000000047941 */ /* 0x000fea0003800200 */
.L_x_2466:
[----:B------:R-:W-:Y:S01]  /*0e30*/  VIADD R20, R9, 0x1 ;  /* 0x0000000109147836 */ /* 0x000fe20000000000 */
[----:B------:R-:W-:Y:S06]  /*0e40*/  BRA `(.L_x_2468) ;  /* 0x0000000000087947 */ /* 0x000fec0003800000 */
.L_x_2465:
[----:B------:R-:W-:Y:S01]  /*0e50*/  DMUL R6, RZ, R16 ;  /* 0x00000010ff067228 */ /* 0x000fe20000000000 */
[----:B------:R-:W-:-:S10]  /*0e60*/  IMAD.MOV.U32 R20, RZ, RZ, 0x1 ;  /* 0x00000001ff147424 */ /* 0x000fd400078e00ff */
.L_x_2468:
[----:B------:R-:W-:Y:S05]  /*0e70*/  BSYNC.RECONVERGENT B3 ;  /* 0x0000000000037941 */ /* 0x000fea0003800200 */
.L_x_2464:
        /* <DEDUP_REMOVED lines=29> */
.L_x_2463:
[----:B------:R-:W-:Y:S05]  /*1050*/  BSYNC.RECONVERGENT B2 ;  /* 0x0000000000027941 */ /* 0x000fea0003800200 */
.L_x_2462:
[----:B-----5:R-:W-:Y:S01]  /*1060*/  VIADD R8, R0, 0x180 ;  /* 0x0000018000087836 */ /* 0x020fe20000000000 */
[----:B------:R-:W-:Y:S04]  /*1070*/  BSSY.RECONVERGENT B2, `(.L_x_2469) ;  /* 0x0000040000027945 */ /* 0x000fe80003800200 */
[----:B------:R-:W-:-:S13]  /*1080*/  ISETP.GE.U32.AND P0, PT, R8, R21, PT ;  /* 0x000000150800720c */ /* 0x000fda0003f06070 */
        /* <DEDUP_REMOVED lines=27> */
.L_x_2474:
[----:B------:R-:W-:Y:S05]  /*1240*/  BSYNC.RECONVERGENT B4 ;  /* 0x0000000000047941 */ /* 0x000fea0003800200 */
.L_x_2473:
[----:B------:R-:W-:Y:S01]  /*1250*/  VIADD R20, R9, 0x1 ;  /* 0x0000000109147836 */ /* 0x000fe20000000000 */
[----:B------:R-:W-:Y:S06]  /*1260*/  BRA `(.L_x_2475) ;  /* 0x0000000000087947 */ /* 0x000fec0003800000 */
.L_x_2472:
[----:B------:R-:W-:Y:S01]  /*1270*/  DMUL R32, RZ, R24 ;  /* 0x00000018ff207228 */ /* 0x000fe20000000000 */
[----:B------:R-:W-:-:S10]  /*1280*/  IMAD.MOV.U32 R20, RZ, RZ, 0x1 ;  /* 0x00000001ff147424 */ /* 0x000fd400078e00ff */
.L_x_2475:
[----:B------:R-:W-:Y:S05]  /*1290*/  BSYNC.RECONVERGENT B3 ;  /* 0x0000000000037941 */ /* 0x000fea0003800200 */
.L_x_2471:
        /* <DEDUP_REMOVED lines=29> */
.L_x_2470:
[----:B------:R-:W-:Y:S05]  /*1470*/  BSYNC.RECONVERGENT B2 ;  /* 0x0000000000027941 */ /* 0x000fea0003800200 */
.L_x_2469:
[----:B------:R-:W-:Y:S01]  /*1480*/  VIADD R8, R0, 0x200 ;  /* 0x0000020000087836 */ /* 0x000fe20000000000 */
        /* <DEDUP_REMOVED lines=29> */
.L_x_2481:
[----:B------:R-:W-:Y:S05]  /*1660*/  BSYNC.RECONVERGENT B4 ;  /* 0x0000000000047941 */ /* 0x000fea0003800200 */
.L_x_2480:
[----:B------:R-:W-:Y:S01]  /*1670*/  VIADD R20, R9, 0x1 ;  /* 0x0000000109147836 */ /* 0x000fe20000000000 */
[----:B------:R-:W-:Y:S06]  /*1680*/  BRA `(.L_x_2482) ;  /* 0x0000000000087947 */ /* 0x000fec0003800000 */
.L_x_2479:
[----:B------:R-:W-:Y:S01]  /*1690*/  DMUL R32, RZ, R26 ;  /* 0x0000001aff207228 */ /* 0x000fe20000000000 */
[----:B------:R-:W-:-:S10]  /*16a0*/  IMAD.MOV.U32 R20, RZ, RZ, 0x1 ;  /* 0x00000001ff147424 */ /* 0x000fd400078e00ff */
.L_x_2482:
[----:B------:R-:W-:Y:S05]  /*16b0*/  BSYNC.RECONVERGENT B3 ;  /* 0x0000000000037941 */ /* 0x000fea0003800200 */
.L_x_2478:
        /* <DEDUP_REMOVED lines=29> */
.L_x_2477:
[----:B------:R-:W-:Y:S05]  /*1890*/  BSYNC.RECONVERGENT B2 ;  /* 0x0000000000027941 */ /* 0x000fea0003800200 */
.L_x_2476:
        /* <DEDUP_REMOVED lines=30> */
.L_x_2488:
[----:B------:R-:W-:Y:S05]  /*1a80*/  BSYNC.RECONVERGENT B4 ;  /* 0x0000000000047941 */ /* 0x000fea0003800200 */
.L_x_2487:
[----:B------:R-:W-:Y:S01]  /*1a90*/  VIADD R20, R9, 0x1 ;  /* 0x0000000109147836 */ /* 0x000fe20000000000 */
[----:B------:R-:W-:Y:S06]  /*1aa0*/  BRA `(.L_x_2489) ;  /* 0x0000000000087947 */ /* 0x000fec0003800000 */
.L_x_2486:
[----:B------:R-:W-:Y:S01]  /*1ab0*/  DMUL R32, RZ, R30 ;  /* 0x0000001eff207228 */ /* 0x000fe20000000000 */
[----:B------:R-:W-:-:S10]  /*1ac0*/  IMAD.MOV.U32 R20, RZ, RZ, 0x1 ;  /* 0x00000001ff147424 */ /* 0x000fd400078e00ff */
.L_x_2489:
[----:B------:R-:W-:Y:S05]  /*1ad0*/  BSYNC.RECONVERGENT B3 ;  /* 0x0000000000037941 */ /* 0x000fea0003800200 */
.L_x_2485:
        /* <DEDUP_REMOVED lines=29> */
.L_x_2484:
[----:B------:R-:W-:Y:S05]  /*1cb0*/  BSYNC.RECONVERGENT B2 ;  /* 0x0000000000027941 */ /* 0x000fea0003800200 */
.L_x_2483:
        /* <DEDUP_REMOVED lines=30> */
.L_x_2495:
[----:B------:R-:W-:Y:S05]  /*1ea0*/  BSYNC.RECONVERGENT B4 ;  /* 0x0000000000047941 */ /* 0x000fea0003800200 */
.L_x_2494:
[----:B------:R-:W-:Y:S01]  /*1eb0*/  VIADD R20, R9, 0x1 ;  /* 0x0000000109147836 */ /* 0x000fe20000000000 */
[----:B------:R-:W-:Y:S06]  /*1ec0*/  BRA `(.L_x_2496) ;  /* 0x0000000000087947 */ /* 0x000fec0003800000 */
.L_x_2493:
[----:B------:R-:W-:Y:S01]  /*1ed0*/  DMUL R32, RZ, R40 ;  /* 0x00000028ff207228 */ /* 0x000fe20000000000 */
[----:B------:R-:W-:-:S10]  /*1ee0*/  IMAD.MOV.U32 R20, RZ, RZ, 0x1 ;  /* 0x00000001ff147424 */ /* 0x000fd400078e00ff */
.L_x_2496:
[----:B------:R-:W-:Y:S05]  /*1ef0*/  BSYNC.RECONVERGENT B3 ;  /* 0x0000000000037941 */ /* 0x000fea0003800200 */
.L_x_2492:
        /* <DEDUP_REMOVED lines=29> */
.L_x_2491:
[----:B------:R-:W-:Y:S05]  /*20d0*/  BSYNC.RECONVERGENT B2 ;  /* 0x0000000000027941 */ /* 0x000fea0003800200 */
.L_x_2490:
        /* <DEDUP_REMOVED lines=30> */
.L_x_2502:
[----:B------:R-:W-:Y:S05]  /*22c0*/  BSYNC.RECONVERGENT B4 ;  /* 0x0000000000047941 */ /* 0x000fea0003800200 */
.L_x_2501:
[----:B------:R-:W-:Y:S01]  /*22d0*/  VIADD R20, R9, 0x1 ;  /* 0x0000000109147836 */ /* 0x000fe20000000000 */
[----:B------:R-:W-:Y:S06]  /*22e0*/  BRA `(.L_x_2503) ;  /* 0x0000000000087947 */ /* 0x000fec0003800000 */
.L_x_2500:
[----:B------:R-:W-:Y:S01]  /*22f0*/  DMUL R32, RZ, R28 ;  /* 0x0000001cff207228 */ /* 0x000fe20000000000 */
[----:B------:R-:W-:-:S10]  /*2300*/  IMAD.MOV.U32 R20, RZ, RZ, 0x1 ;  /* 0x00000001ff147424 */ /* 0x000fd400078e00ff */
.L_x_2503:
[----:B------:R-:W-:Y:S05]  /*2310*/  BSYNC.RECONVERGENT B3 ;  /* 0x0000000000037941 */ /* 0x000fea0003800200 */
.L_x_2499:
        /* <DEDUP_REMOVED lines=29> */
.L_x_2498:
[----:B------:R-:W-:Y:S05]  /*24f0*/  BSYNC.RECONVERGENT B2 ;  /* 0x0000000000027941 */ /* 0x000fea0003800200 */
.L_x_2497:
[----:B------:R-:W-:Y:S01]  /*2500*/  ISETP.GE.U32.AND P0, PT, R0, R21, PT ;  /* 0x000000150000720c */ /* 0x000fe20003f06070 */
[----:B------:R-:W-:Y:S04]  /*2510*/  BSSY.RECONVERGENT B0, `(.L_x_2504) ;  /* 0x0000033000007945 */ /* 0x000fe80003800200 */
[----:B------:R-:W-:Y:S08]  /*2520*/  BSSY.RELIABLE B1, `(.L_x_2505) ;  /* 0x000002b000017945 */ /* 0x000ff00003800100 */
[----:B------:R-:W-:Y:S05]  /*2530*/  @P0 BRA `(.L_x_2506) ;  /* 0x0000000000300947 */ /* 0x000fea0003800000 */
[----:B------:R-:W0:Y:S01]  /*2540*/  LDC.64 R10, c[0x0][0x388] ;  /* 0x0000e200ff0a7b82 */ /* 0x000e220000000a00 */
[----:B------:R-:W-:Y:S02]  /*2550*/  IMAD.IADD R13, R23, 0x1, R0 ;  /* 0x00000001170d7824 */ /* 0x000fe400078e0200 */
[----:B------:R-:W-:-:S05]  /*2560*/  VIADD R0, R0, 0x80 ;  /* 0x0000008000007836 */ /* 0x000fca0000000000 */
[----:B------:R-:W-:Y:S01]  /*2570*/  ISETP.GE.U32.AND P0, PT, R0, R21, PT ;  /* 0x000000150000720c */ /* 0x000fe20003f06070 */
[----:B0-----:R-:W-:-:S05]  /*2580*/  IMAD.WIDE.U32 R10, R13, 0x8, R10 ;  /* 0x000000080d0a7825 */ /* 0x001fca00078e000a */
[----:B------:R0:W-:Y:S07]  /*2590*/  STG.E.64 desc[UR4][R10.64], R2 ;  /* 0x000000020a007986 */ /* 0x0001ee000c101b04 */
[----:B------:R-:W-:Y:S05]  /*25a0*/  @P0 BRA `(.L_x_2507) ;  /* 0x0000000000300947 */ /* 0x000fea0003800000 */
[----:B0-----:R-:W0:Y:S01]  /*25b0*/  LDC.64 R2, c[0x0][0x388] ;  /* 0x0000e200ff027b82 */ /* 0x001e220000000a00 */
[----:B------:R-:W-:Y:S02]  /*25c0*/  IMAD.IADD R11, R23, 0x1, R0 ;  /* 0x00000001170b7824 */ /* 0x000fe400078e0200 */
[----:B------:R-:W-:Y:S02]  /*25d0*/  VIADD R0, R0, 0x80 ;  /* 0x0000008000007836 */ /* 0x000fe40000000000 */
[----:B0-----:R-:W-:-:S05]  /*25e0*/  IMAD.WIDE.U32 R2, R11, 0x8, R2 ;  /* 0x000000080b027825 */ /* 0x001fca00078e0002 */
[----:B------:R0:W-:Y:S02]  /*25f0*/  STG.E.64 desc[UR4][R2.64], R4 ;  /* 0x0000000402007986 */ /* 0x0001e4000c101b04 */
.L_x_2506:
[----:B------:R-:W-:-:S13]  /*2600*/  ISETP.GE.U32.AND P0, PT, R0, R21, PT ;  /* 0x000000150000720c */ /* 0x000fda0003f06070 */
[----:B------:R-:W-:Y:S05]  /*2610*/  @P0 BRA `(.L_x_2508) ;  /* 0x0000000000300947 */ /* 0x000fea0003800000 */
[----:B0-----:R-:W0:Y:S01]  /*2620*/  LDC.64 R2, c[0x0][0x388] ;  /* 0x0000e200ff027b82 */ /* 0x001e220000000a00 */
[----:B------:R-:W-:Y:S02]  /*2630*/  IMAD.IADD R5, R23, 0x1, R0 ;  /* 0x0000000117057824 */ /* 0x000fe400078e0200 */
[----:B------:R-:W-:Y:S02]  /*2640*/  VIADD R0, R0, 0x80 ;  /* 0x0000008000007836 */ /* 0x000fe40000000000 */
[----:B0-----:R-:W-:-:S05]  /*2650*/  IMAD.WIDE.U32 R2, R5, 0x8, R2 ;  /* 0x0000000805027825 */ /* 0x001fca00078e0002 */
[----:B------:R1:W-:Y:S02]  /*2660*/  STG.E.64 desc[UR4][R2.64], R6 ;  /* 0x0000000602007986 */ /* 0x0003e4000c101b04 */
.L_x_2507:
[----:B------:R-:W-:-:S13]  /*2670*/  ISETP.GE.U32.AND P0, PT, R0, R21, PT ;  /* 0x000000150000720c */ /* 0x000fda0003f06070 */
[----:B------:R-:W-:Y:S05]  /*2680*/  @P0 BRA `(.L_x_2509) ;  /* 0x0000000000300947 */ /* 0x000fea0003800000 */
[----:B01----:R-:W0:Y:S01]  /*2690*/  LDC.64 R2, c[0x0][0x388] ;  /* 0x0000e200ff027b82 */ /* 0x003e220000000a00 */
[----:B------:R-:W-:Y:S02]  /*26a0*/  IMAD.IADD R5, R23, 0x1, R0 ;  /* 0x0000000117057824 */ /* 0x000fe400078e0200 */
[----:B------:R-:W-:Y:S02]  /*26b0*/  VIADD R0, R0, 0x80 ;  /* 0x0000008000007836 */ /* 0x000fe40000000000 */
[----:B0-----:R-:W-:-:S05]  /*26c0*/  IMAD.WIDE.U32 R2, R5, 0x8, R2 ;  /* 0x0000000805027825 */ /* 0x001fca00078e0002 */
[----:B------:R1:W-:Y:S02]  /*26d0*/  STG.E.64 desc[UR4][R2.64], R24 ;  /* 0x0000001802007986 */ /* 0x0003e4000c101b04 */
.L_x_2508:
[----:B------:R-:W-:-:S13]  /*26e0*/  ISETP.GE.U32.AND P0, PT, R0, R21, PT ;  /* 0x000000150000720c */ /* 0x000fda0003f06070 */
[----:B------:R-:W-:Y:S05]  /*26f0*/  @P0 BRA `(.L_x_2510) ;  /* 0x0000000000340947 */ /* 0x000fea0003800000 */
[----:B01----:R-:W0:Y:S01]  /*2700*/  LDC.64 R2, c[0x0][0x388] ;  /* 0x0000e200ff027b82 */ /* 0x003e220000000a00 */
[----:B------:R-:W-:Y:S02]  /*2710*/  IMAD.IADD R5, R23, 0x1, R0 ;  /* 0x0000000117057824 */ /* 0x000fe400078e0200 */
[----:B------:R-:W-:Y:S02]  /*2720*/  VIADD R0, R0, 0x80 ;  /* 0x0000008000007836 */ /* 0x000fe40000000000 */
[----:B0-----:R-:W-:-:S05]  /*2730*/  IMAD.WIDE.U32 R2, R5, 0x8, R2 ;  /* 0x0000000805027825 */ /* 0x001fca00078e0002 */
[----:B------:R2:W-:Y:S02]  /*2740*/  STG.E.64 desc[UR4][R2.64], R26 ;  /* 0x0000001a02007986 */ /* 0x0005e4000c101b04 */
.L_x_2509:
[----:B------:R-:W-:-:S13]  /*2750*/  ISETP.GE.U32.AND P0, PT, R0, R21, PT ;  /* 0x000000150000720c */ /* 0x000fda0003f06070 */
[----:B------:R-:W-:Y:S05]  /*2760*/  @P0 BREAK.RELIABLE B1 ;  /* 0x0000000000010942 */ /* 0x000fea0003800100 */
[----:B------:R-:W-:Y:S05]  /*2770*/  @P0 BRA `(.L_x_2511) ;  /* 0x0000000000300947 */ /* 0x000fea0003800000 */
[----:B012---:R-:W0:Y:S01]  /*2780*/  LDC.64 R2, c[0x0][0x388] ;  /* 0x0000e200ff027b82 */ /* 0x007e220000000a00 */
[----:B------:R-:W-:Y:S02]  /*2790*/  IMAD.IADD R5, R23, 0x1, R0 ;  /* 0x0000000117057824 */ /* 0x000fe400078e0200 */
[----:B------:R-:W-:Y:S02]  /*27a0*/  VIADD R0, R0, 0x80 ;  /* 0x0000008000007836 */ /* 0x000fe40000000000 */
[----:B0-----:R-:W-:-:S05]  /*27b0*/  IMAD.WIDE.U32 R2, R5, 0x8, R2 ;  /* 0x0000000805027825 */ /* 0x001fca00078e0002 */
[----:B------:R2:W-:Y:S02]  /*27c0*/  STG.E.64 desc[UR4][R2.64], R30 ;  /* 0x0000001e02007986 */ /* 0x0005e4000c101b04 */
.L_x_2510:
[----:B------:R-:W-:Y:S05]  /*27d0*/  BSYNC.RELIABLE B1 ;  /* 0x0000000000017941 */ /* 0x000fea0003800100 */
.L_x_2505:
[----:B------:R-:W-:-:S13]  /*27e0*/  ISETP.GE.U32.AND P0, PT, R0, R21, PT ;  /* 0x000000150000720c */ /* 0x000fda0003f06070 */
[----:B012---:R-:W0:Y:S01]  /*27f0*/  @!P0 LDC.64 R2, c[0x0][0x388] ;  /* 0x0000e200ff028b82 */ /* 0x007e220000000a00 */
[----:B------:R-:W-:Y:S02]  /*2800*/  @!P0 IMAD.IADD R5, R23, 0x1, R0 ;  /* 0x0000000117058824 */ /* 0x000fe400078e0200 */
[----:B------:R-:W-:Y:S02]  /*2810*/  @!P0 VIADD R0, R0, 0x80 ;  /* 0x0000008000008836 */ /* 0x000fe40000000000 */
[----:B0-----:R-:W-:-:S05]  /*2820*/  @!P0 IMAD.WIDE.U32 R2, R5, 0x8, R2 ;  /* 0x0000000805028825 */ /* 0x001fca00078e0002 */
[----:B------:R3:W-:Y:S02]  /*2830*/  @!P0 STG.E.64 desc[UR4][R2.64], R40 ;  /* 0x0000002802008986 */ /* 0x0007e4000c101b04 */
.L_x_2511:
[----:B------:R-:W-:Y:S05]  /*2840*/  BSYNC.RECONVERGENT B0 ;  /* 0x0000000000007941 */ /* 0x000fea0003800200 */
.L_x_2504:
[----:B------:R-:W-:Y:S05]  /*2850*/  WARPSYNC.ALL ;  /* 0x0000000000007948 */ /* 0x000fea0003800000 */
[----:B------:R-:W-:-:S13]  /*2860*/  ISETP.GE.U32.AND P0, PT, R0, R21, PT ;  /* 0x000000150000720c */ /* 0x000fda0003f06070 */
[----:B------:R-:W-:Y:S05]  /*2870*/  @P0 EXIT ;  /* 0x000000000000094d */ /* 0x000fea0003800000 */
[----:B0123--:R-:W0:Y:S01]  /*2880*/  LDC.64 R2, c[0x0][0x388] ;  /* 0x0000e200ff027b82 */ /* 0x00fe220000000a00 */
[----:B------:R-:W-:-:S04]  /*2890*/  IMAD.IADD R23, R23, 0x1, R0 ;  /* 0x0000000117177824 */ /* 0x000fc800078e0200 */
[----:B0-----:R-:W-:-:S05]  /*28a0*/  IMAD.WIDE.U32 R2, R23, 0x8, R2 ;  /* 0x0000000817027825 */ /* 0x001fca00078e0002 */
[----:B------:R-:W-:Y:S01]  /*28b0*/  STG.E.64 desc[UR4][R2.64], R8 ;  /* 0x0000000802007986 */ /* 0x000fe2000c101b04 */
[----:B------:R-:W-:Y:S05]  /*28c0*/  EXIT ;  /* 0x000000000000794d */ /* 0x000fea0003800000 */
.L_x_2448:
[----:B------:R-:W0:Y:S01]  /*28d0*/  S2R R9, SR_TID.X ;  /* 0x0000000000097919 */ /* 0x000e220000002100 */
[----:B------:R-:W1:Y:S02]  /*28e0*/  LDC.64 R2, c[0x0][0x390] ;  /* 0x0000e400ff027b82 */ /* 0x000e640000000a00 */
[----:B-1----:R-:W-:-:S04]  /*28f0*/  IMAD.WIDE.U32 R2, R23, 0x8, R2 ;  /* 0x0000000817027825 */ /* 0x002fc800078e0002 */
[----:B0-----:R-:W-:-:S05]  /*2900*/  IMAD.WIDE.U32 R8, R9, 0x10, R2 ;  /* 0x0000001009087825 */ /* 0x001fca00078e0002 */
[----:B------:R-:W2:Y:S04]  /*2910*/  LDG.E.128 R24, desc[UR4][R8.64] ;  /* 0x0000000408187981 */ /* 0x000ea8000c1e1d00 */
[----:B------:R0:W5:Y:S04]  /*2920*/  LDG.E.128 R4, desc[UR4][R8.64+0x800] ;  /* 0x0008000408047981 */ /* 0x000168000c1e1d00 */
[----:B------:R0:W5:Y:S04]  /*2930*/  LDG.E.128 R12, desc[UR4][R8.64+0x1000] ;  /* 0x00100004080c7981 */ /* 0x000168000c1e1d00 */
[----:B------:R0:W5:Y:S01]  /*2940*/  LDG.E.128 R16, desc[UR4][R8.64+0x1800] ;  /* 0x0018000408107981 */ /* 0x000162000c1e1d00 */
[----:B------:R-:W-:Y:S01]  /*2950*/  BSSY.RECONVERGENT B2, `(.L_x_2512) ;  /* 0x000001e000027945 */ /* 0x000fe20003800200 */
[----:B--2---:R-:W-:-:S14]  /*2960*/  DSETP.NEU.AND P0, PT, |R24|, +INF , PT ;  /* 0x7ff000001800742a */ /* 0x004fdc0003f0d200 */
[----:B------:R-:W-:Y:S01]  /*2970*/  @!P0 DMUL R2, RZ, R24 ;  /* 0x00000018ff028228 */ /* 0x000fe20000000000 */
[----:B------:R-:W-:Y:S01]  /*2980*/  @!P0 IMAD.MOV.U32 R0, RZ, RZ, 0x1 ;  /* 0x00000001ff008424 */ /* 0x000fe200078e00ff */
[----:B0-----:R-:W-:Y:S09]  /*2990*/  @!P0 BRA `(.L_x_2513) ;  /* 0x0000000000648947 */ /* 0x001ff20003800000 */
        /* <DEDUP_REMOVED lines=20> */
[----:B-----5:R-:W-:Y:S05]  /*2ae0*/  CALL.REL.NOINC `($_ZN2at6native29vectorized_elementwise_kernelILi2EZZZNS0_15cos_kernel_cudaERNS_18TensorIteratorBaseEENKUlvE0_clEvENKUlvE_clEvEUldE_St5arrayIPcLm2EEEEviT0_T1_$__internal_trig_reduction_slowpathd) ;  /* 0x0000001c006c7944 */ /* 0x020fea0003c00000 */
[----:B------:R-:W-:Y:S02]  /*2af0*/  IMAD.MOV.U32 R2, RZ, RZ, R10 ;  /* 0x000000ffff027224 */ /* 0x000fe400078e000a */
[----:B------:R-:W-:-:S07]  /*2b00*/  IMAD.MOV.U32 R3, RZ, RZ, R11 ;  /* 0x000000ffff037224 */ /* 0x000fce00078e000b */
.L_x_2515:
[----:B------:R-:W-:Y:S05]  /*2b10*/  BSYNC.RECONVERGENT B3 ;  /* 0x0000000000037941 */ /* 0x000fea0003800200 */
.L_x_2514:
[----:B------:R-:W-:-:S07]  /*2b20*/  VIADD R0, R9, 0x1 ;  /* 0x0000000109007836 */ /* 0x000fce0000000000 */
.L_x_2513:
[----:B------:R-:W-:Y:S05]  /*2b30*/  BSYNC.RECONVERGENT B2 ;  /* 0x0000000000027941 */ /* 0x000fea0003800200 */
.L_x_2512:
        /* <DEDUP_REMOVED lines=10> */
[----:B------:R-:W-:Y:S01]  /*2be0*/  DSETP.NEU.AND P1, PT, |R26|, +INF , PT ;  /* 0x7ff000001a00742a */ /* 0x000fe20003f2d200 */
[----:B------:R-:W-:Y:S01]  /*2bf0*/  IMAD.MOV.U32 R22, RZ, RZ, 0x3da8ff83 ;  /* 0x3da8ff83ff167424 */ /* 0x000fe200078e00ff */
[----:B------:R-:W-:Y:S01]  /*2c00*/  ISETP.NE.U32.AND P0, PT, R20, 0x1, PT ;  /* 0x000000011400780c */ /* 0x000fe20003f05070 */
[----:B------:R-:W-:Y:S01]  /*2c10*/  DMUL R20, R2, R2 ;  /* 0x0000000202147228 */ /* 0x000fe20000000000 */
[----:B------:R-:W-:Y:S02]  /*2c20*/  BSSY.RECONVERGENT B2, `(.L_x_2516) ;  /* 0x000002e000027945 */ /* 0x000fe40003800200 */
[----:B------:R-:W-:-:S02]  /*2c30*/  FSEL R36, R36, -8.06006814911005101289e+34, !P0 ;  /* 0xf9785eba24247808 */ /* 0x000fc40004000000 */
        /* <DEDUP_REMOVED lines=15> */
[----:B------:R-:W-:Y:S06]  /*2d30*/  @!P1 BRA `(.L_x_2517) ;  /* 0x0000000000689947 */ /* 0x000fec0003800000 */
        /* <DEDUP_REMOVED lines=23> */
.L_x_2519:
[----:B------:R-:W-:Y:S05]  /*2eb0*/  BSYNC.RECONVERGENT B3 ;  /* 0x0000000000037941 */ /* 0x000fea0003800200 */
.L_x_2518:
[----:B------:R-:W-:Y:S01]  /*2ec0*/  VIADD R2, R9, 0x1 ;  /* 0x0000000109027836 */ /* 0x000fe20000000000 */
[----:B------:R-:W-:Y:S06]  /*2ed0*/  BRA `(.L_x_2520) ;  /* 0x0000000000087947 */ /* 0x000fec0003800000 */
.L_x_2517:
[----:B------:R-:W-:Y:S01]  /*2ee0*/  DMUL R20, RZ, R26 ;  /* 0x0000001aff147228 */ /* 0x000fe20000000000 */
[----:B------:R-:W-:-:S10]  /*2ef0*/  IMAD.MOV.U32 R2, RZ, RZ, 0x1 ;  /* 0x00000001ff027424 */ /* 0x000fd400078e00ff */
.L_x_2520:
[----:B------:R-:W-:Y:S05]  /*2f00*/  BSYNC.RECONVERGENT B2 ;  /* 0x0000000000027941 */ /* 0x000fea0003800200 */
.L_x_2516:
        /* <DEDUP_REMOVED lines=10> */
[----:B------:R-:W-:Y:S01]  /*2fb0*/  DMUL R32, R20, R20 ;  /* 0x0000001414207228 */ /* 0x000fe20000000000 */
[----:B------:R-:W-:Y:S01]  /*2fc0*/  BSSY.RECONVERGENT B2, `(.L_x_2521) ;  /* 0x0000031000027945 */ /* 0x000fe20003800200 */
[----:B------:R-:W-:Y:S01]  /*2fd0*/  ISETP.NE.U32.AND P0, PT, R22, 0x1, PT ;  /* 0x000000011600780c */ /* 0x000fe20003f05070 */
[----:B------:R-:W-:Y:S01]  /*2fe0*/  IMAD.MOV.U32 R22, RZ, RZ, 0x3da8ff83 ;  /* 0x3da8ff83ff167424 */ /* 0x000fe200078e00ff */
[----:B-----5:R-:W-:-:S02]  /*2ff0*/  DSETP.NEU.AND P1, PT, |R4|, +INF , PT ;  /* 0x7ff000000400742a */ /* 0x020fc40003f2d200 */
        /* <DEDUP_REMOVED lines=40> */
.L_x_2524:
[----:B------:R-:W-:Y:S05]  /*3280*/  BSYNC.RECONVERGENT B3 ;  /* 0x0000000000037941 */ /* 0x000fea0003800200 */
.L_x_2523:
[----:B------:R-:W-:Y:S01]  /*3290*/  VIADD R20, R9, 0x1 ;  /* 0x0000000109147836 */ /* 0x000fe20000000000 */
[----:B------:R-:W-:Y:S06]  /*32a0*/  BRA `(.L_x_2525) ;  /* 0x0000000000087947 */ /* 0x000fec0003800000 */
.L_x_2522:
[----:B------:R-:W-:Y:S01]  /*32b0*/  DMUL R32, RZ, R4 ;  /* 0x00000004ff207228 */ /* 0x000fe20000000000 */
[----:B------:R-:W-:-:S10]  /*32c0*/  IMAD.MOV.U32 R20, RZ, RZ, 0x1 ;  /* 0x00000001ff147424 */ /* 0x000fd400078e00ff */
.L_x_2525:
[----:B------:R-:W-:Y:S05]  /*32d0*/  BSYNC.RECONVERGENT B2 ;  /* 0x0000000000027941 */ /* 0x000fea0003800200 */
.L_x_2521:
        /* <DEDUP_REMOVED lines=54> */
[----:B------:R-:W-:Y:S02]  /*3640*/  IMAD.MOV.U32 R30, RZ, RZ, R10 ;  /* 0x000000ffff1e7224 */ /* 0x000fe400078e000a */
[----:B------:R-:W-:-:S07]  /*3650*/  IMAD.MOV.U32 R31, RZ, RZ, R11 ;  /* 0x000000ffff1f7224 */ /* 0x000fce00078e000b */
.L_x_2529:
[----:B------:R-:W-:Y:S05]  /*3660*/  BSYNC.RECONVERGENT B3 ;  /* 0x0000000000037941 */ /* 0x000fea0003800200 */
.L_x_2528:
[----:B------:R-:W-:Y:S01]  /*3670*/  VIADD R20, R4, 0x1 ;  /* 0x0000000104147836 */ /* 0x000fe20000000000 */
[----:B------:R-:W-:Y:S06]  /*3680*/  BRA `(.L_x_2530) ;  /* 0x0000000000087947 */ /* 0x000fec0003800000 */
.L_x_2527:
[----:B------:R-:W-:Y:S01]  /*3690*/  DMUL R30, RZ, R6 ;  /* 0x00000006ff1e7228 */ /* 0x000fe20000000000 */
[----:B------:R-:W-:-:S10]  /*36a0*/  IMAD.MOV.U32 R20, RZ, RZ, 0x1 ;  /* 0x00000001ff147424 */ /* 0x000fd400078e00ff */
.L_x_2530:
[----:B------:R-:W-:Y:S05]  /*36b0*/  BSYNC.RECONVERGENT B2 ;  /* 0x0000000000027941 */ /* 0x000fea0003800200 */
.L_x_2526:
        /* <DEDUP_REMOVED lines=14> */
[----:B------:R-:W-:-:S02]  /*37a0*/  DSETP.NEU.AND P1, PT, |R12|, +INF , PT ;  /* 0x7ff000000c00742a */ /* 0x000fc40003f2d200 */
        /* <DEDUP_REMOVED lines=40> */
.L_x_2534:
[----:B------:R-:W-:Y:S05]  /*3a30*/  BSYNC.RECONVERGENT B3 ;  /* 0x0000000000037941 */ /* 0x000fea0003800200 */
.L_x_2533:
[----:B------:R-:W-:Y:S01]  /*3a40*/  VIADD R20, R9, 0x1 ;  /* 0x0000000109147836 */ /* 0x000fe20000000000 */
[----:B------:R-:W-:Y:S06]  /*3a50*/  BRA `(.L_x_2535) ;  /* 0x0000000000087947 */ /* 0x000fec0003800000 */
.L_x_2532:
[----:B------:R-:W-:Y:S01]  /*3a60*/  DMUL R32, RZ, R12 ;  /* 0x0000000cff207228 */ /* 0x000fe20000000000 */
[----:B------:R-:W-:-:S10]  /*3a70*/  IMAD.MOV.U32 R20, RZ, RZ, 0x1 ;  /* 0x00000001ff147424 */ /* 0x000fd400078e00ff */
.L_x_2535:
[----:B------:R-:W-:Y:S05]  /*3a80*/  BSYNC.RECONVERGENT B2 ;  /* 0x0000000000027941 */ /* 0x000fea0003800200 */
.L_x_2531:
        /* <DEDUP_REMOVED lines=55> */
.L_x_2539:
[----:B------:R-:W-:Y:S05]  /*3e00*/  BSYNC.RECONVERGENT B3 ;  /* 0x0000000000037941 */ /* 0x000fea0003800200 */
.L_x_2538:
[----:B------:R-:W-:Y:S01]  /*3e10*/  VIADD R20, R9, 0x1 ;  /* 0x0000000109147836 */ /* 0x000fe20000000000 */
[----:B------:R-:W-:Y:S06]  /*3e20*/  BRA `(.L_x_2540) ;  /* 0x0000000000087947 */ /* 0x000fec0003800000 */
.L_x_2537:
[----:B------:R-:W-:Y:S01]  /*3e30*/  DMUL R26, RZ, R14 ;  /* 0x0000000eff1a7228 */ /* 0x000fe20000000000 */
[----:B------:R-:W-:-:S10]  /*3e40*/  IMAD.MOV.U32 R20, RZ, RZ, 0x1 ;  /* 0x00000001ff147424 */ /* 0x000fd400078e00ff */
.L_x_2540:
[----:B------:R-:W-:Y:S05]  /*3e50*/  BSYNC.RECONVERGENT B2 ;  /* 0x0000000000027941 */ /* 0x000fea0003800200 */
.L_x_2536:
        /* <DEDUP_REMOVED lines=55> */
.L_x_2544:
[----:B------:R-:W-:Y:S05]  /*41d0*/  BSYNC.RECONVERGENT B3 ;  /* 0x0000000000037941 */ /* 0x000fea0003800200 */
.L_x_2543:
[----:B------:R-:W-:Y:S01]  /*41e0*/  VIADD R20, R9, 0x1 ;  /* 0x0000000109147836 */ /* 0x000fe20000000000 */
[----:B------:R-:W-:Y:S06]  /*41f0*/  BRA `(.L_x_2545) ;  /* 0x0000000000087947 */ /* 0x000fec0003800000 */
.L_x_2542:
[----:B------:R-:W-:Y:S01]  /*4200*/  DMUL R32, RZ, R16 ;  /* 0x00000010ff207228 */ /* 0x000fe20000000000 */
[----:B------:R-:W-:-:S10]  /*4210*/  IMAD.MOV.U32 R20, RZ, RZ, 0x1 ;  /* 0x00000001ff147424 */ /* 0x000fd400078e00ff */
.L_x_2545:
[----:B------:R-:W-:Y:S05]  /*4220*/  BSYNC.RECONVERGENT B2 ;  /* 0x0000000000027941 */ /* 0x000fea0003800200 */
.L_x_2541:
        /* <DEDUP_REMOVED lines=55> */
.L_x_2549:
[----:B------:R-:W-:Y:S05]  /*45a0*/  BSYNC.RECONVERGENT B3 ;  /* 0x0000000000037941 */ /* 0x000fea0003800200 */
.L_x_2548:
[----:B------:R-:W-:Y:S01]  /*45b0*/  VIADD R20, R9, 0x1 ;  /* 0x0000000109147836 */ /* 0x000fe20000000000 */
[----:B------:R-:W-:Y:S06]  /*45c0*/  BRA `(.L_x_2550) ;  /* 0x0000000000087947 */ /* 0x000fec0003800000 */
.L_x_2547:
[----:B------:R-:W-:Y:S01]  /*45d0*/  DMUL R32, RZ, R18 ;  /* 0x00000012ff207228 */ /* 0x000fe20000000000 */
[----:B------:R-:W-:-:S10]  /*45e0*/  IMAD.MOV.U32 R20, RZ, RZ, 0x1 ;  /* 0x00000001ff147424 */ /* 0x000fd400078e00ff */
.L_x_2550:
[----:B------:R-:W-:Y:S05]  /*45f0*/  BSYNC.RECONVERGENT B2 ;  /* 0x0000000000027941 */ /* 0x000fea0003800200 */
.L_x_2546:
        /* <DEDUP_REMOVED lines=16> */
[----:B------:R-:W-:Y:S01]  /*4700*/  DFMA R4, R34, R4, R6 ;  /* 0x000000042204722b */ /* 0x000fe20000000006 */
[----:B------:R-:W-:Y:S02]  /*4710*/  IMAD.MOV.U32 R6, RZ, RZ, R2 ;  /* 0x000000ffff067224 */ /* 0x000fe400078e0002 */
[----:B------:R-:W-:-:S05]  /*4720*/  IMAD.MOV.U32 R7, RZ, RZ, R21 ;  /* 0x000000ffff077224 */ /* 0x000fca00078e0015 */
[----:B---3--:R-:W-:-:S08]  /*4730*/  DFMA R4, R34, R4, R8 ;  /* 0x000000042204722b */ /* 0x008fd00000000008 */
[C---:B------:R-:W-:Y:S01]  /*4740*/  DFMA R4, R34.reuse, R4, R10 ;  /* 0x000000042204722b */ /* 0x040fe2000000000a */
[----:B------:R-:W0:Y:S07]  /*4750*/  S2R R11, SR_TID.X ;  /* 0x00000000000b7919 */ /* 0x000e2e0000002100 */
[C---:B----4-:R-:W-:Y:S02]  /*4760*/  DFMA R12, R34.reuse, R4, R12 ;  /* 0x00000004220c722b */ /* 0x050fe4000000000c */
[----:B------:R-:W1:Y:S06]  /*4770*/  LDC.64 R4, c[0x0][0x388] ;  /* 0x0000e200ff047b82 */ /* 0x000e6c0000000a00 */
[----:B------:R-:W-:-:S08]  /*4780*/  DFMA R12, R34, R12, R14 ;  /* 0x0000000c220c722b */ /* 0x000fd0000000000e */
[----:B------:R-:W-:Y:S02]  /*4790*/  DFMA R32, R12, R32, R32 ;  /* 0x000000200c20722b */ /* 0x000fe40000000020 */
[----:B------:R-:W-:Y:S01]  /*47a0*/  DFMA R12, R34, R12, 1 ;  /* 0x3ff00000220c742b */ /* 0x000fe2000000000c */
[----:B-1----:R-:W-:-:S09]  /*47b0*/  IMAD.WIDE.U32 R4, R23, 0x8, R4 ;  /* 0x0000000817047825 */ /* 0x002fd200078e0004 */
[----:B------:R-:W-:Y:S02]  /*47c0*/  FSEL R8, R12, R32, !P0 ;  /* 0x000000200c087208 */ /* 0x000fe40004000000 */
[----:B------:R-:W-:Y:S02]  /*47d0*/  FSEL R9, R13, R33, !P0 ;  /* 0x000000210d097208 */ /* 0x000fe40004000000 */
[----:B------:R-:W-:Y:S01]  /*47e0*/  LOP3.LUT P0, RZ, R20, 0x2, RZ, 0xc0, !PT ;  /* 0x0000000214ff7812 */ /* 0x000fe2000780c0ff */
[----:B0-----:R-:W-:-:S03]  /*47f0*/  IMAD.WIDE.U32 R10, R11, 0x10, R4 ;  /* 0x000000100b0a7825 */ /* 0x001fc600078e0004 */
[----:B------:R-:W-:Y:S01]  /*4800*/  DADD R12, RZ, -R8 ;  /* 0x00000000ff0c7229 */ /* 0x000fe20000000808 */
[----:B------:R-:W-:Y:S01]  /*4810*/  IMAD.MOV.U32 R4, RZ, RZ, R0 ;  /* 0x000000ffff047224 */ /* 0x000fe200078e0000 */
[----:B------:R-:W-:Y:S01]  /*4820*/  STG.E.128 desc[UR4][R10.64+0x800], R28 ;  /* 0x0008001c0a007986 */ /* 0x000fe2000c101d04 */
[----:B------:R-:W-:-:S03]  /*4830*/  IMAD.MOV.U32 R5, RZ, RZ, R3 ;  /* 0x000000ffff057224 */ /* 0x000fc600078e0003 */
[----:B------:R-:W-:Y:S04]  /*4840*/  STG.E.128 desc[UR4][R10.64+0x1000], R24 ;  /* 0x001000180a007986 */ /* 0x000fe8000c101d04 */
[----:B------:R-:W-:Y:S01]  /*4850*/  FSEL R18, R8, R12, !P0 ;  /* 0x0000000c08127208 */ /* 0x000fe20004000000 */
[----:B------:R-:W-:Y:S01]  /*4860*/  STG.E.128 desc[UR4][R10.64], R4 ;  /* 0x000000040a007986 */ /* 0x000fe2000c101d04 */
[----:B------:R-:W-:-:S05]  /*4870*/  FSEL R19, R9, R13, !P0 ;  /* 0x0000000d09137208 */ /* 0x000fca0004000000 */
[----:B------:R-:W-:Y:S01]  /*4880*/  STG.E.128 desc[UR4][R10.64+0x1800], R16 ;  /* 0x001800100a007986 */ /* 0x000fe2000c101d04 */
[----:B------:R-:W-:Y:S05]  /*4890*/  EXIT ;  /* 0x000000000000794d */ /* 0x000fea0003800000 */
        .type           $_ZN2at6native29vectorized_elementwise_kernelILi2EZZZNS0_15cos_kernel_cudaERNS_18TensorIteratorBaseEENKUlvE0_clEvENKUlvE_clEvEUldE_St5arrayIPcLm2EEEEviT0_T1_$__internal_trig_reduction_slowpathd,@function
        .size           $_ZN2at6native29vectorized_elementwise_kernelILi2EZZZNS0_15cos_kernel_cudaERNS_18TensorIteratorBaseEENKUlvE0_clEvENKUlvE_clEvEUldE_St5arrayIPcLm2EEEEviT0_T1_$__internal_trig_reduction_slowpathd,(.L_x_2785 - $_ZN2at6native29vectorized_elementwise_kernelILi2EZZZNS0_15cos_kernel_cudaERNS_18TensorIteratorBaseEENKUlvE0_clEvENKUlvE_clEvEUldE_St5arrayIPcLm2EEEEviT0_T1_$__internal_trig_reduction_slowpathd)
$_ZN2at6native29vectorized_elementwise_kernelILi2EZZZNS0_15cos_kernel_cudaERNS_18TensorIteratorBaseEENKUlvE0_clEvENKUlvE_clEvEUldE_St5arrayIPcLm2EEEEviT0_T1_$__internal_trig_reduction_slowpathd:
[----:B------:R-:W-:Y:S01]  /*48a0*/  SHF.R.U32.HI R33, RZ, 0x14, R37 ;  /* 0x00000014ff217819 */ /* 0x000fe20000011625 */
[----:B------:R-:W-:-:S03]  /*48b0*/  IMAD.MOV.U32 R9, RZ, RZ, RZ ;  /* 0x000000ffff097224 */ /* 0x000fc600078e00ff */
        /* <DEDUP_REMOVED lines=21> */
.L_x_2555:
        /* <DEDUP_REMOVED lines=11> */
[----:B------:R-:W-:Y:S02]  /*4ac0*/  IMAD R8, R45, R11, RZ ;  /* 0x0000000b2d087224 */ /* 0x000fe400078e02ff */
[----:B------:R-:W-:Y:S01]  /*4ad0*/  IMAD.MOV.U32 R42, RZ, RZ, R34 ;  /* 0x000000ffff2a7224 */ /* 0x000fe200078e0022 */
[----:B------:R-:W-:Y:S01]  /*4ae0*/  IADD3 R9, P0, PT, R9, R35, RZ ;  /* 0x0000002309097210 */ /* 0x000fe20007f1e0ff */
[----:B------:R-:W-:-:S03]  /*4af0*/  IMAD.HI.U32 R35, R45, R11, RZ ;  /* 0x0000000b2d237227 */ /* 0x000fc600078e00ff */
[----:B------:R-:W-:Y:S01]  /*4b00*/  IADD3 R43, P1, PT, R8, R9, RZ ;  /* 0x00000009082b7210 */ /* 0x000fe20007f3e0ff */
[----:B------:R-:W-:-:S04]  /*4b10*/  IMAD.HI.U32 R8, R44, R10, RZ ;  /* 0x0000000a2c087227 */ /* 0x000fc800078e00ff */
[----:B------:R-:W-:Y:S02]  /*4b20*/  IMAD.X R8, RZ, RZ, R8, P2 ;  /* 0x000000ffff087224 */ /* 0x000fe400010e0608 */
[----:B------:R-:W-:-:S03]  /*4b30*/  IMAD.HI.U32 R9, R45, R10, RZ ;  /* 0x0000000a2d097227 */ /* 0x000fc600078e00ff */
[----:B------:R-:W-:Y:S01]  /*4b40*/  IADD3.X R35, P0, PT, R35, R8, RZ, P0, !PT ;  /* 0x0000000823237210 */ /* 0x000fe2000071e4ff */
[----:B------:R-:W-:Y:S02]  /*4b50*/  IMAD R8, R45, R10, RZ ;  /* 0x0000000a2d087224 */ /* 0x000fe400078e02ff */
[----:B------:R-:W-:Y:S02]  /*4b60*/  IMAD R34, R22, 0x8, R1 ;  /* 0x0000000816227824 */ /* 0x000fe400078e0201 */
[----:B------:R-:W-:Y:S01]  /*4b70*/  IMAD.X R9, RZ, RZ, R9, P0 ;  /* 0x000000ffff097224 */ /* 0x000fe200000e0609 */
[----:B------:R-:W-:Y:S01]  /*4b80*/  ISETP.NE.AND P0, PT, R32, -0xf, PT ;  /* 0xfffffff12000780c */ /* 0x000fe20003f05270 */
[----:B------:R-:W-:Y:S01]  /*4b90*/  VIADD R22, R22, 0x1 ;  /* 0x0000000116167836 */ /* 0x000fe20000000000 */
[----:B------:R-:W-:Y:S01]  /*4ba0*/  IADD3.X R8, P1, PT, R8, R35, RZ, P1, !PT ;  /* 0x0000002308087210 */ /* 0x000fe20000f3e4ff */
[----:B------:R0:W-:Y:S04]  /*4bb0*/  STL.64 [R34], R42 ;  /* 0x0000002a22007387 */ /* 0x0001e80000100a00 */
[----:B------:R-:W-:-:S02]  /*4bc0*/  IMAD.X R9, RZ, RZ, R9, P1 ;  /* 0x000000ffff097224 */ /* 0x000fc400008e0609 */
[----:B0-----:R-:W-:Y:S02]  /*4bd0*/  IMAD.MOV.U32 R42, RZ, RZ, R8 ;  /* 0x000000ffff2a7224 */ /* 0x001fe400078e0008 */
[----:B------:R-:W-:Y:S02]  /*4be0*/  IMAD.MOV.U32 R43, RZ, RZ, R9 ;  /* 0x000000ffff2b7224 */ /* 0x000fe400078e0009 */
[----:B------:R-:W-:Y:S05]  /*4bf0*/  @P0 BRA `(.L_x_2555) ;  /* 0xfffffffc00840947 */ /* 0x000fea000383ffff */
[----:B------:R-:W-:Y:S05]  /*4c00*/  BSYNC.RECONVERGENT B1 ;  /* 0x0000000000017941 */ /* 0x000fea0003800200 */
.L_x_2554:
[----:B------:R-:W-:-:S05]  /*4c10*/  LOP3.LUT R9, R33, 0x7ff, RZ, 0xc0, !PT ;  /* 0x000007ff21097812 */ /* 0x000fca00078ec0ff */
[----:B------:R-:W-:-:S05]  /*4c20*/  VIADD R9, R9, 0xfffffc00 ;  /* 0xfffffc0009097836 */ /* 0x000fca0000000000 */
[----:B------:R-:W-:Y:S02]  /*4c30*/  SHF.R.U32.HI R8, RZ, 0x6, R9 ;  /* 0x00000006ff087819 */ /* 0x000fe40000011609 */
[----:B------:R-:W-:Y:S02]  /*4c40*/  ISETP.GE.U32.AND P0, PT, R9, 0x80, PT ;  /* 0x000000800900780c */ /* 0x000fe40003f06070 */
[----:B------:R-:W-:-:S04]  /*4c50*/  IADD3 R8, PT, PT, -R8, 0x13, RZ ;  /* 0x0000001308087810 */ /* 0x000fc80007ffe1ff */
[----:B------:R-:W-:-:S07]  /*4c60*/  SEL R20, R8, 0x12, P0 ;  /* 0x0000001208147807 */ /* 0x000fce0000000000 */
.L_x_2553:
[----:B------:R-:W-:Y:S05]  /*4c70*/  BSYNC.RECONVERGENT B0 ;  /* 0x0000000000007941 */ /* 0x000fea0003800200 */
.L_x_2552:
        /* <DEDUP_REMOVED lines=8> */
[----:B------:R-:W3:Y:S04]  /*4d00*/  LDL.64 R8, [R1+0x18] ;  /* 0x0000180001087983 */ /* 0x000ee80000100a00 */
[----:B0-----:R-:W4:Y:S01]  /*4d10*/  @P0 LDL.64 R42, [R1+0x8] ;  /* 0x00000800012a0983 */ /* 0x001f220000100a00 */
[----:B------:R-:W-:Y:S01]  /*4d20*/  @P0 LOP3.LUT R39, R33, 0x3f, RZ, 0x3c, !PT ;  /* 0x0000003f21270812 */ /* 0x000fe200078e3cff */
[----:B------:R-:W-:Y:S01]  /*4d30*/  BSSY.RECONVERGENT B0, `(.L_x_2556) ;  /* 0x0000034000007945 */ /* 0x000fe20003800200 */
[----:B--2---:R-:W-:-:S02]  /*4d40*/  @P0 SHF.R.U32.HI R22, RZ, 0x1, R11 ;  /* 0x00000001ff160819 */ /* 0x004fc4000001160b */
[----:B------:R-:W-:Y:S02]  /*4d50*/  @P0 SHF.R.U64 R35, R10, 0x1, R11 ;  /* 0x000000010a230819 */ /* 0x000fe4000000120b */
[C---:B---3--:R-:W-:Y:S02]  /*4d60*/  @P0 SHF.L.U32 R32, R8.reuse, R33, RZ ;  /* 0x0000002108200219 */ /* 0x048fe400000006ff */
[----:B------:R-:W-:Y:S02]  /*4d70*/  @P0 SHF.R.U64 R35, R35, R39, R22 ;  /* 0x0000002723230219 */ /* 0x000fe40000001216 */
[----:B------:R-:W-:Y:S02]  /*4d80*/  @P0 SHF.L.U64.HI R20, R8, R33, R9 ;  /* 0x0000002108140219 */ /* 0x000fe40000010209 */
[----:B------:R-:W-:Y:S02]  /*4d90*/  @P0 LOP3.LUT R8, R32, R35, RZ, 0xfc, !PT ;  /* 0x0000002320080212 */ /* 0x000fe400078efcff */
[----:B----4-:R-:W-:-:S02]  /*4da0*/  @P0 SHF.R.U64 R35, R42, 0x1, R43 ;  /* 0x000000012a230819 */ /* 0x010fc4000000122b */
[----:B------:R-:W-:Y:S02]  /*4db0*/  @P0 SHF.R.U32.HI R34, RZ, 0x1, R43 ;  /* 0x00000001ff220819 */ /* 0x000fe4000001162b */
[C---:B------:R-:W-:Y:S02]  /*4dc0*/  @P0 SHF.L.U32 R32, R10.reuse, R33, RZ ;  /* 0x000000210a200219 */ /* 0x040fe400000006ff */
[--C-:B------:R-:W-:Y:S02]  /*4dd0*/  @P0 SHF.R.U64 R35, R35, R39, R34.reuse ;  /* 0x0000002723230219 */ /* 0x100fe40000001222 */
[----:B------:R-:W-:Y:S02]  /*4de0*/  @P0 SHF.L.U64.HI R33, R10, R33, R11 ;  /* 0x000000210a210219 */ /* 0x000fe4000001020b */
[----:B------:R-:W-:Y:S02]  /*4df0*/  @P0 SHF.R.U32.HI R34, RZ, R39, R34 ;  /* 0x00000027ff220219 */ /* 0x000fe40000011622 */
[----:B------:R-:W-:-:S02]  /*4e00*/  @P0 LOP3.LUT R10, R32, R35, RZ, 0xfc, !PT ;  /* 0x00000023200a0212 */ /* 0x000fc400078efcff */
[----:B------:R-:W-:Y:S02]  /*4e10*/  @P0 LOP3.LUT R11, R33, R34, RZ, 0xfc, !PT ;  /* 0x00000022210b0212 */ /* 0x000fe400078efcff */
[----:B------:R-:W-:Y:S01]  /*4e20*/  @P0 SHF.R.U32.HI R39, RZ, R39, R22 ;  /* 0x00000027ff270219 */ /* 0x000fe20000011616 */
[C---:B------:R-:W-:Y:S01]  /*4e30*/  IMAD.SHL.U32 R22, R10.reuse, 0x4, RZ ;  /* 0x000000040a167824 */ /* 0x040fe200078e00ff */
        /* <DEDUP_REMOVED lines=18> */
[----:B------:R-:W-:-:S03]  /*4f60*/  @!P0 IMAD.MOV R22, RZ, RZ, -R22 ;  /* 0x000000ffff168224 */ /* 0x000fc600078e0a16 */
[----:B------:R-:W0:Y:S02]  /*4f70*/  FLO.U32 R32, R35 ;  /* 0x0000002300207300 */ /* 0x000e2400000e0000 */
[C---:B0-----:R-:W-:Y:S02]  /*4f80*/  IADD3 R34, PT, PT, -R32.reuse, 0x1f, RZ ;  /* 0x0000001f20227810 */ /* 0x041fe40007ffe1ff */
[----:B------:R-:W-:-:S03]  /*4f90*/  IADD3 R32, PT, PT, -R32, 0x3f, RZ ;  /* 0x0000003f20207810 */ /* 0x000fc60007ffe1ff */
[----:B------:R-:W-:-:S05]  /*4fa0*/  @P1 IMAD.MOV R32, RZ, RZ, R34 ;  /* 0x000000ffff201224 */ /* 0x000fca00078e0222 */
[----:B------:R-:W-:-:S13]  /*4fb0*/  ISETP.NE.AND P1, PT, R32, RZ, PT ;  /* 0x000000ff2000720c */ /* 0x000fda0003f25270 */
[----:B------:R-:W-:Y:S05]  /*4fc0*/  @!P1 BRA `(.L_x_2557) ;  /* 0x0000000000289947 */ /* 0x000fea0003800000 */
[----:B------:R-:W-:Y:S02]  /*4fd0*/  LOP3.LUT R10, R32, 0x3f, RZ, 0xc0, !PT ;  /* 0x0000003f200a7812 */ /* 0x000fe400078ec0ff */
[--C-:B------:R-:W-:Y:S02]  /*4fe0*/  SHF.R.U64 R22, R22, 0x1, R33.reuse ;  /* 0x0000000116167819 */ /* 0x100fe40000001221 */
[CC--:B------:R-:W-:Y:S02]  /*4ff0*/  SHF.L.U64.HI R8, R11.reuse, R10.reuse, R8 ;  /* 0x0000000a0b087219 */ /* 0x0c0fe40000010208 */
[----:B------:R-:W-:Y:S02]  /*5000*/  SHF.L.U32 R11, R11, R10, RZ ;  /* 0x0000000a0b0b7219 */ /* 0x000fe400000006ff */
[----:B------:R-:W-:Y:S02]  /*5010*/  SHF.R.U32.HI R33, RZ, 0x1, R33 ;  /* 0x00000001ff217819 */ /* 0x000fe40000011621 */
[----:B------:R-:W-:-:S04]  /*5020*/  LOP3.LUT R10, R32, 0x3f, RZ, 0xc, !PT ;  /* 0x0000003f200a7812 */ /* 0x000fc800078e0cff */
[-CC-:B------:R-:W-:Y:S02]  /*5030*/  SHF.R.U64 R22, R22, R10.reuse, R33.reuse ;  /* 0x0000000a16167219 */ /* 0x180fe40000001221 */
[----:B------:R-:W-:Y:S02]  /*5040*/  SHF.R.U32.HI R33, RZ, R10, R33 ;  /* 0x0000000aff217219 */ /* 0x000fe40000011621 */
[----:B------:R-:W-:Y:S02]  /*5050*/  LOP3.LUT R11, R11, R22, RZ, 0xfc, !PT ;  /* 0x000000160b0b7212 */ /* 0x000fe400078efcff */
[----:B------:R-:W-:-:S07]  /*5060*/  LOP3.LUT R8, R8, R33, RZ, 0xfc, !PT ;  /* 0x0000002108087212 */ /* 0x000fce00078efcff */
.L_x_2557:
[----:B------:R-:W-:Y:S05]  /*5070*/  BSYNC.RECONVERGENT B0 ;  /* 0x0000000000007941 */ /* 0x000fea0003800200 */
.L_x_2556:
        /* <DEDUP_REMOVED lines=20> */
[----:B------:R-:W-:-:S05]  /*51c0*/  IADD3 R11, P2, PT, R10, 0x1, RZ ;  /* 0x000000010a0b7810 */ /* 0x000fca0007f5e0ff */
[----:B------:R-:W-:-:S05]  /*51d0*/  IMAD.X R8, RZ, RZ, R8, P2 ;  /* 0x000000ffff087224 */ /* 0x000fca00010e0608 */
[----:B------:R-:W-:-:S04]  /*51e0*/  SHF.R.U64 R11, R11, 0xa, R8 ;  /* 0x0000000a0b0b7819 */ /* 0x000fc80000001208 */
[----:B------:R-:W-:Y:S02]  /*51f0*/  IADD3 R33, P2, PT, R11, 0x1, RZ ;  /* 0x000000010b217810 */ /* 0x000fe40007f5e0ff */
[----:B------:R-:W-:Y:S02]  /*5200*/  SEL R11, RZ, 0xffffffff, !P1 ;  /* 0xffffffffff0b7807 */ /* 0x000fe40004800000 */
[----:B------:R-:W-:Y:S02]  /*5210*/  LEA.HI.X R8, R8, RZ, RZ, 0x16, P2 ;  /* 0x000000ff08087211 */ /* 0x000fe400010fb4ff */
[----:B------:R-:W-:Y:S01]  /*5220*/  LOP3.LUT P1, R37, R37, 0x80000000, RZ, 0xc0, !PT ;  /* 0x8000000025257812 */ /* 0x000fe2000782c0ff */
[----:B------:R-:W-:Y:S01]  /*5230*/  IMAD.IADD R11, R11, 0x1, -R32 ;  /* 0x000000010b0b7824 */ /* 0x000fe200078e0a20 */
[--C-:B------:R-:W-:Y:S02]  /*5240*/  SHF.R.U64 R33, R33, 0x1, R8.reuse ;  /* 0x0000000121217819 */ /* 0x100fe40000001208 */
[----:B------:R-:W-:Y:S01]  /*5250*/  SHF.R.U32.HI R10, RZ, 0x1, R8 ;  /* 0x00000001ff0a7819 */ /* 0x000fe20000011608 */
[----:B------:R-:W-:Y:S01]  /*5260*/  IMAD.SHL.U32 R11, R11, 0x100000, RZ ;  /* 0x001000000b0b7824 */ /* 0x000fe200078e00ff */
[----:B------:R-:W-:-:S02]  /*5270*/  IADD3 R8, P2, P3, RZ, RZ, R33 ;  /* 0x000000ffff087210 */ /* 0x000fc40007b5e021 */
[----:B------:R-:W-:Y:S02]  /*5280*/  @!P0 LOP3.LUT R37, R37, 0x80000000, RZ, 0x3c, !PT ;  /* 0x8000000025258812 */ /* 0x000fe400078e3cff */
[----:B------:R-:W-:-:S03]  /*5290*/  IADD3.X R10, PT, PT, R11, 0x3fe00000, R10, P2, P3 ;  /* 0x3fe000000b0a7810 */ /* 0x000fc600017e640a */
[----:B------:R-:W-:Y:S01]  /*52a0*/  @P1 IMAD.MOV R9, RZ, RZ, -R9 ;  /* 0x000000ffff091224 */ /* 0x000fe200078e0a09 */
[----:B------:R-:W-:-:S07]  /*52b0*/  LOP3.LUT R37, R10, R37, RZ, 0xfc, !PT ;  /* 0x000000250a257212 */ /* 0x000fce00078efcff */
.L_x_2551:
[----:B------:R-:W-:Y:S02]  /*52c0*/  IMAD.MOV.U32 R11, RZ, RZ, R37 ;  /* 0x000000ffff0b7224 */ /* 0x000fe400078e0025 */
[----:B------:R-:W-:Y:S02]  /*52d0*/  IMAD.MOV.U32 R37, RZ, RZ, 0x0 ;  /* 0x00000000ff257424 */ /* 0x000fe400078e00ff */
[----:B------:R-:W-:Y:S02]  /*52e0*/  IMAD.MOV.U32 R10, RZ, RZ, R8 ;  /* 0x000000ffff0a7224 */ /* 0x000fe400078e0008 */
[----:B------:R-:W-:Y:S05]  /*52f0*/  RET.REL.NODEC R36 `(_ZN2at6native29vectorized_elementwise_kernelILi2EZZZNS0_15cos_kernel_cudaERNS_18TensorIteratorBaseEENKUlvE0_clEvENKUlvE_clEvEUldE_St5arrayIPcLm2EEEEviT0_T1_) ;  /* 0xffffffac24407950 */ /* 0x000fea0003c3ffff */
.L_x_2558:
        /* <DEDUP_REMOVED lines=16> */
.L_x_2785:


//--------------------- .text._ZN2at6native29vectorized_elementwise_kernelILi4EZZZNS0_15cos_kernel_cudaERNS_18TensorIteratorBaseEENKUlvE0_clEvENKUlvE_clEvEUldE_St5arrayIPcLm2EEEEviT0_T1_ --------------------------
	.section	.text._ZN2at6native29vectorized_elementwise_kernelILi4EZZZNS0_15cos_kernel_cudaERNS_18TensorIteratorBaseEENKUlvE0_clEvENKUlvE_clEvEUldE_St5arrayIPcLm2EEEEviT0_T1_,"ax",@progbits
	.align	128
        .global         _ZN2at6native29vectorized_elementwise_kernelILi4EZZZNS0_15cos_kernel_cudaERNS_18TensorIteratorBaseEENKUlvE0_clEvENKUlvE_clEvEUldE_St5arrayIPcLm2EEEEviT0_T1_
        .type           _ZN2at6native29vectorized_elementwise_kernelILi4EZZZNS0_15cos_kernel_cudaERNS_18TensorIteratorBaseEENKUlvE0_clEvENKUlvE_clEvEUldE_St5arrayIPcLm2EEEEviT0_T1_,@function
        .size           _ZN2at6native29vectorized_elementwise_kernelILi4EZZZNS0_15cos_kernel_cudaERNS_18TensorIteratorBaseEENKUlvE0_clEvENKUlvE_clEvEUldE_St5arrayIPcLm2EEEEviT0_T1_,(.L_x_2786 - _ZN2at6native29vectorized_elementwise_kernelILi4EZZZNS0_15cos_kernel_cudaERNS_18TensorIteratorBaseEENKUlvE0_clEvENKUlvE_clEvEUldE_St5arrayIPcLm2EEEEviT0_T1_)
        .other          _ZN2at6native29vectorized_elementwise_kernelILi4EZZZNS0_15cos_kernel_cudaERNS_18TensorIteratorBaseEENKUlvE0_clEvENKUlvE_clEvEUldE_St5arrayIPcLm2EEEEviT0_T1_,@"STO_CUDA_ENTRY STV_DEFAULT"
_ZN2at6native29vectorized_elementwise_kernelILi4EZZZNS0_15cos_kernel_cudaERNS_18TensorIteratorBaseEENKUlvE0_clEvENKUlvE_clEvEUldE_St5arrayIPcLm2EEEEviT0_T1_:
.text._ZN2at6native29vectorized_elementwise_kernelILi4EZZZNS0_15cos_kernel_cudaERNS_18TensorIteratorBaseEENKUlvE0_clEvENKUlvE_clEvEUldE_St5arrayIPcLm2EEEEviT0_T1_:
        /* <DEDUP_REMOVED lines=93> */
[----:B------:R-:W-:Y:S05]  /*05d0*/  CALL.REL.NOINC `($_ZN2at6native29vectorized_elementwise_kernelILi4EZZZNS0_15cos_kernel_cudaERNS_18TensorIteratorBaseEENKUlvE0_clEvENKUlvE_clEvEUldE_St5arrayIPcLm2EEEEviT0_T1_$__internal_trig_reduction_slowpathd) ;  /* 0x0000004000a07944 */ /* 0x000fea0003c00000 */
[----:B------:R-:W-:Y:S02]  /*05e0*/  IMAD.MOV.U32 R4, RZ, RZ, R9 ;  /* 0x000000ffff047224 */ /* 0x000fe400078e0009 */
[----:B------:R-:W-:Y:S02]  /*05f0*/  IMAD.MOV.U32 R2, RZ, RZ, R10 ;  /* 0x000000ffff027224 */ /* 0x000fe400078e000a */
[----:B------:R-:W-:-:S07]  /*0600*/  IMAD.MOV.U32 R3, RZ, RZ, R11 ;  /* 0x000000ffff037224 */ /* 0x000fce00078e000b */
.L_x_2565:
[----:B------:R-:W-:Y:S05]  /*0610*/  BSYNC.RECONVERGENT B4 ;  /* 0x0000000000047941 */ /* 0x000fea0003800200 */
.L_x_2564:
[----:B------:R-:W-:-:S07]  /*0620*/  VIADD R20, R4, 0x1 ;  /* 0x0000000104147836 */ /* 0x000fce0000000000 */
.L_x_2563:
[----:B------:R-:W-:Y:S05]  /*0630*/  BSYNC.RECONVERGENT B3 ;  /* 0x0000000000037941 */ /* 0x000fea0003800200 */
.L_x_2562:
        /* <DEDUP_REMOVED lines=29> */
.L_x_2561:
[----:B------:R-:W-:Y:S05]  /*0810*/  BSYNC.RECONVERGENT B2 ;  /* 0x0000000000027941 */ /* 0x000fea0003800200 */
.L_x_2560:
        /* <DEDUP_REMOVED lines=27> */
[----:B------:R-:W-:Y:S05]  /*09d0*/  CALL.REL.NOINC `($_ZN2at6native29vectorized_elementwise_kernelILi4EZZZNS0_15cos_kernel_cudaERNS_18TensorIteratorBaseEENKUlvE0_clEvENKUlvE_clEvEUldE_St5arrayIPcLm2EEEEviT0_T1_$__internal_trig_reduction_slowpathd) ;  /* 0x0000003c00a07944 */ /* 0x000fea0003c00000 */
[----:B------:R-:W-:Y:S02]  /*09e0*/  IMAD.MOV.U32 R32, RZ, RZ, R10 ;  /* 0x000000ffff207224 */ /* 0x000fe400078e000a */
[----:B------:R-:W-:-:S07]  /*09f0*/  IMAD.MOV.U32 R33, RZ, RZ, R11 ;  /* 0x000000ffff217224 */ /* 0x000fce00078e000b */
.L_x_2571:
[----:B------:R-:W-:Y:S05]  /*0a00*/  BSYNC.RECONVERGENT B4 ;  /* 0x0000000000047941 */ /* 0x000fea0003800200 */
.L_x_2570:
[----:B------:R-:W-:Y:S01]  /*0a10*/  VIADD R20, R9, 0x1 ;  /* 0x0000000109147836 */ /* 0x000fe20000000000 */
[----:B------:R-:W-:Y:S06]  /*0a20*/  BRA `(.L_x_2572) ;  /* 0x0000000000087947 */ /* 0x000fec0003800000 */
.L_x_2569:
[----:B------:R-:W-:Y:S01]  /*0a30*/  DMUL R32, RZ, R18 ;  /* 0x00000012ff207228 */ /* 0x000fe20000000000 */
[----:B------:R-:W-:-:S10]  /*0a40*/  IMAD.MOV.U32 R20, RZ, RZ, 0x1 ;  /* 0x00000001ff147424 */ /* 0x000fd400078e00ff */
.L_x_2572:
[----:B------:R-:W-:Y:S05]  /*0a50*/  BSYNC.RECONVERGENT B3 ;  /* 0x0000000000037941 */ /* 0x000fea0003800200 */
.L_x_2568:
        /* <DEDUP_REMOVED lines=29> */
.L_x_2567:
[----:B------:R-:W-:Y:S05]  /*0c30*/  BSYNC.RECONVERGENT B2 ;  /* 0x0000000000027941 */ /* 0x000fea0003800200 */
.L_x_2566:
        /* <DEDUP_REMOVED lines=30> */
.L_x_2578:
[----:B------:R-:W-:Y:S05]  /*0e20*/  BSYNC.RECONVERGENT B4 ;  /* 0x0000000000047941 */ /* 0x000fea0003800200 */
.L_x_2577:
[----:B------:R-:W-:Y:S01]  /*0e30*/  VIADD R20, R9, 0x1 ;  /* 0x0000000109147836 */ /* 0x000fe20000000000 */
[----:B------:R-:W-:Y:S06]  /*0e40*/  BRA `(.L_x_2579) ;  /* 0x0000000000087947 */ /* 0x000fec0003800000 */
.L_x_2576:
[----:B------:R-:W-:Y:S01]  /*0e50*/  DMUL R6, RZ, R16 ;  /* 0x00000010ff067228 */ /* 0x000fe20000000000 */
[----:B------:R-:W-:-:S10]  /*0e60*/  IMAD.MOV.U32 R20, RZ, RZ, 0x1 ;  /* 0x00000001ff147424 */ /* 0x000fd400078e00ff */
.L_x_2579:
[----:B------:R-:W-:Y:S05]  /*0e70*/  BSYNC.RECONVERGENT B3 ;  /* 0x0000000000037941 */ /* 0x000fea0003800200 */
.L_x_2575:
        /* <DEDUP_REMOVED lines=29> */
.L_x_2574:
[----:B------:R-:W-:Y:S05]  /*1050*/  BSYNC.RECONVERGENT B2 ;  /* 0x0000000000027941 */ /* 0x000fea0003800200 */
.L_x_2573:
        /* <DEDUP_REMOVED lines=30> */
.L_x_2585:
[----:B------:R-:W-:Y:S05]  /*1240*/  BSYNC.RECONVERGENT B4 ;  /* 0x0000000000047941 */ /* 0x000fea0003800200 */
.L_x_2584:
[----:B------:R-:W-:Y:S01]  /*1250*/  VIADD R20, R9, 0x1 ;  /* 0x0000000109147836 */ /* 0x000fe20000000000 */
[----:B------:R-:W-:Y:S06]  /*1260*/  BRA `(.L_x_2586) ;  /* 0x0000000000087947 */ /* 0x000fec0003800000 */
.L_x_2583:
[----:B------:R-:W-:Y:S01]  /*1270*/  DMUL R32, RZ, R24 ;  /* 0x00000018ff207228 */ /* 0x000fe20000000000 */
[----:B------:R-:W-:-:S10]  /*1280*/  IMAD.MOV.U32 R20, RZ, RZ, 0x1 ;  /* 0x00000001ff147424 */ /* 0x000fd400078e00ff */
.L_x_2586:
[----:B------:R-:W-:Y:S05]  /*1290*/  BSYNC.RECONVERGENT B3 ;  /* 0x0000000000037941 */ /* 0x000fea0003800200 */
.L_x_2582:
        /* <DEDUP_REMOVED lines=29> */
.L_x_2581:
[----:B------:R-:W-:Y:S05]  /*1470*/  BSYNC.RECONVERGENT B2 ;  /* 0x0000000000027941 */ /* 0x000fea0003800200 */
.L_x_2580:
        /* <DEDUP_REMOVED lines=30> */
.L_x_2592:
[----:B------:R-:W-:Y:S05]  /*1660*/  BSYNC.RECONVERGENT B4 ;  /* 0x0000000000047941 */ /* 0x000fea0003800200 */
.L_x_2591:
[----:B------:R-:W-:Y:S01]  /*1670*/  VIADD R20, R9, 0x1 ;  /* 0x0000000109147836 */ /* 0x000fe20000000000 */
[----:B------:R-:W-:Y:S06]  /*1680*/  BRA `(.L_x_2593) ;  /* 0x0000000000087947 */ /* 0x000fec0003800000 */
.L_x_2590:
[----:B------:R-:W-:Y:S01]  /*1690*/  DMUL R32, RZ, R26 ;  /* 0x0000001aff207228 */ /* 0x000fe20000000000 */
[----:B------:R-:W-:-:S10]  /*16a0*/  IMAD.MOV.U32 R20, RZ, RZ, 0x1 ;  /* 0x00000001ff147424 */ /* 0x000fd400078e00ff */
.L_x_2593:
[----:B------:R-:W-:Y:S05]  /*16b0*/  BSYNC.RECONVERGENT B3 ;  /* 0x0000000000037941 */ /* 0x000fea0003800200 */
.L_x_2589:
        /* <DEDUP_REMOVED lines=29> */
.L_x_2588:
[----:B------:R-:W-:Y:S05]  /*1890*/  BSYNC.RECONVERGENT B2 ;  /* 0x0000000000027941 */ /* 0x000fea0003800200 */
.L_x_2587:
        /* <DEDUP_REMOVED lines=30> */
.L_x_2599:
[----:B------:R-:W-:Y:S05]  /*1a80*/  BSYNC.RECONVERGENT B4 ;  /* 0x0000000000047941 */ /* 0x000fea0003800200 */
.L_x_2598:
[----:B------:R-:W-:Y:S01]  /*1a90*/  VIADD R20, R9, 0x1 ;  /* 0x0000000109147836 */ /* 0x000fe20000000000 */
[----:B------:R-:W-:Y:S06]  /*1aa0*/  BRA `(.L_x_2600) ;  /* 0x0000000000087947 */ /* 0x000fec0003800000 */
.L_x_2597:
[----:B------:R-:W-:Y:S01]  /*1ab0*/  DMUL R32, RZ, R30 ;  /* 0x0000001eff207228 */ /* 0x000fe20000000000 */
[----:B------:R-:W-:-:S10]  /*1ac0*/  IMAD.MOV.U32 R20, RZ, RZ, 0x1 ;  /* 0x00000001ff147424 */ /* 0x000fd400078e00ff */
.L_x_2600:
[----:B------:R-:W-:Y:S05]  /*1ad0*/  BSYNC.RECONVERGENT B3 ;  /* 0x0000000000037941 */ /* 0x000fea0003800200 */
.L_x_2596:
        /* <DEDUP_REMOVED lines=29> */
.L_x_2595:
[----:B------:R-:W-:Y:S05]  /*1cb0*/  BSYNC.RECONVERGENT B2 ;  /* 0x0000000000027941 */ /* 0x000fea0003800200 */
.L_x_2594:
        /* <DEDUP_REMOVED lines=30> */
.L_x_2606:
[----:B------:R-:W-:Y:S05]  /*1ea0*/  BSYNC.RECONVERGENT B4 ;  /* 0x0000000000047941 */ /* 0x000fea0003800200 */
.L_x_2605:
[----:B------:R-:W-:Y:S01]  /*1eb0*/  VIADD R20, R9, 0x1 ;  /* 0x0000000109147836 */ /* 0x000fe20000000000 */
[----:B------:R-:W-:Y:S06]  /*1ec0*/  BRA `(.L_x_2607) ;  /* 0x0000000000087947 */ /* 0x000fec0003800000 */
.L_x_2604:
[----:B------:R-:W-:Y:S01]  /*1ed0*/  DMUL R32, RZ, R40 ;  /* 0x00000028ff207228 */ /* 0x000fe20000000000 */
[----:B------:R-:W-:-:S10]  /*1ee0*/  IMAD.MOV.U32 R20, RZ, RZ, 0x1 ;  /* 0x00000001ff147424 */ /* 0x000fd400078e00ff */
.L_x_2607:
[----:B------:R-:W-:Y:S05]  /*1ef0*/  BSYNC.RECONVERGENT B3 ;  /* 0x0000000000037941 */ /* 0x000fea0003800200 */
.L_x_2603:
        /* <DEDUP_REMOVED lines=29> */
.L_x_2602:
[----:B------:R-:W-:Y:S05]  /*20d0*/  BSYNC.RECONVERGENT B2 ;  /* 0x0000000000027941 */ /* 0x000fea0003800200 */
.L_x_2601:
        /* <DEDUP_REMOVED lines=30> */
.L_x_2613:
[----:B------:R-:W-:Y:S05]  /*22c0*/  BSYNC.RECONVERGENT B4 ;  /* 0x0000000000047941 */ /* 0x000fea0003800200 */
.L_x_2612:
[----:B------:R-:W-:Y:S01]  /*22d0*/  VIADD R20, R9, 0x1 ;  /* 0x0000000109147836 */ /* 0x000fe20000000000 */
[----:B------:R-:W-:Y:S06]  /*22e0*/  BRA `(.L_x_2614) ;  /* 0x0000000000087947 */ /* 0x000fec0003800000 */
.L_x_2611:
[----:B------:R-:W-:Y:S01]  /*22f0*/  DMUL R32, RZ, R28 ;  /* 0x0000001cff207228 */ /* 0x000fe20000000000 */
[----:B------:R-:W-:-:S10]  /*2300*/  IMAD.MOV.U32 R20, RZ, RZ, 0x1 ;  /* 0x00000001ff147424 */ /* 0x000fd400078e00ff */
.L_x_2614:
[----:B------:R-:W-:Y:S05]  /*2310*/  BSYNC.RECONVERGENT B3 ;  /* 0x0000000000037941 */ /* 0x000fea0003800200 */
.L_x_2610:
        /* <DEDUP_REMOVED lines=29> */
.L_x_2609:
[----:B------:R-:W-:Y:S05]  /*24f0*/  BSYNC.RECONVERGENT B2 ;  /* 0x0000000000027941 */ /* 0x000fea0003800200 */
.L_x_2608:
        /* <DEDUP_REMOVED lines=16> */
.L_x_2617:
[----:B------:R-:W-:-:S13]  /*2600*/  ISETP.GE.U32.AND P0, PT, R0, R21, PT ;  /* 0x000000150000720c */ /* 0x000fda0003f06070 */
[----:B------:R-:W-:Y:S05]  /*2610*/  @P0 BRA `(.L_x_2619) ;  /* 0x0000000000300947 */ /* 0x000fea0003800000 */
[----:B0-----:R-:W0:Y:S01]  /*2620*/  LDC.64 R2, c[0x0][0x388] ;  /* 0x0000e200ff027b82 */ /* 0x001e220000000a00 */
[----:B------:R-:W-:Y:S02]  /*2630*/  IMAD.IADD R5, R23, 0x1, R0 ;  /* 0x0000000117057824 */ /* 0x000fe400078e0200 */
[----:B------:R-:W-:Y:S02]  /*2640*/  VIADD R0, R0, 0x80 ;  /* 0x0000008000007836 */ /* 0x000fe40000000000 */
[----:B0-----:R-:W-:-:S05]  /*2650*/  IMAD.WIDE.U32 R2, R5, 0x8, R2 ;  /* 0x0000000805027825 */ /* 0x001fca00078e0002 */
[----:B------:R1:W-:Y:S02]  /*2660*/  STG.E.64 desc[UR4][R2.64], R6 ;  /* 0x0000000602007986 */ /* 0x0003e4000c101b04 */
.L_x_2618:
[----:B------:R-:W-:-:S13]  /*2670*/  ISETP.GE.U32.AND P0, PT, R0, R21, PT ;  /* 0x000000150000720c */ /* 0x000fda0003f06070 */
[----:B------:R-:W-:Y:S05]  /*2680*/  @P0 BRA `(.L_x_2620) ;  /* 0x0000000000300947 */ /* 0x000fea0003800000 */
[----:B01----:R-:W0:Y:S01]  /*2690*/  LDC.64 R2, c[0x0][0x388] ;  /* 0x0000e200ff027b82 */ /* 0x003e220000000a00 */
[----:B------:R-:W-:Y:S02]  /*26a0*/  IMAD.IADD R5, R23, 0x1, R0 ;  /* 0x0000000117057824 */ /* 0x000fe400078e0200 */
[----:B------:R-:W-:Y:S02]  /*26b0*/  VIADD R0, R0, 0x80 ;  /* 0x0000008000007836 */ /* 0x000fe40000000000 */
[----:B0-----:R-:W-:-:S05]  /*26c0*/  IMAD.WIDE.U32 R2, R5, 0x8, R2 ;  /* 0x0000000805027825 */ /* 0x001fca00078e0002 */
[----:B------:R1:W-:Y:S02]  /*26d0*/  STG.E.64 desc[UR4][R2.64], R24 ;  /* 0x0000001802007986 */ /* 0x0003e4000c101b04 */
.L_x_2619:
[----:B------:R-:W-:-:S13]  /*26e0*/  ISETP.GE.U32.AND P0, PT, R0, R21, PT ;  /* 0x000000150000720c */ /* 0x000fda0003f06070 */
[----:B------:R-:W-:Y:S05]  /*26f0*/  @P0 BRA `(.L_x_2621) ;  /* 0x0000000000340947 */ /* 0x000fea0003800000 */
[----:B01----:R-:W0:Y:S01]  /*2700*/  LDC.64 R2, c[0x0][0x388] ;  /* 0x0000e200ff027b82 */ /* 0x003e220000000a00 */
[----:B------:R-:W-:Y:S02]  /*2710*/  IMAD.IADD R5, R23, 0x1, R0 ;  /* 0x0000000117057824 */ /* 0x000fe400078e0200 */
[----:B------:R-:W-:Y:S02]  /*2720*/  VIADD R0, R0, 0x80 ;  /* 0x0000008000007836 */ /* 0x000fe40000000000 */
[----:B0-----:R-:W-:-:S05]  /*2730*/  IMAD.WIDE.U32 R2, R5, 0x8, R2 ;  /* 0x0000000805027825 */ /* 0x001fca00078e0002 */
[----:B------:R2:W-:Y:S02]  /*2740*/  STG.E.64 desc[UR4][R2.64], R26 ;  /* 0x0000001a02007986 */ /* 0x0005e4000c101b04 */
.L_x_2620:
        /* <DEDUP_REMOVED lines=8> */
.L_x_2621:
[----:B------:R-:W-:Y:S05]  /*27d0*/  BSYNC.RELIABLE B1 ;  /* 0x0000000000017941 */ /* 0x000fea0003800100 */
.L_x_2616:
[----:B------:R-:W-:-:S13]  /*27e0*/  ISETP.GE.U32.AND P0, PT, R0, R21, PT ;  /* 0x000000150000720c */ /* 0x000fda0003f06070 */
[----:B012---:R-:W0:Y:S01]  /*27f0*/  @!P0 LDC.64 R2, c[0x0][0x388] ;  /* 0x0000e200ff028b82 */ /* 0x007e220000000a00 */
[----:B------:R-:W-:Y:S02]  /*2800*/  @!P0 IMAD.IADD R5, R23, 0x1, R0 ;  /* 0x0000000117058824 */ /* 0x000fe400078e0200 */
[----:B------:R-:W-:Y:S02]  /*2810*/  @!P0 VIADD R0, R0, 0x80 ;  /* 0x0000008000008836 */ /* 0x000fe40000000000 */
[----:B0-----:R-:W-:-:S05]  /*2820*/  @!P0 IMAD.WIDE.U32 R2, R5, 0x8, R2 ;  /* 0x0000000805028825 */ /* 0x001fca00078e0002 */
[----:B------:R3:W-:Y:S02]  /*2830*/  @!P0 STG.E.64 desc[UR4][R2.64], R40 ;  /* 0x0000002802008986 */ /* 0x0007e4000c101b04 */
.L_x_2622:
[----:B------:R-:W-:Y:S05]  /*2840*/  BSYNC.RECONVERGENT B0 ;  /* 0x0000000000007941 */ /* 0x000fea0003800200 */
.L_x_2615:
        /* <DEDUP_REMOVED lines=8> */
.L_x_2559:
[----:B------:R-:W0:Y:S01]  /*28d0*/  S2R R9, SR_TID.X ;  /* 0x0000000000097919 */ /* 0x000e220000002100 */
[----:B------:R-:W1:Y:S02]  /*28e0*/  LDC.64 R2, c[0x0][0x390] ;  /* 0x0000e400ff027b82 */ /* 0x000e640000000a00 */
[----:B-1----:R-:W-:-:S04]  /*28f0*/  IMAD.WIDE.U32 R2, R23, 0x8, R2 ;  /* 0x0000000817027825 */ /* 0x002fc800078e0002 */
[----:B0-----:R-:W-:-:S05]  /*2900*/  IMAD.WIDE.U32 R8, R9, 0x20, R2 ;  /* 0x0000002009087825 */ /* 0x001fca00078e0002 */
[----:B------:R-:W2:Y:S04]  /*2910*/  LDG.E.ENL2.256 R4, R24, desc[UR4][R8.64] ;  /* 0xfe0000040818797e */ /* 0x000ea80008121904 */
[----:B------:R0:W5:Y:S01]  /*2920*/  LDG.E.ENL2.256 R16, R12, desc[UR4][R8.64+0x1000] ;  /* 0xfe008004080c797e */ /* 0x0001620008121910 */
        /* <DEDUP_REMOVED lines=25> */
[----:B-----5:R-:W-:Y:S05]  /*2ac0*/  CALL.REL.NOINC `($_ZN2at6native29vectorized_elementwise_kernelILi4EZZZNS0_15cos_kernel_cudaERNS_18TensorIteratorBaseEENKUlvE0_clEvENKUlvE_clEvEUldE_St5arrayIPcLm2EEEEviT0_T1_$__internal_trig_reduction_slowpathd) ;  /* 0x0000001c00647944 */ /* 0x020fea0003c00000 */
[----:B------:R-:W-:Y:S02]  /*2ad0*/  IMAD.MOV.U32 R2, RZ, RZ, R10 ;  /* 0x000000ffff027224 */ /* 0x000fe400078e000a */
[----:B------:R-:W-:-:S07]  /*2ae0*/  IMAD.MOV.U32 R3, RZ, RZ, R11 ;  /* 0x000000ffff037224 */ /* 0x000fce00078e000b */
.L_x_2626:
[----:B------:R-:W-:Y:S05]  /*2af0*/  BSYNC.RECONVERGENT B3 ;  /* 0x0000000000037941 */ /* 0x000fea0003800200 */
.L_x_2625:
[----:B------:R-:W-:-:S07]  /*2b00*/  VIADD R0, R9, 0x1 ;  /* 0x0000000109007836 */ /* 0x000fce0000000000 */
.L_x_2624:
[----:B------:R-:W-:Y:S05]  /*2b10*/  BSYNC.RECONVERGENT B2 ;  /* 0x0000000000027941 */ /* 0x000fea0003800200 */
.L_x_2623:
        /* <DEDUP_REMOVED lines=55> */
.L_x_2630:
[----:B------:R-:W-:Y:S05]  /*2e90*/  BSYNC.RECONVERGENT B3 ;  /* 0x0000000000037941 */ /* 0x000fea0003800200 */
.L_x_2629:
[----:B------:R-:W-:Y:S01]  /*2ea0*/  VIADD R2, R9, 0x1 ;  /* 0x0000000109027836 */ /* 0x000fe20000000000 */
[----:B------:R-:W-:Y:S06]  /*2eb0*/  BRA `(.L_x_2631) ;  /* 0x0000000000087947 */ /* 0x000fec0003800000 */
.L_x_2628:
[----:B------:R-:W-:Y:S01]  /*2ec0*/  DMUL R20, RZ, R26 ;  /* 0x0000001aff147228 */ /* 0x000fe20000000000 */
[----:B------:R-:W-:-:S10]  /*2ed0*/  IMAD.MOV.U32 R2, RZ, RZ, 0x1 ;  /* 0x00000001ff027424 */ /* 0x000fd400078e00ff */
.L_x_2631:
[----:B------:R-:W-:Y:S05]  /*2ee0*/  BSYNC.RECONVERGENT B2 ;  /* 0x0000000000027941 */ /* 0x000fea0003800200 */
.L_x_2627:
        /* <DEDUP_REMOVED lines=55> */
.L_x_2635:
[----:B------:R-:W-:Y:S05]  /*3260*/  BSYNC.RECONVERGENT B3 ;  /* 0x0000000000037941 */ /* 0x000fea0003800200 */
.L_x_2634:
[----:B------:R-:W-:Y:S01]  /*3270*/  VIADD R20, R9, 0x1 ;  /* 0x0000000109147836 */ /* 0x000fe20000000000 */
[----:B------:R-:W-:Y:S06]  /*3280*/  BRA `(.L_x_2636) ;  /* 0x0000000000087947 */ /* 0x000fec0003800000 */
.L_x_2633:
[----:B------:R-:W-:Y:S01]  /*3290*/  DMUL R32, RZ, R4 ;  /* 0x00000004ff207228 */ /* 0x000fe20000000000 */
[----:B------:R-:W-:-:S10]  /*32a0*/  IMAD.MOV.U32 R20, RZ, RZ, 0x1 ;  /* 0x00000001ff147424 */ /* 0x000fd400078e00ff */
.L_x_2636:
[----:B------:R-:W-:Y:S05]  /*32b0*/  BSYNC.RECONVERGENT B2 ;  /* 0x0000000000027941 */ /* 0x000fea0003800200 */
.L_x_2632:
        /* <DEDUP_REMOVED lines=54> */
[----:B------:R-:W-:Y:S02]  /*3620*/  IMAD.MOV.U32 R30, RZ, RZ, R10 ;  /* 0x000000ffff1e7224 */ /* 0x000fe400078e000a */
[----:B------:R-:W-:-:S07]  /*3630*/  IMAD.MOV.U32 R31, RZ, RZ, R11 ;  /* 0x000000ffff1f7224 */ /* 0x000fce00078e000b */
.L_x_2640:
[----:B------:R-:W-:Y:S05]  /*3640*/  BSYNC.RECONVERGENT B3 ;  /* 0x0000000000037941 */ /* 0x000fea0003800200 */
.L_x_2639:
[----:B------:R-:W-:Y:S01]  /*3650*/  VIADD R20, R4, 0x1 ;  /* 0x0000000104147836 */ /* 0x000fe20000000000 */
[----:B------:R-:W-:Y:S06]  /*3660*/  BRA `(.L_x_2641) ;  /* 0x0000000000087947 */ /* 0x000fec0003800000 */
.L_x_2638:
[----:B------:R-:W-:Y:S01]  /*3670*/  DMUL R30, RZ, R6 ;  /* 0x00000006ff1e7228 */ /* 0x000fe20000000000 */
[----:B------:R-:W-:-:S10]  /*3680*/  IMAD.MOV.U32 R20, RZ, RZ, 0x1 ;  /* 0x00000001ff147424 */ /* 0x000fd400078e00ff */
.L_x_2641:
[----:B------:R-:W-:Y:S05]  /*3690*/  BSYNC.RECONVERGENT B2 ;  /* 0x0000000000027941 */ /* 0x000fea0003800200 */
.L_x_2637:
        /* <DEDUP_REMOVED lines=55> */
.L_x_2645:
[----:B------:R-:W-:Y:S05]  /*3a10*/  BSYNC.RECONVERGENT B3 ;  /* 0x0000000000037941 */ /* 0x000fea0003800200 */
.L_x_2644:
[----:B------:R-:W-:Y:S01]  /*3a20*/  VIADD R20, R9, 0x1 ;  /* 0x0000000109147836 */ /* 0x000fe20000000000 */
[----:B------:R-:W-:Y:S06]  /*3a30*/  BRA `(.L_x_2646) ;  /* 0x0000000000087947 */ /* 0x000fec0003800000 */
.L_x_2643:
[----:B------:R-:W-:Y:S01]  /*3a40*/  DMUL R32, RZ, R12 ;  /* 0x0000000cff207228 */ /* 0x000fe20000000000 */
[----:B------:R-:W-:-:S10]  /*3a50*/  IMAD.MOV.U32 R20, RZ, RZ, 0x1 ;  /* 0x00000001ff147424 */ /* 0x000fd400078e00ff */
.L_x_2646:
[----:B------:R-:W-:Y:S05]  /*3a60*/  BSYNC.RECONVERGENT B2 ;  /* 0x0000000000027941 */ /* 0x000fea0003800200 */
.L_x_2642:
        /* <DEDUP_REMOVED lines=55> */
.L_x_2650:
[----:B------:R-:W-:Y:S05]  /*3de0*/  BSYNC.RECONVERGENT B3 ;  /* 0x0000000000037941 */ /* 0x000fea0003800200 */
.L_x_2649:
[----:B------:R-:W-:Y:S01]  /*3df0*/  VIADD R20, R9, 0x1 ;  /* 0x0000000109147836 */ /* 0x000fe20000000000 */
[----:B------:R-:W-:Y:S06]  /*3e00*/  BRA `(.L_x_2651) ;  /* 0x0000000000087947 */ /* 0x000fec0003800000 */
.L_x_2648:
[----:B------:R-:W-:Y:S01]  /*3e10*/  DMUL R26, RZ, R14 ;  /* 0x0000000eff1a7228 */ /* 0x000fe20000000000 */
[----:B------:R-:W-:-:S10]  /*3e20*/  IMAD.MOV.U32 R20, RZ, RZ, 0x1 ;  /* 0x00000001ff147424 */ /* 0x000fd400078e00ff */
.L_x_2651:
[----:B------:R-:W-:Y:S05]  /*3e30*/  BSYNC.RECONVERGENT B2 ;  /* 0x0000000000027941 */ /* 0x000fea0003800200 */
.L_x_2647:
        /* <DEDUP_REMOVED lines=55> */
.L_x_2655:
[----:B------:R-:W-:Y:S05]  /*41b0*/  BSYNC.RECONVERGENT B3 ;  /* 0x0000000000037941 */ /* 0x000fea0003800200 */
.L_x_2654:
[----:B------:R-:W-:Y:S01]  /*41c0*/  VIADD R20, R9, 0x1 ;  /* 0x0000000109147836 */ /* 0x000fe20000000000 */
[----:B------:R-:W-:Y:S06]  /*41d0*/  BRA `(.L_x_2656) ;  /* 0x0000000000087947 */ /* 0x000fec0003800000 */
.L_x_2653:
[----:B------:R-:W-:Y:S01]  /*41e0*/  DMUL R32, RZ, R16 ;  /* 0x00000010ff207228 */ /* 0x000fe20000000000 */
[----:B------:R-:W-:-:S10]  /*41f0*/  IMAD.MOV.U32 R20, RZ, RZ, 0x1 ;  /* 0x00000001ff147424 */ /* 0x000fd400078e00ff */
.L_x_2656:
[----:B------:R-:W-:Y:S05]  /*4200*/  BSYNC.RECONVERGENT B2 ;  /* 0x0000000000027941 */ /* 0x000fea0003800200 */
.L_x_2652:
        /* <DEDUP_REMOVED lines=55> */
.L_x_2660:
[----:B------:R-:W-:Y:S05]  /*4580*/  BSYNC.RECONVERGENT B3 ;  /* 0x0000000000037941 */ /* 0x000fea0003800200 */
.L_x_2659:
[----:B------:R-:W-:Y:S01]  /*4590*/  VIADD R20, R9, 0x1 ;  /* 0x0000000109147836 */ /* 0x000fe20000000000 */
[----:B------:R-:W-:Y:S06]  /*45a0*/  BRA `(.L_x_2661) ;  /* 0x0000000000087947 */ /* 0x000fec0003800000 */
.L_x_2658:
[----:B------:R-:W-:Y:S01]  /*45b0*/  DMUL R32, RZ, R18 ;  /* 0x00000012ff207228 */ /* 0x000fe20000000000 */
[----:B------:R-:W-:-:S10]  /*45c0*/  IMAD.MOV.U32 R20, RZ, RZ, 0x1 ;  /* 0x00000001ff147424 */ /* 0x000fd400078e00ff */
.L_x_2661:
[----:B------:R-:W-:Y:S05]  /*45d0*/  BSYNC.RECONVERGENT B2 ;  /* 0x0000000000027941 */ /* 0x000fea0003800200 */
.L_x_2657:
        /* <DEDUP_REMOVED lines=17> */
[C---:B---3--:R-:W-:Y:S01]  /*46f0*/  DFMA R4, R34.reuse, R4, R8 ;  /* 0x000000042204722b */ /* 0x048fe20000000008 */
[----:B------:R-:W0:Y:S07]  /*4700*/  S2R R9, SR_TID.X ;  /* 0x0000000000097919 */ /* 0x000e2e0000002100 */
[----:B------:R-:W-:-:S08]  /*4710*/  DFMA R4, R34, R4, R10 ;  /* 0x000000042204722b */ /* 0x000fd0000000000a */
[----:B----4-:R-:W-:-:S08]  /*4720*/  DFMA R4, R34, R4, R12 ;  /* 0x000000042204722b */ /* 0x010fd0000000000c */
[----:B------:R-:W-:Y:S02]  /*4730*/  DFMA R14, R34, R4, R14 ;  /* 0x00000004220e722b */ /* 0x000fe4000000000e */
[----:B------:R-:W1:Y:S06]  /*4740*/  LDC.64 R4, c[0x0][0x388] ;  /* 0x0000e200ff047b82 */ /* 0x000e6c0000000a00 */
[----:B------:R-:W-:Y:S02]  /*4750*/  DFMA R32, R14, R32, R32 ;  /* 0x000000200e20722b */ /* 0x000fe40000000020 */
[----:B------:R-:W-:-:S10]  /*4760*/  DFMA R14, R34, R14, 1 ;  /* 0x3ff00000220e742b */ /* 0x000fd4000000000e */
[----:B------:R-:W-:Y:S02]  /*4770*/  FSEL R6, R14, R32, !P0 ;  /* 0x000000200e067208 */ /* 0x000fe40004000000 */
[----:B------:R-:W-:Y:S02]  /*4780*/  FSEL R7, R15, R33, !P0 ;  /* 0x000000210f077208 */ /* 0x000fe40004000000 */
[----:B------:R-:W-:Y:S01]  /*4790*/  LOP3.LUT P0, RZ, R20, 0x2, RZ, 0xc0, !PT ;  /* 0x0000000214ff7812 */ /* 0x000fe2000780c0ff */
[----:B-1----:R-:W-:-:S03]  /*47a0*/  IMAD.WIDE.U32 R4, R23, 0x8, R4 ;  /* 0x0000000817047825 */ /* 0x002fc600078e0004 */
[----:B------:R-:W-:Y:S01]  /*47b0*/  DADD R10, RZ, -R6 ;  /* 0x00000000ff0a7229 */ /* 0x000fe20000000806 */
[----:B0-----:R-:W-:-:S04]  /*47c0*/  IMAD.WIDE.U32 R8, R9, 0x20, R4 ;  /* 0x0000002009087825 */ /* 0x001fc800078e0004 */
[----:B------:R-:W-:-:S05]  /*47d0*/  IMAD.MOV.U32 R4, RZ, RZ, R0 ;  /* 0x000000ffff047224 */ /* 0x000fca00078e0000 */
[----:B------:R-:W-:Y:S01]  /*47e0*/  FSEL R18, R6, R10, !P0 ;  /* 0x0000000a06127208 */ /* 0x000fe20004000000 */
[----:B------:R-:W-:Y:S01]  /*47f0*/  IMAD.MOV.U32 R5, RZ, RZ, R3 ;  /* 0x000000ffff057224 */ /* 0x000fe200078e0003 */
[----:B------:R-:W-:Y:S01]  /*4800*/  FSEL R19, R7, R11, !P0 ;  /* 0x0000000b07137208 */ /* 0x000fe20004000000 */
[----:B------:R-:W-:Y:S02]  /*4810*/  IMAD.MOV.U32 R6, RZ, RZ, R2 ;  /* 0x000000ffff067224 */ /* 0x000fe400078e0002 */
[----:B------:R-:W-:Y:S02]  /*4820*/  IMAD.MOV.U32 R7, RZ, RZ, R21 ;  /* 0x000000ffff077224 */ /* 0x000fe400078e0015 */
[----:B------:R-:W-:Y:S04]  /*4830*/  STG.E.ENL2.256 desc[UR4][R8.64+0x1000], R24, R16 ;  /* 0xf80080180810797f */ /* 0x000fe8000f121804 */
[----:B------:R-:W-:Y:S01]  /*4840*/  STG.E.ENL2.256 desc[UR4][R8.64], R4, R28 ;  /* 0xf8000004081c797f */ /* 0x000fe2000f121804 */
[----:B------:R-:W-:Y:S05]  /*4850*/  EXIT ;  /* 0x000000000000794d */ /* 0x000fea0003800000 */
        .type           $_ZN2at6native29vectorized_elementwise_kernelILi4EZZZNS0_15cos_kernel_cudaERNS_18TensorIteratorBaseEENKUlvE0_clEvENKUlvE_clEvEUldE_St5arrayIPcLm2EEEEviT0_T1_$__internal_trig_reduction_slowpathd,@function
        .size           $_ZN2at6native29vectorized_elementwise_kernelILi4EZZZNS0_15cos_kernel_cudaERNS_18TensorIteratorBaseEENKUlvE0_clEvENKUlvE_clEvEUldE_St5arrayIPcLm2EEEEviT0_T1_$__internal_trig_reduction_slowpathd,(.L_x_2786 - $_ZN2at6native29vectorized_elementwise_kernelILi4EZZZNS0_15cos_kernel_cudaERNS_18TensorIteratorBaseEENKUlvE0_clEvENKUlvE_clEvEUldE_St5arrayIPcLm2EEEEviT0_T1_$__internal_trig_reduction_slowpathd)
$_ZN2at6native29vectorized_elementwise_kernelILi4EZZZNS0_15cos_kernel_cudaERNS_18TensorIteratorBaseEENKUlvE0_clEvENKUlvE_clEvEUldE_St5arrayIPcLm2EEEEviT0_T1_$__internal_trig_reduction_slowpathd:
        /* <DEDUP_REMOVED lines=23> */
.L_x_2666:
        /* <DEDUP_REMOVED lines=32> */
.L_x_2665:
[----:B------:R-:W-:-:S05]  /*4bd0*/  LOP3.LUT R9, R33, 0x7ff, RZ, 0xc0, !PT ;  /* 0x000007ff21097812 */ /* 0x000fca00078ec0ff */
[----:B------:R-:W-:-:S05]  /*4be0*/  VIADD R9, R9, 0xfffffc00 ;  /* 0xfffffc0009097836 */ /* 0x000fca0000000000 */
[----:B------:R-:W-:Y:S02]  /*4bf0*/  SHF.R.U32.HI R8, RZ, 0x6, R9 ;  /* 0x00000006ff087819 */ /* 0x000fe40000011609 */
[----:B------:R-:W-:Y:S02]  /*4c00*/  ISETP.GE.U32.AND P0, PT, R9, 0x80, PT ;  /* 0x000000800900780c */ /* 0x000fe40003f06070 */
[----:B------:R-:W-:-:S04]  /*4c10*/  IADD3 R8, PT, PT, -R8, 0x13, RZ ;  /* 0x0000001308087810 */ /* 0x000fc80007ffe1ff */
[----:B------:R-:W-:-:S07]  /*4c20*/  SEL R20, R8, 0x12, P0 ;  /* 0x0000001208147807 */ /* 0x000fce0000000000 */
.L_x_2664:
[----:B------:R-:W-:Y:S05]  /*4c30*/  BSYNC.RECONVERGENT B0 ;  /* 0x0000000000007941 */ /* 0x000fea0003800200 */
.L_x_2663:
        /* <DEDUP_REMOVED lines=63> */
.L_x_2668:
[----:B------:R-:W-:Y:S05]  /*5030*/  BSYNC.RECONVERGENT B0 ;  /* 0x0000000000007941 */ /* 0x000fea0003800200 */
.L_x_2667:
        /* <DEDUP_REMOVED lines=36> */
.L_x_2662:
[----:B------:R-:W-:Y:S02]  /*5280*/  IMAD.MOV.U32 R11, RZ, RZ, R37 ;  /* 0x000000ffff0b7224 */ /* 0x000fe400078e0025 */
[----:B------:R-:W-:Y:S02]  /*5290*/  IMAD.MOV.U32 R37, RZ, RZ, 0x0 ;  /* 0x00000000ff257424 */ /* 0x000fe400078e00ff */
[----:B------:R-:W-:Y:S02]  /*52a0*/  IMAD.MOV.U32 R10, RZ, RZ, R8 ;  /* 0x000000ffff0a7224 */ /* 0x000fe400078e0008 */
[----:B------:R-:W-:Y:S05]  /*52b0*/  RET.REL.NODEC R36 `(_ZN2at6native29vectorized_elementwise_kernelILi4EZZZNS0_15cos_kernel_cudaERNS_18TensorIteratorBaseEENKUlvE0_clEvENKUlvE_clEvEUldE_St5arrayIPcLm2EEEEviT0_T1_) ;  /* 0xffffffac24507950 */ /* 0x000fea0003c3ffff */
.L_x_2669:
        /* <DEDUP_REMOVED lines=12> */
.L_x_2786:


//--------------------- .text._ZN2at6native29vectorized_elementwise_kernelILi8EZZZNS0_15cos_kernel_cudaERNS_18TensorIteratorBaseEENKUlvE0_clEvENKUlvE_clEvEUldE_St5arrayIPcLm2EEEEviT0_T1_ --------------------------
	.section	.text._ZN2at6native29vectorized_elementwise_kernelILi8EZZZNS0_15cos_kernel_cudaERNS_18TensorIteratorBaseEENKUlvE0_clEvENKUlvE_clEvEUldE_St5arrayIPcLm2EEEEviT0_T1_,"ax",@progbits
	.align	128
        .global         _ZN2at6native29vectorized_elementwise_kernelILi8EZZZNS0_15cos_kernel_cudaERNS_18TensorIteratorBaseEENKUlvE0_clEvENKUlvE_clEvEUldE_St5arrayIPcLm2EEEEviT0_T1_
        .type           _ZN2at6native29vectorized_elementwise_kernelILi8EZZZNS0_15cos_kernel_cudaERNS_18TensorIteratorBaseEENKUlvE0_clEvENKUlvE_clEvEUldE_St5arrayIPcLm2EEEEviT0_T1_,@function
        .size           _ZN2at6native29vectorized_elementwise_kernelILi8EZZZNS0_15cos_kernel_cudaERNS_18TensorIteratorBaseEENKUlvE0_clEvENKUlvE_clEvEUldE_St5arrayIPcLm2EEEEviT0_T1_,(.L_x_2787 - _ZN2at6native29vectorized_elementwise_kernelILi8EZZZNS0_15cos_kernel_cudaERNS_18TensorIteratorBaseEENKUlvE0_clEvENKUlvE_clEvEUldE_St5arrayIPcLm2EEEEviT0_T1_)
        .other          _ZN2at6native29vectorized_elementwise_kernelILi8EZZZNS0_15cos_kernel_cudaERNS_18TensorIteratorBaseEENKUlvE0_clEvENKUlvE_clEvEUldE_St5arrayIPcLm2EEEEviT0_T1_,@"STO_CUDA_ENTRY STV_DEFAULT"
_ZN2at6native29vectorized_elementwise_kernelILi8EZZZNS0_15cos_kernel_cudaERNS_18TensorIteratorBaseEENKUlvE0_clEvENKUlvE_clEvEUldE_St5arrayIPcLm2EEEEviT0_T1_:
.text._ZN2at6native29vectorized_elementwise_kernelILi8EZZZNS0_15cos_kernel_cudaERNS_18TensorIteratorBaseEENKUlvE0_clEvENKUlvE_clEvEUldE_St5arrayIPcLm2EEEEviT0_T1_:
        /* <DEDUP_REMOVED lines=93> */
[----:B------:R-:W-:Y:S05]  /*05d0*/  CALL.REL.NOINC `($_ZN2at6native29vectorized_elementwise_kernelILi8EZZZNS0_15cos_kernel_cudaERNS_18TensorIteratorBaseEENKUlvE0_clEvENKUlvE_clEvEUldE_St5arrayIPcLm2EEEEviT0_T1_$__internal_trig_reduction_slowpathd) ;  /* 0x0000004000a07944 */ /* 0x000fea0003c00000 */
[----:B------:R-:W-:Y:S02]  /*05e0*/  IMAD.MOV.U32 R4, RZ, RZ, R9 ;  /* 0x000000ffff047224 */ /* 0x000fe400078e0009 */
[----:B------:R-:W-:Y:S02]  /*05f0*/  IMAD.MOV.U32 R2, RZ, RZ, R10 ;  /* 0x000000ffff027224 */ /* 0x000fe400078e000a */
[----:B------:R-:W-:-:S07]  /*0600*/  IMAD.MOV.U32 R3, RZ, RZ, R11 ;  /* 0x000000ffff037224 */ /* 0x000fce00078e000b */
.L_x_2676:
[----:B------:R-:W-:Y:S05]  /*0610*/  BSYNC.RECONVERGENT B4 ;  /* 0x0000000000047941 */ /* 0x000fea0003800200 */
.L_x_2675:
[----:B------:R-:W-:-:S07]  /*0620*/  VIADD R20, R4, 0x1 ;  /* 0x0000000104147836 */ /* 0x000fce0000000000 */
.L_x_2674:
[----:B------:R-:W-:Y:S05]  /*0630*/  BSYNC.RECONVERGENT B3 ;  /* 0x0000000000037941 */ /* 0x000fea0003800200 */
.L_x_2673:
        /* <DEDUP_REMOVED lines=29> */
.L_x_2672:
[----:B------:R-:W-:Y:S05]  /*0810*/  BSYNC.RECONVERGENT B2 ;  /* 0x0000000000027941 */ /* 0x000fea0003800200 */
.L_x_2671:
        /* <DEDUP_REMOVED lines=27> */
[----:B------:R-:W-:Y:S05]  /*09d0*/  CALL.REL.NOINC `($_ZN2at6native29vectorized_elementwise_kernelILi8EZZZNS0_15cos_kernel_cudaERNS_18TensorIteratorBaseEENKUlvE0_clEvENKUlvE_clEvEUldE_St5arrayIPcLm2EEEEviT0_T1_$__internal_trig_reduction_slowpathd) ;  /* 0x0000003c00a07944 */ /* 0x000fea0003c00000 */
[----:B------:R-:W-:Y:S02]  /*09e0*/  IMAD.MOV.U32 R32, RZ, RZ, R10 ;  /* 0x000000ffff207224 */ /* 0x000fe400078e000a */
[----:B------:R-:W-:-:S07]  /*09f0*/  IMAD.MOV.U32 R33, RZ, RZ, R11 ;  /* 0x000000ffff217224 */ /* 0x000fce00078e000b */
.L_x_2682:
[----:B------:R-:W-:Y:S05]  /*0a00*/  BSYNC.RECONVERGENT B4 ;  /* 0x0000000000047941 */ /* 0x000fea0003800200 */
.L_x_2681:
[----:B------:R-:W-:Y:S01]  /*0a10*/  VIADD R20, R9, 0x1 ;  /* 0x0000000109147836 */ /* 0x000fe20000000000 */
[----:B------:R-:W-:Y:S06]  /*0a20*/  BRA `(.L_x_2683) ;  /* 0x0000000000087947 */ /* 0x000fec0003800000 */
.L_x_2680:
[----:B------:R-:W-:Y:S01]  /*0a30*/  DMUL R32, RZ, R18 ;  /* 0x00000012ff207228 */ /* 0x000fe20000000000 */
[----:B------:R-:W-:-:S10]  /*0a40*/  IMAD.MOV.U32 R20, RZ, RZ, 0x1 ;  /* 0x00000001ff147424 */ /* 0x000fd400078e00ff */
.L_x_2683:
[----:B------:R-:W-:Y:S05]  /*0a50*/  BSYNC.RECONVERGENT B3 ;  /* 0x0000000000037941 */ /* 0x000fea0003800200 */
.L_x_2679:
        /* <DEDUP_REMOVED lines=29> */
.L_x_2678:
[----:B------:R-:W-:Y:S05]  /*0c30*/  BSYNC.RECONVERGENT B2 ;  /* 0x0000000000027941 */ /* 0x000fea0003800200 */
.L_x_2677:
        /* <DEDUP_REMOVED lines=30> */
.L_x_2689:
[----:B------:R-:W-:Y:S05]  /*0e20*/  BSYNC.RECONVERGENT B4 ;  /* 0x0000000000047941 */ /* 0x000fea0003800200 */
.L_x_2688:
[----:B------:R-:W-:Y:S01]  /*0e30*/  VIADD R20, R9, 0x1 ;  /* 0x0000000109147836 */ /* 0x000fe20000000000 */
[----:B------:R-:W-:Y:S06]  /*0e40*/  BRA `(.L_x_2690) ;  /* 0x0000000000087947 */ /* 0x000fec0003800000 */
.L_x_2687:
[----:B------:R-:W-:Y:S01]  /*0e50*/  DMUL R6, RZ, R16 ;  /* 0x00000010ff067228 */ /* 0x000fe20000000000 */
[----:B------:R-:W-:-:S10]  /*0e60*/  IMAD.MOV.U32 R20, RZ, RZ, 0x1 ;  /* 0x00000001ff147424 */ /* 0x000fd400078e00ff */
.L_x_2690:
[----:B------:R-:W-:Y:S05]  /*0e70*/  BSYNC.RECONVERGENT B3 ;  /* 0x0000000000037941 */ /* 0x000fea0003800200 */
.L_x_2686:
        /* <DEDUP_REMOVED lines=29> */
.L_x_2685:
[----:B------:R-:W-:Y:S05]  /*1050*/  BSYNC.RECONVERGENT B2 ;  /* 0x0000000000027941 */ /* 0x000fea0003800200 */
.L_x_2684:
        /* <DEDUP_REMOVED lines=30> */
.L_x_2696:
[----:B------:R-:W-:Y:S05]  /*1240*/  BSYNC.RECONVERGENT B4 ;  /* 0x0000000000047941 */ /* 0x000fea0003800200 */
.L_x_2695:
[----:B------:R-:W-:Y:S01]  /*1250*/  VIADD R20, R9, 0x1 ;  /* 0x0000000109147836 */ /* 0x000fe20000000000 */
[----:B------:R-:W-:Y:S06]  /*1260*/  BRA `(.L_x_2697) ;  /* 0x0000000000087947 */ /* 0x000fec0003800000 */
.L_x_2694:
[----:B------:R-:W-:Y:S01]  /*1270*/  DMUL R32, RZ, R24 ;  /* 0x00000018ff207228 */ /* 0x000fe20000000000 */
[----:B------:R-:W-:-:S10]  /*1280*/  IMAD.MOV.U32 R20, RZ, RZ, 0x1 ;  /* 0x00000001ff147424 */ /* 0x000fd400078e00ff */
.L_x_2697:
[----:B------:R-:W-:Y:S05]  /*1290*/  BSYNC.RECONVERGENT B3 ;  /* 0x0000000000037941 */ /* 0x000fea0003800200 */
.L_x_2693:
        /* <DEDUP_REMOVED lines=29> */
.L_x_2692:
[----:B------:R-:W-:Y:S05]  /*1470*/  BSYNC.RECONVERGENT B2 ;  /* 0x0000000000027941 */ /* 0x000fea0003800200 */
.L_x_2691:
        /* <DEDUP_REMOVED lines=30> */
.L_x_2703:
[----:B------:R-:W-:Y:S05]  /*1660*/  BSYNC.RECONVERGENT B4 ;  /* 0x0000000000047941 */ /* 0x000fea0003800200 */
.L_x_2702:
[----:B------:R-:W-:Y:S01]  /*1670*/  VIADD R20, R9, 0x1 ;  /* 0x0000000109147836 */ /* 0x000fe20000000000 */
[----:B------:R-:W-:Y:S06]  /*1680*/  BRA `(.L_x_2704) ;  /* 0x0000000000087947 */ /* 0x000fec0003800000 */
.L_x_2701:
[----:B------:R-:W-:Y:S01]  /*1690*/  DMUL R32, RZ, R26 ;  /* 0x0000001aff207228 */ /* 0x000fe20000000000 */
[----:B------:R-:W-:-:S10]  /*16a0*/  IMAD.MOV.U32 R20, RZ, RZ, 0x1 ;  /* 0x00000001ff147424 */ /* 0x000fd400078e00ff */
.L_x_2704:
[----:B------:R-:W-:Y:S05]  /*16b0*/  BSYNC.RECONVERGENT B3 ;  /* 0x0000000000037941 */ /* 0x000fea0003800200 */
.L_x_2700:
        /* <DEDUP_REMOVED lines=29> */
.L_x_2699:
[----:B------:R-:W-:Y:S05]  /*1890*/  BSYNC.RECONVERGENT B2 ;  /* 0x0000000000027941 */ /* 0x000fea0003800200 */
.L_x_2698:
        /* <DEDUP_REMOVED lines=30> */
.L_x_2710:
[----:B------:R-:W-:Y:S05]  /*1a80*/  BSYNC.RECONVERGENT B4 ;  /* 0x0000000000047941 */ /* 0x000fea0003800200 */
.L_x_2709:
[----:B------:R-:W-:Y:S01]  /*1a90*/  VIADD R20, R9, 0x1 ;  /* 0x0000000109147836 */ /* 0x000fe20000000000 */
[----:B------:R-:W-:Y:S06]  /*1aa0*/  BRA `(.L_x_2711) ;  /* 0x0000000000087947 */ /* 0x000fec0003800000 */
.L_x_2708:
[----:B------:R-:W-:Y:S01]  /*1ab0*/  DMUL R32, RZ, R30 ;  /* 0x0000001eff207228 */ /* 0x000fe20000000000 */
[----:B------:R-:W-:-:S10]  /*1ac0*/  IMAD.MOV.U32 R20, RZ, RZ, 0x1 ;  /* 0x00000001ff147424 */ /* 0x000fd400078e00ff */
.L_x_2711:
[----:B------:R-:W-:Y:S05]  /*1ad0*/  BSYNC.RECONVERGENT B3 ;  /* 0x0000000000037941 */ /* 0x000fea0003800200 */
.L_x_2707:
        /* <DEDUP_REMOVED lines=29> */
.L_x_2706:
[----:B------:R-:W-:Y:S05]  /*1cb0*/  BSYNC.RECONVERGENT B2 ;  /* 0x0000000000027941 */ /* 0x000fea0003800200 */
.L_x_2705:
        /* <DEDUP_REMOVED lines=30> */
.L_x_2717:
[----:B------:R-:W-:Y:S05]  /*1ea0*/  BSYNC.RECONVERGENT B4 ;  /* 0x0000000000047941 */ /* 0x000fea0003800200 */
.L_x_2716:
[----:B------:R-:W-:Y:S01]  /*1eb0*/  VIADD R20, R9, 0x1 ;  /* 0x0000000109147836 */ /* 0x000fe20000000000 */
[----:B------:R-:W-:Y:S06]  /*1ec0*/  BRA `(.L_x_2718) ;  /* 0x0000000000087947 */ /* 0x000fec0003800000 */
.L_x_2715:
[----:B------:R-:W-:Y:S01]  /*1ed0*/  DMUL R32, RZ, R40 ;  /* 0x00000028ff207228 */ /* 0x000fe20000000000 */
[----:B------:R-:W-:-:S10]  /*1ee0*/  IMAD.MOV.U32 R20, RZ, RZ, 0x1 ;  /* 0x00000001ff147424 */ /* 0x000fd400078e00ff */
.L_x_2718:
[----:B------:R-:W-:Y:S05]  /*1ef0*/  BSYNC.RECONVERGENT B3 ;  /* 0x0000000000037941 */ /* 0x000fea0003800200 */
.L_x_2714:
        /* <DEDUP_REMOVED lines=29> */
.L_x_2713:
[----:B------:R-:W-:Y:S05]  /*20d0*/  BSYNC.RECONVERGENT B2 ;  /* 0x0000000000027941 */ /* 0x000fea0003800200 */
.L_x_2712:
        /* <DEDUP_REMOVED lines=30> */
.L_x_2724:
[----:B------:R-:W-:Y:S05]  /*22c0*/  BSYNC.RECONVERGENT B4 ;  /* 0x0000000000047941 */ /* 0x000fea0003800200 */
.L_x_2723:
[----:B------:R-:W-:Y:S01]  /*22d0*/  VIADD R20, R9, 0x1 ;  /* 0x0000000109147836 */ /* 0x000fe20000000000 */
[----:B------:R-:W-:Y:S06]  /*22e0*/  BRA `(.L_x_2725) ;  /* 0x0000000000087947 */ /* 0x000fec0003800000 */
.L_x_2722:
[----:B------:R-:W-:Y:S01]  /*22f0*/  DMUL R32, RZ, R28 ;  /* 0x0000001cff207228 */ /* 0x000fe20000000000 */
[----:B------:R-:W-:-:S10]  /*2300*/  IMAD.MOV.U32 R20, RZ, RZ, 0x1 ;  /* 0x00000001ff147424 */ /* 0x000fd400078e00ff */
.L_x_2725:
[----:B------:R-:W-:Y:S05]  /*2310*/  BSYNC.RECONVERGENT B3 ;  /* 0x0000000000037941 */ /* 0x000fea0003800200 */
.L_x_2721:
        /* <DEDUP_REMOVED lines=29> */
.L_x_2720:
[----:B------:R-:W-:Y:S05]  /*24f0*/  BSYNC.RECONVERGENT B2 ;  /* 0x0000000000027941 */ /* 0x000fea0003800200 */
.L_x_2719:
        /* <DEDUP_REMOVED lines=16> */
.L_x_2728:
[----:B------:R-:W-:-:S13]  /*2600*/  ISETP.GE.U32.AND P0, PT, R0, R21, PT ;  /* 0x000000150000720c */ /* 0x000fda0003f06070 */
[----:B------:R-:W-:Y:S05]  /*2610*/  @P0 BRA `(.L_x_2730) ;  /* 0x0000000000300947 */ /* 0x000fea0003800000 */
[----:B0-----:R-:W0:Y:S01]  /*2620*/  LDC.64 R2, c[0x0][0x388] ;  /* 0x0000e200ff027b82 */ /* 0x001e220000000a00 */
[----:B------:R-:W-:Y:S02]  /*2630*/  IMAD.IADD R5, R23, 0x1, R0 ;  /* 0x0000000117057824 */ /* 0x000fe400078e0200 */
[----:B------:R-:W-:Y:S02]  /*2640*/  VIADD R0, R0, 0x80 ;  /* 0x0000008000007836 */ /* 0x000fe40000000000 */
[----:B0-----:R-:W-:-:S05]  /*2650*/  IMAD.WIDE.U32 R2, R5, 0x8, R2 ;  /* 0x0000000805027825 */ /* 0x001fca00078e0002 */
[----:B------:R1:W-:Y:S02]  /*2660*/  STG.E.64 desc[UR4][R2.64], R6 ;  /* 0x0000000602007986 */ /* 0x0003e4000c101b04 */
.L_x_2729:
[----:B------:R-:W-:-:S13]  /*2670*/  ISETP.GE.U32.AND P0, PT, R0, R21, PT ;  /* 0x000000150000720c */ /* 0x000fda0003f06070 */
[----:B------:R-:W-:Y:S05]  /*2680*/  @P0 BRA `(.L_x_2731) ;  /* 0x0000000000300947 */ /* 0x000fea0003800000 */
[----:B01----:R-:W0:Y:S01]  /*2690*/  LDC.64 R2, c[0x0][0x388] ;  /* 0x0000e200ff027b82 */ /* 0x003e220000000a00 */
[----:B------:R-:W-:Y:S02]  /*26a0*/  IMAD.IADD R5, R23, 0x1, R0 ;  /* 0x0000000117057824 */ /* 0x000fe400078e0200 */
[----:B------:R-:W-:Y:S02]  /*26b0*/  VIADD R0, R0, 0x80 ;  /* 0x0000008000007836 */ /* 0x000fe40000000000 */
[----:B0-----:R-:W-:-:S05]  /*26c0*/  IMAD.WIDE.U32 R2, R5, 0x8, R2 ;  /* 0x0000000805027825 */ /* 0x001fca00078e0002 */
[----:B------:R1:W-:Y:S02]  /*26d0*/  STG.E.64 desc[UR4][R2.64], R24 ;  /* 0x0000001802007986 */ /* 0x0003e4000c101b04 */
.L_x_2730:
[----:B------:R-:W-:-:S13]  /*26e0*/  ISETP.GE.U32.AND P0, PT, R0, R21, PT ;  /* 0x000000150000720c */ /* 0x000fda0003f06070 */
[----:B------:R-:W-:Y:S05]  /*26f0*/  @P0 BRA `(.L_x_2732) ;  /* 0x0000000000340947 */ /* 0x000fea0003800000 */
[----:B01----:R-:W0:Y:S01]  /*2700*/  LDC.64 R2, c[0x0][0x388] ;  /* 0x0000e200ff027b82 */ /* 0x003e220000000a00 */
[----:B------:R-:W-:Y:S02]  /*2710*/  IMAD.IADD R5, R23, 0x1, R0 ;  /* 0x0000000117057824 */ /* 0x000fe400078e0200 */
[----:B------:R-:W-:Y:S02]  /*2720*/  VIADD R0, R0, 0x80 ;  /* 0x0000008000007836 */ /* 0x000fe40000000000 */
[----:B0-----:R-:W-:-:S05]  /*2730*/  IMAD.WIDE.U32 R2, R5, 0x8, R2 ;  /* 0x0000000805027825 */ /* 0x001fca00078e0002 */
[----:B------:R2:W-:Y:S02]  /*2740*/  STG.E.64 desc[UR4][R2.64], R26 ;  /* 0x0000001a02007986 */ /* 0x0005e4000c101b04 */
.L_x_2731:
        /* <DEDUP_REMOVED lines=8> */
.L_x_2732:
[----:B------:R-:W-:Y:S05]  /*27d0*/  BSYNC.RELIABLE B1 ;  /* 0x0000000000017941 */ /* 0x000fea0003800100 */
.L_x_2727:
[----:B------:R-:W-:-:S13]  /*27e0*/  ISETP.GE.U32.AND P0, PT, R0, R21, PT ;  /* 0x000000150000720c */ /* 0x000fda0003f06070 */
[----:B012---:R-:W0:Y:S01]  /*27f0*/  @!P0 LDC.64 R2, c[0x0][0x388] ;  /* 0x0000e200ff028b82 */ /* 0x007e220000000a00 */
[----:B------:R-:W-:Y:S02]  /*2800*/  @!P0 IMAD.IADD R5, R23, 0x1, R0 ;  /* 0x0000000117058824 */ /* 0x000fe400078e0200 */
[----:B------:R-:W-:Y:S02]  /*2810*/  @!P0 VIADD R0, R0, 0x80 ;  /* 0x0000008000008836 */ /* 0x000fe40000000000 */
[----:B0-----:R-:W-:-:S05]  /*2820*/  @!P0 IMAD.WIDE.U32 R2, R5, 0x8, R2 ;  /* 0x0000000805028825 */ /* 0x001fca00078e0002 */
[----:B------:R3:W-:Y:S02]  /*2830*/  @!P0 STG.E.64 desc[UR4][R2.64], R40 ;  /* 0x0000002802008986 */ /* 0x0007e4000c101b04 */
.L_x_2733:
[----:B------:R-:W-:Y:S05]  /*2840*/  BSYNC.RECONVERGENT B0 ;  /* 0x0000000000007941 */ /* 0x000fea0003800200 */
.L_x_2726:
        /* <DEDUP_REMOVED lines=8> */
.L_x_2670:
        /* <DEDUP_REMOVED lines=31> */
[----:B-----5:R-:W-:Y:S05]  /*2ac0*/  CALL.REL.NOINC `($_ZN2at6native29vectorized_elementwise_kernelILi8EZZZNS0_15cos_kernel_cudaERNS_18TensorIteratorBaseEENKUlvE0_clEvENKUlvE_clEvEUldE_St5arrayIPcLm2EEEEviT0_T1_$__internal_trig_reduction_slowpathd) ;  /* 0x0000001c00647944 */ /* 0x020fea0003c00000 */
[----:B------:R-:W-:Y:S02]  /*2ad0*/  IMAD.MOV.U32 R2, RZ, RZ, R10 ;  /* 0x000000ffff027224 */ /* 0x000fe400078e000a */
[----:B------:R-:W-:-:S07]  /*2ae0*/  IMAD.MOV.U32 R3, RZ, RZ, R11 ;  /* 0x000000ffff037224 */ /* 0x000fce00078e000b */
.L_x_2737:
[----:B------:R-:W-:Y:S05]  /*2af0*/  BSYNC.RECONVERGENT B3 ;  /* 0x0000000000037941 */ /* 0x000fea0003800200 */
.L_x_2736:
[----:B------:R-:W-:-:S07]  /*2b00*/  VIADD R0, R9, 0x1 ;  /* 0x0000000109007836 */ /* 0x000fce0000000000 */
.L_x_2735:
[----:B------:R-:W-:Y:S05]  /*2b10*/  BSYNC.RECONVERGENT B2 ;  /* 0x0000000000027941 */ /* 0x000fea0003800200 */
.L_x_2734:
        /* <DEDUP_REMOVED lines=55> */
.L_x_2741:
[----:B------:R-:W-:Y:S05]  /*2e90*/  BSYNC.RECONVERGENT B3 ;  /* 0x0000000000037941 */ /* 0x000fea0003800200 */
.L_x_2740:
[----:B------:R-:W-:Y:S01]  /*2ea0*/  VIADD R2, R9, 0x1 ;  /* 0x0000000109027836 */ /* 0x000fe20000000000 */
[----:B------:R-:W-:Y:S06]  /*2eb0*/  BRA `(.L_x_2742) ;  /* 0x0000000000087947 */ /* 0x000fec0003800000 */
.L_x_2739:
[----:B------:R-:W-:Y:S01]  /*2ec0*/  DMUL R20, RZ, R26 ;  /* 0x0000001aff147228 */ /* 0x000fe20000000000 */
[----:B------:R-:W-:-:S10]  /*2ed0*/  IMAD.MOV.U32 R2, RZ, RZ, 0x1 ;  /* 0x00000001ff027424 */ /* 0x000fd400078e00ff */
.L_x_2742:
[----:B------:R-:W-:Y:S05]  /*2ee0*/  BSYNC.RECONVERGENT B2 ;  /* 0x0000000000027941 */ /* 0x000fea0003800200 */
.L_x_2738:
        /* <DEDUP_REMOVED lines=55> */
.L_x_2746:
[----:B------:R-:W-:Y:S05]  /*3260*/  BSYNC.RECONVERGENT B3 ;  /* 0x0000000000037941 */ /* 0x000fea0003800200 */
.L_x_2745:
[----:B------:R-:W-:Y:S01]  /*3270*/  VIADD R20, R9, 0x1 ;  /* 0x0000000109147836 */ /* 0x000fe20000000000 */
[----:B------:R-:W-:Y:S06]  /*3280*/  BRA `(.L_x_2747) ;  /* 0x0000000000087947 */ /* 0x000fec0003800000 */
.L_x_2744:
[----:B------:R-:W-:Y:S01]  /*3290*/  DMUL R32, RZ, R4 ;  /* 0x00000004ff207228 */ /* 0x000fe20000000000 */
[----:B------:R-:W-:-:S10]  /*32a0*/  IMAD.MOV.U32 R20, RZ, RZ, 0x1 ;  /* 0x00000001ff147424 */ /* 0x000fd400078e00ff */
.L_x_2747:
[----:B------:R-:W-:Y:S05]  /*32b0*/  BSYNC.RECONVERGENT B2 ;  /* 0x0000000000027941 */ /* 0x000fea0003800200 */
.L_x_2743:
        /* <DEDUP_REMOVED lines=54> */
[----:B------:R-:W-:Y:S02]  /*3620*/  IMAD.MOV.U32 R30, RZ, RZ, R10 ;  /* 0x000000ffff1e7224 */ /* 0x000fe400078e000a */
[----:B------:R-:W-:-:S07]  /*3630*/  IMAD.MOV.U32 R31, RZ, RZ, R11 ;  /* 0x000000ffff1f7224 */ /* 0x000fce00078e000b */
.L_x_2751:
[----:B------:R-:W-:Y:S05]  /*3640*/  BSYNC.RECONVERGENT B3 ;  /* 0x0000000000037941 */ /* 0x000fea0003800200 */
.L_x_2750:
[----:B------:R-:W-:Y:S01]  /*3650*/  VIADD R20, R4, 0x1 ;  /* 0x0000000104147836 */ /* 0x000fe20000000000 */
[----:B------:R-:W-:Y:S06]  /*3660*/  BRA `(.L_x_2752) ;  /* 0x0000000000087947 */ /* 0x000fec0003800000 */
.L_x_2749:
[----:B------:R-:W-:Y:S01]  /*3670*/  DMUL R30, RZ, R6 ;  /* 0x00000006ff1e7228 */ /* 0x000fe20000000000 */
[----:B------:R-:W-:-:S10]  /*3680*/  IMAD.MOV.U32 R20, RZ, RZ, 0x1 ;  /* 0x00000001ff147424 */ /* 0x000fd400078e00ff */
.L_x_2752:
[----:B------:R-:W-:Y:S05]  /*3690*/  BSYNC.RECONVERGENT B2 ;  /* 0x0000000000027941 */ /* 0x000fea0003800200 */
.L_x_2748:
        /* <DEDUP_REMOVED lines=55> */
.L_x_2756:
[----:B------:R-:W-:Y:S05]  /*3a10*/  BSYNC.RECONVERGENT B3 ;  /* 0x0000000000037941 */ /* 0x000fea0003800200 */
.L_x_2755:
[----:B------:R-:W-:Y:S01]  /*3a20*/  VIADD R20, R9, 0x1 ;  /* 0x0000000109147836 */ /* 0x000fe20000000000 */
[----:B------:R-:W-:Y:S06]  /*3a30*/  BRA `(.L_x_2757) ;  /* 0x0000000000087947 */ /* 0x000fec0003800000 */
.L_x_2754:
[----:B------:R-:W-:Y:S01]  /*3a40*/  DMUL R32, RZ, R12 ;  /* 0x0000000cff207228 */ /* 0x000fe20000000000 */
[----:B------:R-:W-:-:S10]  /*3a50*/  IMAD.MOV.U32 R20, RZ, RZ, 0x1 ;  /* 0x00000001ff147424 */ /* 0x000fd400078e00ff */
.L_x_2757:
[----:B------:R-:W-:Y:S05]  /*3a60*/  BSYNC.RECONVERGENT B2 ;  /* 0x0000000000027941 */ /* 0x000fea0003800200 */
.L_x_2753:
        /* <DEDUP_REMOVED lines=55> */
.L_x_2761:
[----:B------:R-:W-:Y:S05]  /*3de0*/  BSYNC.RECONVERGENT B3 ;  /* 0x0000000000037941 */ /* 0x000fea0003800200 */
.L_x_2760:
[----:B------:R-:W-:Y:S01]  /*3df0*/  VIADD R20, R9, 0x1 ;  /* 0x0000000109147836 */ /* 0x000fe20000000000 */
[----:B------:R-:W-:Y:S06]  /*3e00*/  BRA `(.L_x_2762) ;  /* 0x0000000000087947 */ /* 0x000fec0003800000 */
.L_x_2759:
[----:B------:R-:W-:Y:S01]  /*3e10*/  DMUL R26, RZ, R14 ;  /* 0x0000000eff1a7228 */ /* 0x000fe20000000000 */
[----:B------:R-:W-:-:S10]  /*3e20*/  IMAD.MOV.U32 R20, RZ, RZ, 0x1 ;  /* 0x00000001ff147424 */ /* 0x000fd400078e00ff */
.L_x_2762:
[----:B------:R-:W-:Y:S05]  /*3e30*/  BSYNC.RECONVERGENT B2 ;  /* 0x0000000000027941 */ /* 0x000fea0003800200 */
.L_x_2758:
        /* <DEDUP_REMOVED lines=55> */
.L_x_2766:
[----:B------:R-:W-:Y:S05]  /*41b0*/  BSYNC.RECONVERGENT B3 ;  /* 0x0000000000037941 */ /* 0x000fea0003800200 */
.L_x_2765:
[----:B------:R-:W-:Y:S01]  /*41c0*/  VIADD R20, R9, 0x1 ;  /* 0x0000000109147836 */ /* 0x000fe20000000000 */
[----:B------:R-:W-:Y:S06]  /*41d0*/  BRA `(.L_x_2767) ;  /* 0x0000000000087947 */ /* 0x000fec0003800000 */
.L_x_2764:
[----:B------:R-:W-:Y:S01]  /*41e0*/  DMUL R32, RZ, R16 ;  /* 0x00000010ff207228 */ /* 0x000fe20000000000 */
[----:B------:R-:W-:-:S10]  /*41f0*/  IMAD.MOV.U32 R20, RZ, RZ, 0x1 ;  /* 0x00000001ff147424 */ /* 0x000fd400078e00ff */
.L_x_2767:
[----:B------:R-:W-:Y:S05]  /*4200*/  BSYNC.RECONVERGENT B2 ;  /* 0x0000000000027941 */ /* 0x000fea0003800200 */
.L_x_2763:
        /* <DEDUP_REMOVED lines=55> */
.L_x_2771:
[----:B------:R-:W-:Y:S05]  /*4580*/  BSYNC.RECONVERGENT B3 ;  /* 0x0000000000037941 */ /* 0x000fea0003800200 */
.L_x_2770:
[----:B------:R-:W-:Y:S01]  /*4590*/  VIADD R20, R9, 0x1 ;  /* 0x0000000109147836 */ /* 0x000fe20000000000 */
[----:B------:R-:W-:Y:S06]  /*45a0*/  BRA `(.L_x_2772) ;  /* 0x0000000000087947 */ /* 0x000fec0003800000 */
.L_x_2769:
[----:B------:R-:W-:Y:S01]  /*45b0*/  DMUL R32, RZ, R18 ;  /* 0x00000012ff207228 */ /* 0x000fe20000000000 */
[----:B------:R-:W-:-:S10]  /*45c0*/  IMAD.MOV.U32 R20, RZ, RZ, 0x1 ;  /* 0x00000001ff147424 */ /* 0x000fd400078e00ff */
.L_x_2772:
[----:B------:R-:W-:Y:S05]  /*45d0*/  BSYNC.RECONVERGENT B2 ;  /* 0x0000000000027941 */ /* 0x000fea0003800200 */
.L_x_2768:
        /* <DEDUP_REMOVED lines=40> */
        .type           $_ZN2at6native29vectorized_elementwise_kernelILi8EZZZNS0_15cos_kernel_cudaERNS_18TensorIteratorBaseEENKUlvE0_clEvENKUlvE_clEvEUldE_St5arrayIPcLm2EEEEviT0_T1_$__internal_trig_reduction_slowpathd,@function
        .size           $_ZN2at6native29vectorized_elementwise_kernelILi8EZZZNS0_15cos_kernel_cudaERNS_18TensorIteratorBaseEENKUlvE0_clEvENKUlvE_clEvEUldE_St5arrayIPcLm2EEEEviT0_T1_$__internal_trig_reduction_slowpathd,(.L_x_2787 - $_ZN2at6native29vectorized_elementwise_kernelILi8EZZZNS0_15cos_kernel_cudaERNS_18TensorIteratorBaseEENKUlvE0_clEvENKUlvE_clEvEUldE_St5arrayIPcLm2EEEEviT0_T1_$__internal_trig_reduction_slowpathd)
$_ZN2at6native29vectorized_elementwise_kernelILi8EZZZNS0_15cos_kernel_cudaERNS_18TensorIteratorBaseEENKUlvE0_clEvENKUlvE_clEvEUldE_St5arrayIPcLm2EEEEviT0_T1_$__internal_trig_reduction_slowpathd:
        /* <DEDUP_REMOVED lines=23> */
.L_x_2777:
        /* <DEDUP_REMOVED lines=32> */
.L_x_2776:
[----:B------:R-:W-:-:S05]  /*4bd0*/  LOP3.LUT R9, R33, 0x7ff, RZ, 0xc0, !PT ;  /* 0x000007ff21097812 */ /* 0x000fca00078ec0ff */
[----:B------:R-:W-:-:S05]  /*4be0*/  VIADD R9, R9, 0xfffffc00 ;  /* 0xfffffc0009097836 */ /* 0x000fca0000000000 */
[----:B------:R-:W-:Y:S02]  /*4bf0*/  SHF.R.U32.HI R8, RZ, 0x6, R9 ;  /* 0x00000006ff087819 */ /* 0x000fe40000011609 */
[----:B------:R-:W-:Y:S02]  /*4c00*/  ISETP.GE.U32.AND P0, PT, R9, 0x80, PT ;  /* 0x000000800900780c */ /* 0x000fe40003f06070 */
[----:B------:R-:W-:-:S04]  /*4c10*/  IADD3 R8, PT, PT, -R8, 0x13, RZ ;  /* 0x0000001308087810 */ /* 0x000fc80007ffe1ff */
[----:B------:R-:W-:-:S07]  /*4c20*/  SEL R20, R8, 0x12, P0 ;  /* 0x0000001208147807 */ /* 0x000fce0000000000 */
.L_x_2775:
[----:B------:R-:W-:Y:S05]  /*4c30*/  BSYNC.RECONVERGENT B0 ;  /* 0x0000000000007941 */ /* 0x000fea0003800200 */
.L_x_2774:
        /* <DEDUP_REMOVED lines=63> */
.L_x_2779:
[----:B------:R-:W-:Y:S05]  /*5030*/  BSYNC.RECONVERGENT B0 ;  /* 0x0000000000007941 */ /* 0x000fea0003800200 */
.L_x_2778:
        /* <DEDUP_REMOVED lines=36> */
.L_x_2773:
[----:B------:R-:W-:Y:S02]  /*5280*/  IMAD.MOV.U32 R11, RZ, RZ, R37 ;  /* 0x000000ffff0b7224 */ /* 0x000fe400078e0025 */
[----:B------:R-:W-:Y:S02]  /*5290*/  IMAD.MOV.U32 R37, RZ, RZ, 0x0 ;  /* 0x00000000ff257424 */ /* 0x000fe400078e00ff */
[----:B------:R-:W-:Y:S02]  /*52a0*/  IMAD.MOV.U32 R10, RZ, RZ, R8 ;  /* 0x000000ffff0a7224 */ /* 0x000fe400078e0008 */
[----:B------:R-:W-:Y:S05]  /*52b0*/  RET.REL.NODEC R36 `(_ZN2at6native29vectorized_elementwise_kernelILi8EZZZNS0_15cos_kernel_cudaERNS_18TensorIteratorBaseEENKUlvE0_clEvENKUlvE_clEvEUldE_St5arrayIPcLm2EEEEviT0_T1_) ;  /* 0xffffffac24507950 */ /* 0x000fea0003c3ffff */
.L_x_2780:
        /* <DEDUP_REMOVED lines=12> */
.L_x_2787:


//--------------------- .nv.global.init           --------------------------
	.section	.nv.global.init,"aw",@progbits
	.align	16
.nv.global.init:
	.type		__cudart_sin_cos_coeffs,@object
	.size		__cudart_sin_cos_coeffs,(__cudart_i2opi_d - __cudart_sin_cos_coeffs)
__cudart_sin_cos_coeffs:
        /*0000*/ 	.byte	0x46, 0xd2, 0xb0, 0x2c, 0xf1, 0xe5, 0x5a, 0xbe, 0x92, 0xe3, 0xac, 0x69, 0xe3, 0x1d, 0xc7, 0x3e
        /*0010*/ 	.byte	0xa1, 0x62, 0xdb, 0x19, 0xa0, 0x01, 0x2a, 0xbf, 0x18, 0x08, 0x11, 0x11, 0x11, 0x11, 0x81, 0x3f
        /*0020*/ 	.byte	0x54, 0x55, 0x55, 0x55, 0x55, 0x55, 0xc5, 0xbf, 0x00, 0x00, 0x00, 0x00, 0x00, 0x00, 0x00, 0x00
        /*0030*/ 	.byte	0x00, 0x00, 0x00, 0x00, 0x00, 0x00, 0x00, 0x00, 0x64, 0x81, 0xfd, 0x20, 0x83, 0xff, 0xa8, 0xbd
        /*0040*/ 	.byte	0x28, 0x85, 0xef, 0xc1, 0xa7, 0xee, 0x21, 0x3e, 0xd9, 0xe6, 0x06, 0x8e, 0x4f, 0x7e, 0x92, 0xbe
        /*0050*/ 	.byte	0xe9, 0xbc, 0xdd, 0x19, 0xa0, 0x01, 0xfa, 0x3e, 0x47, 0x5d, 0xc1, 0x16, 0x6c, 0xc1, 0x56, 0xbf
        /*0060*/ 	.byte	0x51, 0x55, 0x55, 0x55, 0x55, 0x55, 0xa5, 0x3f, 0x00, 0x00, 0x00, 0x00, 0x00, 0x00, 0xe0, 0xbf
        /*0070*/ 	.byte	0x00, 0x00, 0x00, 0x00, 0x00, 0x00, 0xf0, 0x3f, 0x00, 0x00, 0x00, 0x00, 0x00, 0x00, 0x00, 0x00
	.type		__cudart_i2opi_d,@object
	.size		__cudart_i2opi_d,($str$6 - __cudart_i2opi_d)
__cudart_i2opi_d:
        /* <DEDUP_REMOVED lines=9> */
	.type		$str$6,@object
	.size		$str$6,(__unnamed_3 - $str$6)
$str$6:
        /*0110*/ 	.byte	0x66, 0x61, 0x6c, 0x73, 0x65, 0x00
	.type		__unnamed_3,@object
	.size		__unnamed_3,(__unnamed_7 - __unnamed_3)
__unnamed_3:
        /*0116*/ 	.byte	0x66, 0x65, 0x74, 0x63, 0x68, 0x5f, 0x61, 0x6e, 0x64, 0x5f, 0x63, 0x61, 0x73, 0x74, 0x00
	.type		__unnamed_7,@object
	.size		__unnamed_7,(__unnamed_1 - __unnamed_7)
__unnamed_7:
        /*0125*/ 	.byte	0x66, 0x65, 0x74, 0x63, 0x68, 0x5f, 0x61, 0x6e, 0x64, 0x5f, 0x63, 0x61, 0x73, 0x74, 0x00
	.type		__unnamed_1,@object
	.size		__unnamed_1,(__unnamed_5 - __unnamed_1)
__unnamed_1:
        /*0134*/ 	.byte	0x66, 0x65, 0x74, 0x63, 0x68, 0x5f, 0x61, 0x6e, 0x64, 0x5f, 0x63, 0x61, 0x73, 0x74, 0x00
	.type		__unnamed_5,@object
	.size		__unnamed_5,(__unnamed_4 - __unnamed_5)
__unnamed_5:
        /*0143*/ 	.byte	0x66, 0x65, 0x74, 0x63, 0x68, 0x5f, 0x61, 0x6e, 0x64, 0x5f, 0x63, 0x61, 0x73, 0x74, 0x00
	.type		__unnamed_4,@object
	.size		__unnamed_4,(__unnamed_8 - __unnamed_4)
__unnamed_4:
        /*0152*/ 	.byte	0x63, 0x61, 0x73, 0x74, 0x5f, 0x61, 0x6e, 0x64, 0x5f, 0x73, 0x74, 0x6f, 0x72, 0x65, 0x00
	.type		__unnamed_8,@object
	.size		__unnamed_8,(__unnamed_2 - __unnamed_8)
__unnamed_8:
        /*0161*/ 	.byte	0x63, 0x61, 0x73, 0x74, 0x5f, 0x61, 0x6e, 0x64, 0x5f, 0x73, 0x74, 0x6f, 0x72, 0x65, 0x00
	.type		__unnamed_2,@object
	.size		__unnamed_2,(__unnamed_6 - __unnamed_2)
__unnamed_2:
        /*0170*/ 	.byte	0x63, 0x61, 0x73, 0x74, 0x5f, 0x61, 0x6e, 0x64, 0x5f, 0x73, 0x74, 0x6f, 0x72, 0x65, 0x00
	.type		__unnamed_6,@object
	.size		__unnamed_6,($str$7 - __unnamed_6)
__unnamed_6:
        /*017f*/ 	.byte	0x63, 0x61, 0x73, 0x74, 0x5f, 0x61, 0x6e, 0x64, 0x5f, 0x73, 0x74, 0x6f, 0x72, 0x65, 0x00
	.type		$str$7,@object
	.size		$str$7,(.L_37 - $str$7)
$str$7:
        /*018e*/ 	.byte	0x2f, 0x72, 0x6f, 0x6f, 0x74, 0x2f, 0x2e, 0x70, 0x79, 0x65, 0x6e, 0x76, 0x2f, 0x76, 0x65, 0x72
        /*019e*/ 	.byte	0x73, 0x69, 0x6f, 0x6e, 0x73, 0x2f, 0x33, 0x2e, 0x31, 0x33, 0x2e, 0x31, 0x32, 0x2f, 0x6c, 0x69
        /*01ae*/ 	.byte	0x62, 0x2f, 0x70, 0x79, 0x74, 0x68, 0x6f, 0x6e, 0x33, 0x2e, 0x31, 0x33, 0x2f, 0x73, 0x69, 0x74
        /*01be*/ 	.byte	0x65, 0x2d, 0x70, 0x61, 0x63, 0x6b, 0x61, 0x67, 0x65, 0x73, 0x2f, 0x74, 0x6f, 0x72, 0x63, 0x68
        /*01ce*/ 	.byte	0x2f, 0x69, 0x6e, 0x63, 0x6c, 0x75, 0x64, 0x65, 0x2f, 0x63, 0x31, 0x30, 0x2f, 0x63, 0x6f, 0x72
        /*01de*/ 	.byte	0x65, 0x2f, 0x44, 0x79, 0x6e, 0x61, 0x6d, 0x69, 0x63, 0x43, 0x61, 0x73, 0x74, 0x2e, 0x68, 0x00
.L_37:


//--------------------- .nv.shared.reserved.0     --------------------------
	.section	.nv.shared.reserved.0,"aw",@nobits
	.weak		__nv_reservedSMEM_offset_0_alias
	.size		__nv_reservedSMEM_offset_0_alias, 0, 64
	.other		__nv_reservedSMEM_offset_0_alias,@"STO_CUDA_RESERVED_SHARED STV_DEFAULT"
__nv_reservedSMEM_offset_0_alias:
	.zero		0
	.zero		64


//--------------------- .nv.global                --------------------------
	.section	.nv.global,"aw",@nobits
.nv.global:
	.type		_ZN57_INTERNAL_cbff1b48_26_UnaryGeometricCosKernel_cu_2ee9eea24cuda3std3__48in_placeE,@object
	.size		_ZN57_INTERNAL_cbff1b48_26_UnaryGeometricCosKernel_cu_2ee9eea24cuda3std3__48in_placeE,(_ZN57_INTERNAL_cbff1b48_26_UnaryGeometricCosKernel_cu_2ee9eea24cuda3std6ranges3__45__cpo8distanceE - _ZN57_INTERNAL_cbff1b48_26_UnaryGeometricCosKernel_cu_2ee9eea24cuda3std3__48in_placeE)
_ZN57_INTERNAL_cbff1b48_26_UnaryGeometricCosKernel_cu_2ee9eea24cuda3std3__48in_placeE:
	.zero		1
	.type		_ZN57_INTERNAL_cbff1b48_26_UnaryGeometricCosKernel_cu_2ee9eea24cuda3std6ranges3__45__cpo8distanceE,@object
	.size		_ZN57_INTERNAL_cbff1b48_26_UnaryGeometricCosKernel_cu_2ee9eea24cuda3std6ranges3__45__cpo8distanceE,(_ZN57_INTERNAL_cbff1b48_26_UnaryGeometricCosKernel_cu_2ee9eea24cuda3std3__45__cpo6cbeginE - _ZN57_INTERNAL_cbff1b48_26_UnaryGeometricCosKernel_cu_2ee9eea24cuda3std6ranges3__45__cpo8distanceE)
_ZN57_INTERNAL_cbff1b48_26_UnaryGeometricCosKernel_cu_2ee9eea24cuda3std6ranges3__45__cpo8distanceE:
	.zero		1
	.type		_ZN57_INTERNAL_cbff1b48_26_UnaryGeometricCosKernel_cu_2ee9eea24cuda3std3__45__cpo6cbeginE,@object
	.size		_ZN57_INTERNAL_cbff1b48_26_UnaryGeometricCosKernel_cu_2ee9eea24cuda3std3__45__cpo6cbeginE,(_ZN57_INTERNAL_cbff1b48_26_UnaryGeometricCosKernel_cu_2ee9eea24cuda3std6ranges3__45__cpo7advanceE - _ZN57_INTERNAL_cbff1b48_26_UnaryGeometricCosKernel_cu_2ee9eea24cuda3std3__45__cpo6cbeginE)
_ZN57_INTERNAL_cbff1b48_26_UnaryGeometricCosKernel_cu_2ee9eea24cuda3std3__45__cpo6cbeginE:
	.zero		1
	.type		_ZN57_INTERNAL_cbff1b48_26_UnaryGeometricCosKernel_cu_2ee9eea24cuda3std6ranges3__45__cpo7advanceE,@object
	.size		_ZN57_INTERNAL_cbff1b48_26_UnaryGeometricCosKernel_cu_2ee9eea24cuda3std6ranges3__45__cpo7advanceE,(_ZN57_INTERNAL_cbff1b48_26_UnaryGeometricCosKernel_cu_2ee9eea24cuda3std3__45__cpo7crbeginE - _ZN57_INTERNAL_cbff1b48_26_UnaryGeometricCosKernel_cu_2ee9eea24cuda3std6ranges3__45__cpo7advanceE)
_ZN57_INTERNAL_cbff1b48_26_UnaryGeometricCosKernel_cu_2ee9eea24cuda3std6ranges3__45__cpo7advanceE:
	.zero		1
	.type		_ZN57_INTERNAL_cbff1b48_26_UnaryGeometricCosKernel_cu_2ee9eea24cuda3std3__45__cpo7crbeginE,@object
	.size		_ZN57_INTERNAL_cbff1b48_26_UnaryGeometricCosKernel_cu_2ee9eea24cuda3std3__45__cpo7crbeginE,(_ZN57_INTERNAL_cbff1b48_26_UnaryGeometricCosKernel_cu_2ee9eea24cuda3std6ranges3__45__cpo4dataE - _ZN57_INTERNAL_cbff1b48_26_UnaryGeometricCosKernel_cu_2ee9eea24cuda3std3__45__cpo7crbeginE)
_ZN57_INTERNAL_cbff1b48_26_UnaryGeometricCosKernel_cu_2ee9eea24cuda3std3__45__cpo7crbeginE:
	.zero		1
	.type		_ZN57_INTERNAL_cbff1b48_26_UnaryGeometricCosKernel_cu_2ee9eea24cuda3std6ranges3__45__cpo4dataE,@object
	.size		_ZN57_INTERNAL_cbff1b48_26_UnaryGeometricCosKernel_cu_2ee9eea24cuda3std6ranges3__45__cpo4dataE,(_ZN57_INTERNAL_cbff1b48_26_UnaryGeometricCosKernel_cu_2ee9eea24cuda3std6ranges3__45__cpo5beginE - _ZN57_INTERNAL_cbff1b48_26_UnaryGeometricCosKernel_cu_2ee9eea24cuda3std6ranges3__45__cpo4dataE)
_ZN57_INTERNAL_cbff1b48_26_UnaryGeometricCosKernel_cu_2ee9eea24cuda3std6ranges3__45__cpo4dataE:
	.zero		1
	.type		_ZN57_INTERNAL_cbff1b48_26_UnaryGeometricCosKernel_cu_2ee9eea24cuda3std6ranges3__45__cpo5beginE,@object
	.size		_ZN57_INTERNAL_cbff1b48_26_UnaryGeometricCosKernel_cu_2ee9eea24cuda3std6ranges3__45__cpo5beginE,(_ZN57_INTERNAL_cbff1b48_26_UnaryGeometricCosKernel_cu_2ee9eea24cuda3std3__459_GLOBAL__N__cbff1b48_26_UnaryGeometricCosKernel_cu_2ee9eea26ignoreE - _ZN57_INTERNAL_cbff1b48_26_UnaryGeometricCosKernel_cu_2ee9eea24cuda3std6ranges3__45__cpo5beginE)
_ZN57_INTERNAL_cbff1b48_26_UnaryGeometricCosKernel_cu_2ee9eea24cuda3std6ranges3__45__cpo5beginE:
	.zero		1
	.type		_ZN57_INTERNAL_cbff1b48_26_UnaryGeometricCosKernel_cu_2ee9eea24cuda3std3__459_GLOBAL__N__cbff1b48_26_UnaryGeometricCosKernel_cu_2ee9eea26ignoreE,@object
	.size		_ZN57_INTERNAL_cbff1b48_26_UnaryGeometricCosKernel_cu_2ee9eea24cuda3std3__459_GLOBAL__N__cbff1b48_26_UnaryGeometricCosKernel_cu_2ee9eea26ignoreE,(_ZN57_INTERNAL_cbff1b48_26_UnaryGeometricCosKernel_cu_2ee9eea24cuda3std6ranges3__45__cpo4sizeE - _ZN57_INTERNAL_cbff1b48_26_UnaryGeometricCosKernel_cu_2ee9eea24cuda3std3__459_GLOBAL__N__cbff1b48_26_UnaryGeometricCosKernel_cu_2ee9eea26ignoreE)
_ZN57_INTERNAL_cbff1b48_26_UnaryGeometricCosKernel_cu_2ee9eea24cuda3std3__459_GLOBAL__N__cbff1b48_26_UnaryGeometricCosKernel_cu_2ee9eea26ignoreE:
	.zero		1
	.type		_ZN57_INTERNAL_cbff1b48_26_UnaryGeometricCosKernel_cu_2ee9eea24cuda3std6ranges3__45__cpo4sizeE,@object
	.size		_ZN57_INTERNAL_cbff1b48_26_UnaryGeometricCosKernel_cu_2ee9eea24cuda3std6ranges3__45__cpo4sizeE,(_ZN57_INTERNAL_cbff1b48_26_UnaryGeometricCosKernel_cu_2ee9eea24cuda3std3__45__cpo5beginE - _ZN57_INTERNAL_cbff1b48_26_UnaryGeometricCosKernel_cu_2ee9eea24cuda3std6ranges3__45__cpo4sizeE)
_ZN57_INTERNAL_cbff1b48_26_UnaryGeometricCosKernel_cu_2ee9eea24cuda3std6ranges3__45__cpo4sizeE:
	.zero		1
	.type		_ZN57_INTERNAL_cbff1b48_26_UnaryGeometricCosKernel_cu_2ee9eea24cuda3std3__45__cpo5beginE,@object
	.size		_ZN57_INTERNAL_cbff1b48_26_UnaryGeometricCosKernel_cu_2ee9eea24cuda3std3__45__cpo5beginE,(_ZN57_INTERNAL_cbff1b48_26_UnaryGeometricCosKernel_cu_2ee9eea24cuda3std6ranges3__45__cpo6cbeginE - _ZN57_INTERNAL_cbff1b48_26_UnaryGeometricCosKernel_cu_2ee9eea24cuda3std3__45__cpo5beginE)
_ZN57_INTERNAL_cbff1b48_26_UnaryGeometricCosKernel_cu_2ee9eea24cuda3std3__45__cpo5beginE:
	.zero		1
	.type		_ZN57_INTERNAL_cbff1b48_26_UnaryGeometricCosKernel_cu_2ee9eea24cuda3std6ranges3__45__cpo6cbeginE,@object
	.size		_ZN57_INTERNAL_cbff1b48_26_UnaryGeometricCosKernel_cu_2ee9eea24cuda3std6ranges3__45__cpo6cbeginE,(_ZN57_INTERNAL_cbff1b48_26_UnaryGeometricCosKernel_cu_2ee9eea24cuda3std3__45__cpo6rbeginE - _ZN57_INTERNAL_cbff1b48_26_UnaryGeometricCosKernel_cu_2ee9eea24cuda3std6ranges3__45__cpo6cbeginE)
_ZN57_INTERNAL_cbff1b48_26_UnaryGeometricCosKernel_cu_2ee9eea24cuda3std6ranges3__45__cpo6cbeginE:
	.zero		1
	.type		_ZN57_INTERNAL_cbff1b48_26_UnaryGeometricCosKernel_cu_2ee9eea24cuda3std3__45__cpo6rbeginE,@object
	.size		_ZN57_INTERNAL_cbff1b48_26_UnaryGeometricCosKernel_cu_2ee9eea24cuda3std3__45__cpo6rbeginE,(_ZN57_INTERNAL_cbff1b48_26_UnaryGeometricCosKernel_cu_2ee9eea24cuda3std6ranges3__45__cpo4nextE - _ZN57_INTERNAL_cbff1b48_26_UnaryGeometricCosKernel_cu_2ee9eea24cuda3std3__45__cpo6rbeginE)
_ZN57_INTERNAL_cbff1b48_26_UnaryGeometricCosKernel_cu_2ee9eea24cuda3std3__45__cpo6rbeginE:
	.zero		1
	.type		_ZN57_INTERNAL_cbff1b48_26_UnaryGeometricCosKernel_cu_2ee9eea24cuda3std6ranges3__45__cpo4nextE,@object
	.size		_ZN57_INTERNAL_cbff1b48_26_UnaryGeometricCosKernel_cu_2ee9eea24cuda3std6ranges3__45__cpo4nextE,(_ZN57_INTERNAL_cbff1b48_26_UnaryGeometricCosKernel_cu_2ee9eea24cuda3std6ranges3__45__cpo4swapE - _ZN57_INTERNAL_cbff1b48_26_UnaryGeometricCosKernel_cu_2ee9eea24cuda3std6ranges3__45__cpo4nextE)
_ZN57_INTERNAL_cbff1b48_26_UnaryGeometricCosKernel_cu_2ee9eea24cuda3std6ranges3__45__cpo4nextE:
	.zero		1
	.type		_ZN57_INTERNAL_cbff1b48_26_UnaryGeometricCosKernel_cu_2ee9eea24cuda3std6ranges3__45__cpo4swapE,@object
	.size		_ZN57_INTERNAL_cbff1b48_26_UnaryGeometricCosKernel_cu_2ee9eea24cuda3std6ranges3__45__cpo4swapE,(_ZN57_INTERNAL_cbff1b48_26_UnaryGeometricCosKernel_cu_2ee9eea24cuda3std3__420unreachable_sentinelE - _ZN57_INTERNAL_cbff1b48_26_UnaryGeometricCosKernel_cu_2ee9eea24cuda3std6ranges3__45__cpo4swapE)
_ZN57_INTERNAL_cbff1b48_26_UnaryGeometricCosKernel_cu_2ee9eea24cuda3std6ranges3__45__cpo4swapE:
	.zero		1
	.type		_ZN57_INTERNAL_cbff1b48_26_UnaryGeometricCosKernel_cu_2ee9eea24cuda3std3__420unreachable_sentinelE,@object
	.size		_ZN57_INTERNAL_cbff1b48_26_UnaryGeometricCosKernel_cu_2ee9eea24cuda3std3__420unreachable_sentinelE,(_ZN57_INTERNAL_cbff1b48_26_UnaryGeometricCosKernel_cu_2ee9eea26thrust24THRUST_300001_SM_1000_NS6system6detail10sequential3seqE - _ZN57_INTERNAL_cbff1b48_26_UnaryGeometricCosKernel_cu_2ee9eea24cuda3std3__420unreachable_sentinelE)
_ZN57_INTERNAL_cbff1b48_26_UnaryGeometricCosKernel_cu_2ee9eea24cuda3std3__420unreachable_sentinelE:
	.zero		1
	.type		_ZN57_INTERNAL_cbff1b48_26_UnaryGeometricCosKernel_cu_2ee9eea26thrust24THRUST_300001_SM_1000_NS6system6detail10sequential3seqE,@object
	.size		_ZN57_INTERNAL_cbff1b48_26_UnaryGeometricCosKernel_cu_2ee9eea26thrust24THRUST_300001_SM_1000_NS6system6detail10sequential3seqE,(_ZN57_INTERNAL_cbff1b48_26_UnaryGeometricCosKernel_cu_2ee9eea24cuda3std3__45__cpo4cendE - _ZN57_INTERNAL_cbff1b48_26_UnaryGeometricCosKernel_cu_2ee9eea26thrust24THRUST_300001_SM_1000_NS6system6detail10sequential3seqE)
_ZN57_INTERNAL_cbff1b48_26_UnaryGeometricCosKernel_cu_2ee9eea26thrust24THRUST_300001_SM_1000_NS6system6detail10sequential3seqE:
	.zero		1
	.type		_ZN57_INTERNAL_cbff1b48_26_UnaryGeometricCosKernel_cu_2ee9eea24cuda3std3__45__cpo4cendE,@object
	.size		_ZN57_INTERNAL_cbff1b48_26_UnaryGeometricCosKernel_cu_2ee9eea24cuda3std3__45__cpo4cendE,(_ZN57_INTERNAL_cbff1b48_26_UnaryGeometricCosKernel_cu_2ee9eea24cuda3std6ranges3__45__cpo9iter_swapE - _ZN57_INTERNAL_cbff1b48_26_UnaryGeometricCosKernel_cu_2ee9eea24cuda3std3__45__cpo4cendE)
_ZN57_INTERNAL_cbff1b48_26_UnaryGeometricCosKernel_cu_2ee9eea24cuda3std3__45__cpo4cendE:
	.zero		1
	.type		_ZN57_INTERNAL_cbff1b48_26_UnaryGeometricCosKernel_cu_2ee9eea24cuda3std6ranges3__45__cpo9iter_swapE,@object
	.size		_ZN57_INTERNAL_cbff1b48_26_UnaryGeometricCosKernel_cu_2ee9eea24cuda3std6ranges3__45__cpo9iter_swapE,(_ZN57_INTERNAL_cbff1b48_26_UnaryGeometricCosKernel_cu_2ee9eea24cuda3std3__45__cpo5crendE - _ZN57_INTERNAL_cbff1b48_26_UnaryGeometricCosKernel_cu_2ee9eea24cuda3std6ranges3__45__cpo9iter_swapE)
_ZN57_INTERNAL_cbff1b48_26_UnaryGeometricCosKernel_cu_2ee9eea24cuda3std6ranges3__45__cpo9iter_swapE:
	.zero		1
	.type		_ZN57_INTERNAL_cbff1b48_26_UnaryGeometricCosKernel_cu_2ee9eea24cuda3std3__45__cpo5crendE,@object
	.size		_ZN57_INTERNAL_cbff1b48_26_UnaryGeometricCosKernel_cu_2ee9eea24cuda3std3__45__cpo5crendE,(_ZN57_INTERNAL_cbff1b48_26_UnaryGeometricCosKernel_cu_2ee9eea24cuda3std6ranges3__45__cpo5cdataE - _ZN57_INTERNAL_cbff1b48_26_UnaryGeometricCosKernel_cu_2ee9eea24cuda3std3__45__cpo5crendE)
_ZN57_INTERNAL_cbff1b48_26_UnaryGeometricCosKernel_cu_2ee9eea24cuda3std3__45__cpo5crendE:
	.zero		1
	.type		_ZN57_INTERNAL_cbff1b48_26_UnaryGeometricCosKernel_cu_2ee9eea24cuda3std6ranges3__45__cpo5cdataE,@object
	.size		_ZN57_INTERNAL_cbff1b48_26_UnaryGeometricCosKernel_cu_2ee9eea24cuda3std6ranges3__45__cpo5cdataE,(_ZN57_INTERNAL_cbff1b48_26_UnaryGeometricCosKernel_cu_2ee9eea24cuda3std6ranges3__45__cpo3endE - _ZN57_INTERNAL_cbff1b48_26_UnaryGeometricCosKernel_cu_2ee9eea24cuda3std6ranges3__45__cpo5cdataE)
_ZN57_INTERNAL_cbff1b48_26_UnaryGeometricCosKernel_cu_2ee9eea24cuda3std6ranges3__45__cpo5cdataE:
	.zero		1
	.type		_ZN57_INTERNAL_cbff1b48_26_UnaryGeometricCosKernel_cu_2ee9eea24cuda3std6ranges3__45__cpo3endE,@object
	.size		_ZN57_INTERNAL_cbff1b48_26_UnaryGeometricCosKernel_cu_2ee9eea24cuda3std6ranges3__45__cpo3endE,(_ZN57_INTERNAL_cbff1b48_26_UnaryGeometricCosKernel_cu_2ee9eea24cuda3std3__419piecewise_constructE - _ZN57_INTERNAL_cbff1b48_26_UnaryGeometricCosKernel_cu_2ee9eea24cuda3std6ranges3__45__cpo3endE)
_ZN57_INTERNAL_cbff1b48_26_UnaryGeometricCosKernel_cu_2ee9eea24cuda3std6ranges3__45__cpo3endE:
	.zero		1
	.type		_ZN57_INTERNAL_cbff1b48_26_UnaryGeometricCosKernel_cu_2ee9eea24cuda3std3__419piecewise_constructE,@object
	.size		_ZN57_INTERNAL_cbff1b48_26_UnaryGeometricCosKernel_cu_2ee9eea24cuda3std3__419piecewise_constructE,(_ZN57_INTERNAL_cbff1b48_26_UnaryGeometricCosKernel_cu_2ee9eea24cuda3std6ranges3__45__cpo5ssizeE - _ZN57_INTERNAL_cbff1b48_26_UnaryGeometricCosKernel_cu_2ee9eea24cuda3std3__419piecewise_constructE)
_ZN57_INTERNAL_cbff1b48_26_UnaryGeometricCosKernel_cu_2ee9eea24cuda3std3__419piecewise_constructE:
	.zero		1
	.type		_ZN57_INTERNAL_cbff1b48_26_UnaryGeometricCosKernel_cu_2ee9eea24cuda3std6ranges3__45__cpo5ssizeE,@object
	.size		_ZN57_INTERNAL_cbff1b48_26_UnaryGeometricCosKernel_cu_2ee9eea24cuda3std6ranges3__45__cpo5ssizeE,(_ZN57_INTERNAL_cbff1b48_26_UnaryGeometricCosKernel_cu_2ee9eea24cuda3std3__45__cpo3endE - _ZN57_INTERNAL_cbff1b48_26_UnaryGeometricCosKernel_cu_2ee9eea24cuda3std6ranges3__45__cpo5ssizeE)
_ZN57_INTERNAL_cbff1b48_26_UnaryGeometricCosKernel_cu_2ee9eea24cuda3std6ranges3__45__cpo5ssizeE:
	.zero		1
	.type		_ZN57_INTERNAL_cbff1b48_26_UnaryGeometricCosKernel_cu_2ee9eea24cuda3std3__45__cpo3endE,@object
	.size		_ZN57_INTERNAL_cbff1b48_26_UnaryGeometricCosKernel_cu_2ee9eea24cuda3std3__45__cpo3endE,(_ZN57_INTERNAL_cbff1b48_26_UnaryGeometricCosKernel_cu_2ee9eea24cuda3std6ranges3__45__cpo4cendE - _ZN57_INTERNAL_cbff1b48_26_UnaryGeometricCosKernel_cu_2ee9eea24cuda3std3__45__cpo3endE)
_ZN57_INTERNAL_cbff1b48_26_UnaryGeometricCosKernel_cu_2ee9eea24cuda3std3__45__cpo3endE:
	.zero		1
	.type		_ZN57_INTERNAL_cbff1b48_26_UnaryGeometricCosKernel_cu_2ee9eea24cuda3std6ranges3__45__cpo4cendE,@object
	.size		_ZN57_INTERNAL_cbff1b48_26_UnaryGeometricCosKernel_cu_2ee9eea24cuda3std6ranges3__45__cpo4cendE,(_ZN57_INTERNAL_cbff1b48_26_UnaryGeometricCosKernel_cu_2ee9eea24cuda3std3__45__cpo4rendE - _ZN57_INTERNAL_cbff1b48_26_UnaryGeometricCosKernel_cu_2ee9eea24cuda3std6ranges3__45__cpo4cendE)
_ZN57_INTERNAL_cbff1b48_26_UnaryGeometricCosKernel_cu_2ee9eea24cuda3std6ranges3__45__cpo4cendE:
	.zero		1
	.type		_ZN57_INTERNAL_cbff1b48_26_UnaryGeometricCosKernel_cu_2ee9eea24cuda3std3__45__cpo4rendE,@object
	.size		_ZN57_INTERNAL_cbff1b48_26_UnaryGeometricCosKernel_cu_2ee9eea24cuda3std3__45__cpo4rendE,(_ZN57_INTERNAL_cbff1b48_26_UnaryGeometricCosKernel_cu_2ee9eea24cuda3std6ranges3__45__cpo4prevE - _ZN57_INTERNAL_cbff1b48_26_UnaryGeometricCosKernel_cu_2ee9eea24cuda3std3__45__cpo4rendE)
_ZN57_INTERNAL_cbff1b48_26_UnaryGeometricCosKernel_cu_2ee9eea24cuda3std3__45__cpo4rendE:
	.zero		1
	.type		_ZN57_INTERNAL_cbff1b48_26_UnaryGeometricCosKernel_cu_2ee9eea24cuda3std6ranges3__45__cpo4prevE,@object
	.size		_ZN57_INTERNAL_cbff1b48_26_UnaryGeometricCosKernel_cu_2ee9eea24cuda3std6ranges3__45__cpo4prevE,(_ZN57_INTERNAL_cbff1b48_26_UnaryGeometricCosKernel_cu_2ee9eea24cuda3std6ranges3__45__cpo9iter_moveE - _ZN57_INTERNAL_cbff1b48_26_UnaryGeometricCosKernel_cu_2ee9eea24cuda3std6ranges3__45__cpo4prevE)
_ZN57_INTERNAL_cbff1b48_26_UnaryGeometricCosKernel_cu_2ee9eea24cuda3std6ranges3__45__cpo4prevE:
	.zero		1
	.type		_ZN57_INTERNAL_cbff1b48_26_UnaryGeometricCosKernel_cu_2ee9eea24cuda3std6ranges3__45__cpo9iter_moveE,@object
	.size		_ZN57_INTERNAL_cbff1b48_26_UnaryGeometricCosKernel_cu_2ee9eea24cuda3std6ranges3__45__cpo9iter_moveE,(.L_21 - _ZN57_INTERNAL_cbff1b48_26_UnaryGeometricCosKernel_cu_2ee9eea24cuda3std6ranges3__45__cpo9iter_moveE)
_ZN57_INTERNAL_cbff1b48_26_UnaryGeometricCosKernel_cu_2ee9eea24cuda3std6ranges3__45__cpo9iter_moveE:
	.zero		1
.L_21:


//--------------------- .nv.constant0._ZN2at6native18elementwise_kernelILi128ELi4EZNS0_15gpu_kernel_implIZZZNS0_15cos_kernel_cudaERNS_18TensorIteratorBaseEENKUlvE0_clEvENKUlvE2_clEvEUlN3c108BFloat16EE_EEvS4_RKT_EUliE_EEviT1_ --------------------------
	.section	.nv.constant0._ZN2at6native18elementwise_kernelILi128ELi4EZNS0_15gpu_kernel_implIZZZNS0_15cos_kernel_cudaERNS_18TensorIteratorBaseEENKUlvE0_clEvENKUlvE2_clEvEUlN3c108BFloat16EE_EEvS4_RKT_EUliE_EEviT1_,"a",@progbits
	.sectionflags	@""
	.align	4
.nv.constant0._ZN2at6native18elementwise_kernelILi128ELi4EZNS0_15gpu_kernel_implIZZZNS0_15cos_kernel_cudaERNS_18TensorIteratorBaseEENKUlvE0_clEvENKUlvE2_clEvEUlN3c108BFloat16EE_EEvS4_RKT_EUliE_EEviT1_:
	.zero		1440


//--------------------- .nv.constant0._ZN2at6native27unrolled_elementwise_kernelIZZZNS0_15cos_kernel_cudaERNS_18TensorIteratorBaseEENKUlvE0_clEvENKUlvE2_clEvEUlN3c108BFloat16EE_St5arrayIPcLm2EELi4E23TrivialOffsetCalculatorILi1EjESD_NS0_6memory12LoadWithCastILi1EEENSE_13StoreWithCastILi1EEEEEviT_T0_T2_T3_T4_T5_ --------------------------
	.section	.nv.constant0._ZN2at6native27unrolled_elementwise_kernelIZZZNS0_15cos_kernel_cudaERNS_18TensorIteratorBaseEENKUlvE0_clEvENKUlvE2_clEvEUlN3c108BFloat16EE_St5arrayIPcLm2EELi4E23TrivialOffsetCalculatorILi1EjESD_NS0_6memory12LoadWithCastILi1EEENSE_13StoreWithCastILi1EEEEEviT_T0_T2_T3_T4_T5_,"a",@progbits
	.sectionflags	@""
	.align	4
.nv.constant0._ZN2at6native27unrolled_elementwise_kernelIZZZNS0_15cos_kernel_cudaERNS_18TensorIteratorBaseEENKUlvE0_clEvENKUlvE2_clEvEUlN3c108BFloat16EE_St5arrayIPcLm2EELi4E23TrivialOffsetCalculatorILi1EjESD_NS0_6memory12LoadWithCastILi1EEENSE_13StoreWithCastILi1EEEEEviT_T0_T2_T3_T4_T5_:
	.zero		940


//--------------------- .nv.constant0._ZN2at6native18elementwise_kernelILi128ELi4EZNS0_22gpu_kernel_impl_nocastIZZZNS0_15cos_kernel_cudaERNS_18TensorIteratorBaseEENKUlvE0_clEvENKUlvE2_clEvEUlN3c108BFloat16EE_EEvS4_RKT_EUliE_EEviT1_ --------------------------
	.section	.nv.constant0._ZN2at6native18elementwise_kernelILi128ELi4EZNS0_22gpu_kernel_impl_nocastIZZZNS0_15cos_kernel_cudaERNS_18TensorIteratorBaseEENKUlvE0_clEvENKUlvE2_clEvEUlN3c108BFloat16EE_EEvS4_RKT_EUliE_EEviT1_,"a",@progbits
	.sectionflags	@""
	.align	4
.nv.constant0._ZN2at6native18elementwise_kernelILi128ELi4EZNS0_22gpu_kernel_impl_nocastIZZZNS0_15cos_kernel_cudaERNS_18TensorIteratorBaseEENKUlvE0_clEvENKUlvE2_clEvEUlN3c108BFloat16EE_EEvS4_RKT_EUliE_EEviT1_:
	.zero		1440


//--------------------- .nv.constant0._ZN2at6native27unrolled_elementwise_kernelIZZZNS0_15cos_kernel_cudaERNS_18TensorIteratorBaseEENKUlvE0_clEvENKUlvE2_clEvEUlN3c108BFloat16EE_St5arrayIPcLm2EELi4E23TrivialOffsetCalculatorILi1EjESD_NS0_6memory15LoadWithoutCastENSE_16StoreWithoutCastEEEviT_T0_T2_T3_T4_T5_ --------------------------
	.section	.nv.constant0._ZN2at6native27unrolled_elementwise_kernelIZZZNS0_15cos_kernel_cudaERNS_18TensorIteratorBaseEENKUlvE0_clEvENKUlvE2_clEvEUlN3c108BFloat16EE_St5arrayIPcLm2EELi4E23TrivialOffsetCalculatorILi1EjESD_NS0_6memory15LoadWithoutCastENSE_16StoreWithoutCastEEEviT_T0_T2_T3_T4_T5_,"a",@progbits
	.sectionflags	@""
	.align	4
.nv.constant0._ZN2at6native27unrolled_elementwise_kernelIZZZNS0_15cos_kernel_cudaERNS_18TensorIteratorBaseEENKUlvE0_clEvENKUlvE2_clEvEUlN3c108BFloat16EE_St5arrayIPcLm2EELi4E23TrivialOffsetCalculatorILi1EjESD_NS0_6memory15LoadWithoutCastENSE_16StoreWithoutCastEEEviT_T0_T2_T3_T4_T5_:
	.zero		924


//--------------------- .nv.constant0._ZN2at6native29vectorized_elementwise_kernelILi2EZZZNS0_15cos_kernel_cudaERNS_18TensorIteratorBaseEENKUlvE0_clEvENKUlvE2_clEvEUlN3c108BFloat16EE_St5arrayIPcLm2EEEEviT0_T1_ --------------------------
	.section	.nv.constant0._ZN2at6native29vectorized_elementwise_kernelILi2EZZZNS0_15cos_kernel_cudaERNS_18TensorIteratorBaseEENKUlvE0_clEvENKUlvE2_clEvEUlN3c108BFloat16EE_St5arrayIPcLm2EEEEviT0_T1_,"a",@progbits
	.sectionflags	@""
	.align	4
.nv.constant0._ZN2at6native29vectorized_elementwise_kernelILi2EZZZNS0_15cos_kernel_cudaERNS_18TensorIteratorBaseEENKUlvE0_clEvENKUlvE2_clEvEUlN3c108BFloat16EE_St5arrayIPcLm2EEEEviT0_T1_:
	.zero		920


//--------------------- .nv.constant0._ZN2at6native29vectorized_elementwise_kernelILi4EZZZNS0_15cos_kernel_cudaERNS_18TensorIteratorBaseEENKUlvE0_clEvENKUlvE2_clEvEUlN3c108BFloat16EE_St5arrayIPcLm2EEEEviT0_T1_ --------------------------
	.section	.nv.constant0._ZN2at6native29vectorized_elementwise_kernelILi4EZZZNS0_15cos_kernel_cudaERNS_18TensorIteratorBaseEENKUlvE0_clEvENKUlvE2_clEvEUlN3c108BFloat16EE_St5arrayIPcLm2EEEEviT0_T1_,"a",@progbits
	.sectionflags	@""
	.align	4
.nv.constant0._ZN2at6native29vectorized_elementwise_kernelILi4EZZZNS0_15cos_kernel_cudaERNS_18TensorIteratorBaseEENKUlvE0_clEvENKUlvE2_clEvEUlN3c108BFloat16EE_St5arrayIPcLm2EEEEviT0_T1_:
	.zero		920


//--------------------- .nv.constant0._ZN2at6native29vectorized_elementwise_kernelILi8EZZZNS0_15cos_kernel_cudaERNS_18TensorIteratorBaseEENKUlvE0_clEvENKUlvE2_clEvEUlN3c108BFloat16EE_St5arrayIPcLm2EEEEviT0_T1_ --------------------------
	.section	.nv.constant0._ZN2at6native29vectorized_elementwise_kernelILi8EZZZNS0_15cos_kernel_cudaERNS_18TensorIteratorBaseEENKUlvE0_clEvENKUlvE2_clEvEUlN3c108BFloat16EE_St5arrayIPcLm2EEEEviT0_T1_,"a",@progbits
	.sectionflags	@""
	.align	4
.nv.constant0._ZN2at6native29vectorized_elementwise_kernelILi8EZZZNS0_15cos_kernel_cudaERNS_18TensorIteratorBaseEENKUlvE0_clEvENKUlvE2_clEvEUlN3c108BFloat16EE_St5arrayIPcLm2EEEEviT0_T1_:
	.zero		920


//--------------------- .nv.constant0._ZN2at6native18elementwise_kernelILi128ELi4EZNS0_15gpu_kernel_implIZZZNS0_15cos_kernel_cudaERNS_18TensorIteratorBaseEENKUlvE0_clEvENKUlvE1_clEvEUlN3c104HalfEE_EEvS4_RKT_EUliE_EEviT1_ --------------------------
	.section	.nv.constant0._ZN2at6native18elementwise_kernelILi128ELi4EZNS0_15gpu_kernel_implIZZZNS0_15cos_kernel_cudaERNS_18TensorIteratorBaseEENKUlvE0_clEvENKUlvE1_clEvEUlN3c104HalfEE_EEvS4_RKT_EUliE_EEviT1_,"a",@progbits
	.sectionflags	@""
	.align	4
.nv.constant0._ZN2at6native18elementwise_kernelILi128ELi4EZNS0_15gpu_kernel_implIZZZNS0_15cos_kernel_cudaERNS_18TensorIteratorBaseEENKUlvE0_clEvENKUlvE1_clEvEUlN3c104HalfEE_EEvS4_RKT_EUliE_EEviT1_:
	.zero		1440


//--------------------- .nv.constant0._ZN2at6native27unrolled_elementwise_kernelIZZZNS0_15cos_kernel_cudaERNS_18TensorIteratorBaseEENKUlvE0_clEvENKUlvE1_clEvEUlN3c104HalfEE_St5arrayIPcLm2EELi4E23TrivialOffsetCalculatorILi1EjESD_NS0_6memory12LoadWithCastILi1EEENSE_13StoreWithCastILi1EEEEEviT_T0_T2_T3_T4_T5_ --------------------------
	.section	.nv.constant0._ZN2at6native27unrolled_elementwise_kernelIZZZNS0_15cos_kernel_cudaERNS_18TensorIteratorBaseEENKUlvE0_clEvENKUlvE1_clEvEUlN3c104HalfEE_St5arrayIPcLm2EELi4E23TrivialOffsetCalculatorILi1EjESD_NS0_6memory12LoadWithCastILi1EEENSE_13StoreWithCastILi1EEEEEviT_T0_T2_T3_T4_T5_,"a",@progbits
	.sectionflags	@""
	.align	4
.nv.constant0._ZN2at6native27unrolled_elementwise_kernelIZZZNS0_15cos_kernel_cudaERNS_18TensorIteratorBaseEENKUlvE0_clEvENKUlvE1_clEvEUlN3c104HalfEE_St5arrayIPcLm2EELi4E23TrivialOffsetCalculatorILi1EjESD_NS0_6memory12LoadWithCastILi1EEENSE_13StoreWithCastILi1EEEEEviT_T0_T2_T3_T4_T5_:
	.zero		940


//--------------------- .nv.constant0._ZN2at6native18elementwise_kernelILi128ELi4EZNS0_22gpu_kernel_impl_nocastIZZZNS0_15cos_kernel_cudaERNS_18TensorIteratorBaseEENKUlvE0_clEvENKUlvE1_clEvEUlN3c104HalfEE_EEvS4_RKT_EUliE_EEviT1_ --------------------------
	.section	.nv.constant0._ZN2at6native18elementwise_kernelILi128ELi4EZNS0_22gpu_kernel_impl_nocastIZZZNS0_15cos_kernel_cudaERNS_18TensorIteratorBaseEENKUlvE0_clEvENKUlvE1_clEvEUlN3c104HalfEE_EEvS4_RKT_EUliE_EEviT1_,"a",@progbits
	.sectionflags	@""
	.align	4
.nv.constant0._ZN2at6native18elementwise_kernelILi128ELi4EZNS0_22gpu_kernel_impl_nocastIZZZNS0_15cos_kernel_cudaERNS_18TensorIteratorBaseEENKUlvE0_clEvENKUlvE1_clEvEUlN3c104HalfEE_EEvS4_RKT_EUliE_EEviT1_:
	.zero		1440


//--------------------- .nv.constant0._ZN2at6native27unrolled_elementwise_kernelIZZZNS0_15cos_kernel_cudaERNS_18TensorIteratorBaseEENKUlvE0_clEvENKUlvE1_clEvEUlN3c104HalfEE_St5arrayIPcLm2EELi4E23TrivialOffsetCalculatorILi1EjESD_NS0_6memory15LoadWithoutCastENSE_16StoreWithoutCastEEEviT_T0_T2_T3_T4_T5_ --------------------------
	.section	.nv.constant0._ZN2at6native27unrolled_elementwise_kernelIZZZNS0_15cos_kernel_cudaERNS_18TensorIteratorBaseEENKUlvE0_clEvENKUlvE1_clEvEUlN3c104HalfEE_St5arrayIPcLm2EELi4E23TrivialOffsetCalculatorILi1EjESD_NS0_6memory15LoadWithoutCastENSE_16StoreWithoutCastEEEviT_T0_T2_T3_T4_T5_,"a",@progbits
	.sectionflags	@""
	.align	4
.nv.constant0._ZN2at6native27unrolled_elementwise_kernelIZZZNS0_15cos_kernel_cudaERNS_18TensorIteratorBaseEENKUlvE0_clEvENKUlvE1_clEvEUlN3c104HalfEE_St5arrayIPcLm2EELi4E23TrivialOffsetCalculatorILi1EjESD_NS0_6memory15LoadWithoutCastENSE_16StoreWithoutCastEEEviT_T0_T2_T3_T4_T5_:
	.zero		924


//--------------------- .nv.constant0._ZN2at6native29vectorized_elementwise_kernelILi2EZZZNS0_15cos_kernel_cudaERNS_18TensorIteratorBaseEENKUlvE0_clEvENKUlvE1_clEvEUlN3c104HalfEE_St5arrayIPcLm2EEEEviT0_T1_ --------------------------
	.section	.nv.constant0._ZN2at6native29vectorized_elementwise_kernelILi2EZZZNS0_15cos_kernel_cudaERNS_18TensorIteratorBaseEENKUlvE0_clEvENKUlvE1_clEvEUlN3c104HalfEE_St5arrayIPcLm2EEEEviT0_T1_,"a",@progbits
	.sectionflags	@""
	.align	4
.nv.constant0._ZN2at6native29vectorized_elementwise_kernelILi2EZZZNS0_15cos_kernel_cudaERNS_18TensorIteratorBaseEENKUlvE0_clEvENKUlvE1_clEvEUlN3c104HalfEE_St5arrayIPcLm2EEEEviT0_T1_:
	.zero		920


//--------------------- .nv.constant0._ZN2at6native29vectorized_elementwise_kernelILi4EZZZNS0_15cos_kernel_cudaERNS_18TensorIteratorBaseEENKUlvE0_clEvENKUlvE1_clEvEUlN3c104HalfEE_St5arrayIPcLm2EEEEviT0_T1_ --------------------------
	.section	.nv.constant0._ZN2at6native29vectorized_elementwise_kernelILi4EZZZNS0_15cos_kernel_cudaERNS_18TensorIteratorBaseEENKUlvE0_clEvENKUlvE1_clEvEUlN3c104HalfEE_St5arrayIPcLm2EEEEviT0_T1_,"a",@progbits
	.sectionflags	@""
	.align	4
.nv.constant0._ZN2at6native29vectorized_elementwise_kernelILi4EZZZNS0_15cos_kernel_cudaERNS_18TensorIteratorBaseEENKUlvE0_clEvENKUlvE1_clEvEUlN3c104HalfEE_St5arrayIPcLm2EEEEviT0_T1_:
	.zero		920


//--------------------- .nv.constant0._ZN2at6native29vectorized_elementwise_kernelILi8EZZZNS0_15cos_kernel_cudaERNS_18TensorIteratorBaseEENKUlvE0_clEvENKUlvE1_clEvEUlN3c104HalfEE_St5arrayIPcLm2EEEEviT0_T1_ --------------------------
	.section	.nv.constant0._ZN2at6native29vectorized_elementwise_kernelILi8EZZZNS0_15cos_kernel_cudaERNS_18TensorIteratorBaseEENKUlvE0_clEvENKUlvE1_clEvEUlN3c104HalfEE_St5arrayIPcLm2EEEEviT0_T1_,"a",@progbits
	.sectionflags	@""
	.align	4
.nv.constant0._ZN2at6native29vectorized_elementwise_kernelILi8EZZZNS0_15cos_kernel_cudaERNS_18TensorIteratorBaseEENKUlvE0_clEvENKUlvE1_clEvEUlN3c104HalfEE_St5arrayIPcLm2EEEEviT0_T1_:
	.zero		920


//--------------------- .nv.constant0._ZN2at6native18elementwise_kernelILi128ELi4EZNS0_15gpu_kernel_implIZZZNS0_15cos_kernel_cudaERNS_18TensorIteratorBaseEENKUlvE0_clEvENKUlvE0_clEvEUlfE_EEvS4_RKT_EUliE_EEviT1_ --------------------------
	.section	.nv.constant0._ZN2at6native18elementwise_kernelILi128ELi4EZNS0_15gpu_kernel_implIZZZNS0_15cos_kernel_cudaERNS_18TensorIteratorBaseEENKUlvE0_clEvENKUlvE0_clEvEUlfE_EEvS4_RKT_EUliE_EEviT1_,"a",@progbits
	.sectionflags	@""
	.align	4
.nv.constant0._ZN2at6native18elementwise_kernelILi128ELi4EZNS0_15gpu_kernel_implIZZZNS0_15cos_kernel_cudaERNS_18TensorIteratorBaseEENKUlvE0_clEvENKUlvE0_clEvEUlfE_EEvS4_RKT_EUliE_EEviT1_:
	.zero		1440


//--------------------- .nv.constant0._ZN2at6native27unrolled_elementwise_kernelIZZZNS0_15cos_kernel_cudaERNS_18TensorIteratorBaseEENKUlvE0_clEvENKUlvE0_clEvEUlfE_St5arrayIPcLm2EELi4E23TrivialOffsetCalculatorILi1EjESB_NS0_6memory12LoadWithCastILi1EEENSC_13StoreWithCastILi1EEEEEviT_T0_T2_T3_T4_T5_ --------------------------
	.section	.nv.constant0._ZN2at6native27unrolled_elementwise_kernelIZZZNS0_15cos_kernel_cudaERNS_18TensorIteratorBaseEENKUlvE0_clEvENKUlvE0_clEvEUlfE_St5arrayIPcLm2EELi4E23TrivialOffsetCalculatorILi1EjESB_NS0_6memory12LoadWithCastILi1EEENSC_13StoreWithCastILi1EEEEEviT_T0_T2_T3_T4_T5_,"a",@progbits
	.sectionflags	@""
	.align	4
.nv.constant0._ZN2at6native27unrolled_elementwise_kernelIZZZNS0_15cos_kernel_cudaERNS_18TensorIteratorBaseEENKUlvE0_clEvENKUlvE0_clEvEUlfE_St5arrayIPcLm2EELi4E23TrivialOffsetCalculatorILi1EjESB_NS0_6memory12LoadWithCastILi1EEENSC_13StoreWithCastILi1EEEEEviT_T0_T2_T3_T4_T5_:
	.zero		940


//--------------------- .nv.constant0._ZN2at6native18elementwise_kernelILi128ELi2EZNS0_22gpu_kernel_impl_nocastIZZZNS0_15cos_kernel_cudaERNS_18TensorIteratorBaseEENKUlvE0_clEvENKUlvE0_clEvEUlfE_EEvS4_RKT_EUliE_EEviT1_ --------------------------
	.section	.nv.constant0._ZN2at6native18elementwise_kernelILi128ELi2EZNS0_22gpu_kernel_impl_nocastIZZZNS0_15cos_kernel_cudaERNS_18TensorIteratorBaseEENKUlvE0_clEvENKUlvE0_clEvEUlfE_EEvS4_RKT_EUliE_EEviT1_,"a",@progbits
	.sectionflags	@""
	.align	4
.nv.constant0._ZN2at6native18elementwise_kernelILi128ELi2EZNS0_22gpu_kernel_impl_nocastIZZZNS0_15cos_kernel_cudaERNS_18TensorIteratorBaseEENKUlvE0_clEvENKUlvE0_clEvEUlfE_EEvS4_RKT_EUliE_EEviT1_:
	.zero		1440


//--------------------- .nv.constant0._ZN2at6native27unrolled_elementwise_kernelIZZZNS0_15cos_kernel_cudaERNS_18TensorIteratorBaseEENKUlvE0_clEvENKUlvE0_clEvEUlfE_St5arrayIPcLm2EELi4E23TrivialOffsetCalculatorILi1EjESB_NS0_6memory15LoadWithoutCastENSC_16StoreWithoutCastEEEviT_T0_T2_T3_T4_T5_ --------------------------
	.section	.nv.constant0._ZN2at6native27unrolled_elementwise_kernelIZZZNS0_15cos_kernel_cudaERNS_18TensorIteratorBaseEENKUlvE0_clEvENKUlvE0_clEvEUlfE_St5arrayIPcLm2EELi4E23TrivialOffsetCalculatorILi1EjESB_NS0_6memory15LoadWithoutCastENSC_16StoreWithoutCastEEEviT_T0_T2_T3_T4_T5_,"a",@progbits
	.sectionflags	@""
	.align	4
.nv.constant0._ZN2at6native27unrolled_elementwise_kernelIZZZNS0_15cos_kernel_cudaERNS_18TensorIteratorBaseEENKUlvE0_clEvENKUlvE0_clEvEUlfE_St5arrayIPcLm2EELi4E23TrivialOffsetCalculatorILi1EjESB_NS0_6memory15LoadWithoutCastENSC_16StoreWithoutCastEEEviT_T0_T2_T3_T4_T5_:
	.zero		924


//--------------------- .nv.constant0._ZN2at6native29vectorized_elementwise_kernelILi2EZZZNS0_15cos_kernel_cudaERNS_18TensorIteratorBaseEENKUlvE0_clEvENKUlvE0_clEvEUlfE_St5arrayIPcLm2EEEEviT0_T1_ --------------------------
	.section	.nv.constant0._ZN2at6native29vectorized_elementwise_kernelILi2EZZZNS0_15cos_kernel_cudaERNS_18TensorIteratorBaseEENKUlvE0_clEvENKUlvE0_clEvEUlfE_St5arrayIPcLm2EEEEviT0_T1_,"a",@progbits
	.sectionflags	@""
	.align	4
.nv.constant0._ZN2at6native29vectorized_elementwise_kernelILi2EZZZNS0_15cos_kernel_cudaERNS_18TensorIteratorBaseEENKUlvE0_clEvENKUlvE0_clEvEUlfE_St5arrayIPcLm2EEEEviT0_T1_:
	.zero		920


//--------------------- .nv.constant0._ZN2at6native29vectorized_elementwise_kernelILi4EZZZNS0_15cos_kernel_cudaERNS_18TensorIteratorBaseEENKUlvE0_clEvENKUlvE0_clEvEUlfE_St5arrayIPcLm2EEEEviT0_T1_ --------------------------
	.section	.nv.constant0._ZN2at6native29vectorized_elementwise_kernelILi4EZZZNS0_15cos_kernel_cudaERNS_18TensorIteratorBaseEENKUlvE0_clEvENKUlvE0_clEvEUlfE_St5arrayIPcLm2EEEEviT0_T1_,"a",@progbits
	.sectionflags	@""
	.align	4
.nv.constant0._ZN2at6native29vectorized_elementwise_kernelILi4EZZZNS0_15cos_kernel_cudaERNS_18TensorIteratorBaseEENKUlvE0_clEvENKUlvE0_clEvEUlfE_St5arrayIPcLm2EEEEviT0_T1_:
	.zero		920


//--------------------- .nv.constant0._ZN2at6native29vectorized_elementwise_kernelILi8EZZZNS0_15cos_kernel_cudaERNS_18TensorIteratorBaseEENKUlvE0_clEvENKUlvE0_clEvEUlfE_St5arrayIPcLm2EEEEviT0_T1_ --------------------------
	.section	.nv.constant0._ZN2at6native29vectorized_elementwise_kernelILi8EZZZNS0_15cos_kernel_cudaERNS_18TensorIteratorBaseEENKUlvE0_clEvENKUlvE0_clEvEUlfE_St5arrayIPcLm2EEEEviT0_T1_,"a",@progbits
	.sectionflags	@""
	.align	4
.nv.constant0._ZN2at6native29vectorized_elementwise_kernelILi8EZZZNS0_15cos_kernel_cudaERNS_18TensorIteratorBaseEENKUlvE0_clEvENKUlvE0_clEvEUlfE_St5arrayIPcLm2EEEEviT0_T1_:
	.zero		920


//--------------------- .nv.constant0._ZN2at6native18elementwise_kernelILi128ELi4EZNS0_15gpu_kernel_implIZZZNS0_15cos_kernel_cudaERNS_18TensorIteratorBaseEENKUlvE0_clEvENKUlvE_clEvEUldE_EEvS4_RKT_EUliE_EEviT1_ --------------------------
	.section	.nv.constant0._ZN2at6native18elementwise_kernelILi128ELi4EZNS0_15gpu_kernel_implIZZZNS0_15cos_kernel_cudaERNS_18TensorIteratorBaseEENKUlvE0_clEvENKUlvE_clEvEUldE_EEvS4_RKT_EUliE_EEviT1_,"a",@progbits
	.sectionflags	@""
	.align	4
.nv.constant0._ZN2at6native18elementwise_kernelILi128ELi4EZNS0_15gpu_kernel_implIZZZNS0_15cos_kernel_cudaERNS_18TensorIteratorBaseEENKUlvE0_clEvENKUlvE_clEvEUldE_EEvS4_RKT_EUliE_EEviT1_:
	.zero		1440


//--------------------- .nv.constant0._ZN2at6native27unrolled_elementwise_kernelIZZZNS0_15cos_kernel_cudaERNS_18TensorIteratorBaseEENKUlvE0_clEvENKUlvE_clEvEUldE_St5arrayIPcLm2EELi4E23TrivialOffsetCalculatorILi1EjESB_NS0_6memory12LoadWithCastILi1EEENSC_13StoreWithCastILi1EEEEEviT_T0_T2_T3_T4_T5_ --------------------------
	.section	.nv.constant0._ZN2at6native27unrolled_elementwise_kernelIZZZNS0_15cos_kernel_cudaERNS_18TensorIteratorBaseEENKUlvE0_clEvENKUlvE_clEvEUldE_St5arrayIPcLm2EELi4E23TrivialOffsetCalculatorILi1EjESB_NS0_6memory12LoadWithCastILi1EEENSC_13StoreWithCastILi1EEEEEviT_T0_T2_T3_T4_T5_,"a",@progbits
	.sectionflags	@""
	.align	4
.nv.constant0._ZN2at6native27unrolled_elementwise_kernelIZZZNS0_15cos_kernel_cudaERNS_18TensorIteratorBaseEENKUlvE0_clEvENKUlvE_clEvEUldE_St5arrayIPcLm2EELi4E23TrivialOffsetCalculatorILi1EjESB_NS0_6memory12LoadWithCastILi1EEENSC_13StoreWithCastILi1EEEEEviT_T0_T2_T3_T4_T5_:
	.zero		940


//--------------------- .nv.constant0._ZN2at6native18elementwise_kernelILi128ELi2EZNS0_22gpu_kernel_impl_nocastIZZZNS0_15cos_kernel_cudaERNS_18TensorIteratorBaseEENKUlvE0_clEvENKUlvE_clEvEUldE_EEvS4_RKT_EUliE_EEviT1_ --------------------------
	.section	.nv.constant0._ZN2at6native18elementwise_kernelILi128ELi2EZNS0_22gpu_kernel_impl_nocastIZZZNS0_15cos_kernel_cudaERNS_18TensorIteratorBaseEENKUlvE0_clEvENKUlvE_clEvEUldE_EEvS4_RKT_EUliE_EEviT1_,"a",@progbits
	.sectionflags	@""
	.align	4
.nv.constant0._ZN2at6native18elementwise_kernelILi128ELi2EZNS0_22gpu_kernel_impl_nocastIZZZNS0_15cos_kernel_cudaERNS_18TensorIteratorBaseEENKUlvE0_clEvENKUlvE_clEvEUldE_EEvS4_RKT_EUliE_EEviT1_:
	.zero		1440


//--------------------- .nv.constant0._ZN2at6native27unrolled_elementwise_kernelIZZZNS0_15cos_kernel_cudaERNS_18TensorIteratorBaseEENKUlvE0_clEvENKUlvE_clEvEUldE_St5arrayIPcLm2EELi4E23TrivialOffsetCalculatorILi1EjESB_NS0_6memory15LoadWithoutCastENSC_16StoreWithoutCastEEEviT_T0_T2_T3_T4_T5_ --------------------------
	.section	.nv.constant0._ZN2at6native27unrolled_elementwise_kernelIZZZNS0_15cos_kernel_cudaERNS_18TensorIteratorBaseEENKUlvE0_clEvENKUlvE_clEvEUldE_St5arrayIPcLm2EELi4E23TrivialOffsetCalculatorILi1EjESB_NS0_6memory15LoadWithoutCastENSC_16StoreWithoutCastEEEviT_T0_T2_T3_T4_T5_,"a",@progbits
	.sectionflags	@""
	.align	4
.nv.constant0._ZN2at6native27unrolled_elementwise_kernelIZZZNS0_15cos_kernel_cudaERNS_18TensorIteratorBaseEENKUlvE0_clEvENKUlvE_clEvEUldE_St5arrayIPcLm2EELi4E23TrivialOffsetCalculatorILi1EjESB_NS0_6memory15LoadWithoutCastENSC_16StoreWithoutCastEEEviT_T0_T2_T3_T4_T5_:
	.zero		924


//--------------------- .nv.constant0._ZN2at6native29vectorized_elementwise_kernelILi2EZZZNS0_15cos_kernel_cudaERNS_18TensorIteratorBaseEENKUlvE0_clEvENKUlvE_clEvEUldE_St5arrayIPcLm2EEEEviT0_T1_ --------------------------
	.section	.nv.constant0._ZN2at6native29vectorized_elementwise_kernelILi2EZZZNS0_15cos_kernel_cudaERNS_18TensorIteratorBaseEENKUlvE0_clEvENKUlvE_clEvEUldE_St5arrayIPcLm2EEEEviT0_T1_,"a",@progbits
	.sectionflags	@""
	.align	4
.nv.constant0._ZN2at6native29vectorized_elementwise_kernelILi2EZZZNS0_15cos_kernel_cudaERNS_18TensorIteratorBaseEENKUlvE0_clEvENKUlvE_clEvEUldE_St5arrayIPcLm2EEEEviT0_T1_:
	.zero		920


//--------------------- .nv.constant0._ZN2at6native29vectorized_elementwise_kernelILi4EZZZNS0_15cos_kernel_cudaERNS_18TensorIteratorBaseEENKUlvE0_clEvENKUlvE_clEvEUldE_St5arrayIPcLm2EEEEviT0_T1_ --------------------------
	.section	.nv.constant0._ZN2at6native29vectorized_elementwise_kernelILi4EZZZNS0_15cos_kernel_cudaERNS_18TensorIteratorBaseEENKUlvE0_clEvENKUlvE_clEvEUldE_St5arrayIPcLm2EEEEviT0_T1_,"a",@progbits
	.sectionflags	@""
	.align	4
.nv.constant0._ZN2at6native29vectorized_elementwise_kernelILi4EZZZNS0_15cos_kernel_cudaERNS_18TensorIteratorBaseEENKUlvE0_clEvENKUlvE_clEvEUldE_St5arrayIPcLm2EEEEviT0_T1_:
	.zero		920


//--------------------- .nv.constant0._ZN2at6native29vectorized_elementwise_kernelILi8EZZZNS0_15cos_kernel_cudaERNS_18TensorIteratorBaseEENKUlvE0_clEvENKUlvE_clEvEUldE_St5arrayIPcLm2EEEEviT0_T1_ --------------------------
	.section	.nv.constant0._ZN2at6native29vectorized_elementwise_kernelILi8EZZZNS0_15cos_kernel_cudaERNS_18TensorIteratorBaseEENKUlvE0_clEvENKUlvE_clEvEUldE_St5arrayIPcLm2EEEEviT0_T1_,"a",@progbits
	.sectionflags	@""
	.align	4
.nv.constant0._ZN2at6native29vectorized_elementwise_kernelILi8EZZZNS0_15cos_kernel_cudaERNS_18TensorIteratorBaseEENKUlvE0_clEvENKUlvE_clEvEUldE_St5arrayIPcLm2EEEEviT0_T1_:
	.zero		920


//--------------------- SYMBOLS --------------------------

	.type		.nv.reservedSmem.offset0,@object
	.size		.nv.reservedSmem.offset0,0x4
	.type		__assertfail,@function
